def matmul_kernel(
    a_ptr,
    b_ptr,
    c_ptr,
    M,
    N,
    K,
    stride_am,
    stride_ak,
    stride_bk,
    stride_bn,
    stride_cm,
    stride_cn,
    BLOCK_M: tl.constexpr,
    BLOCK_N: tl.constexpr,
    BLOCK_K: tl.constexpr,
    GROUP_M: tl.constexpr,
):
    pid = tl.program_id(axis=0)
    num_pid_m = tl.cdiv(M, BLOCK_M)
    num_pid_n = tl.cdiv(N, BLOCK_N)
    num_pid_in_group = GROUP_M * num_pid_n
    group_id = pid // num_pid_in_group
    first_pid_m = group_id * GROUP_M
    group_size_m = min(num_pid_m - first_pid_m, GROUP_M)
    pid_m = first_pid_m + ((pid % num_pid_in_group) % group_size_m)
    pid_n = (pid % num_pid_in_group) // group_size_m

    offs_am = (pid_m * BLOCK_M + tl.arange(0, BLOCK_M)) % M
    offs_bn = (pid_n * BLOCK_N + tl.arange(0, BLOCK_N)) % N
    offs_k = tl.arange(0, BLOCK_K)
    a_ptrs = a_ptr + offs_am[:, None] * stride_am + offs_k[None, :] * stride_ak
    b_ptrs = b_ptr + offs_k[:, None] * stride_bk + offs_bn[None, :] * stride_bn

    acc = tl.zeros((BLOCK_M, BLOCK_N), dtype=tl.float32)
    for kk in range(0, tl.cdiv(K, BLOCK_K)):
        a = tl.load(a_ptrs, mask=offs_k[None, :] < K - kk * BLOCK_K, other=0.0)
        b = tl.load(b_ptrs, mask=offs_k[:, None] < K - kk * BLOCK_K, other=0.0)
        acc = tl.dot(a, b, acc)
        a_ptrs += BLOCK_K * stride_ak
        b_ptrs += BLOCK_K * stride_bk

    c = acc.to(c_ptr.dtype.element_ty)
    offs_cm = pid_m * BLOCK_M + tl.arange(0, BLOCK_M)
    offs_cn = pid_n * BLOCK_N + tl.arange(0, BLOCK_N)
    c_ptrs = c_ptr + offs_cm[:, None] * stride_cm + offs_cn[None, :] * stride_cn
    mask = (offs_cm[:, None] < M) & (offs_cn[None, :] < N)
    tl.store(c_ptrs, c, mask=mask)

# config = {"BLOCK_K": 64, "BLOCK_M": 32, "BLOCK_N": 512, "GROUP_M": 8, "arch": "sm_100", "dtype": "bf16", "num_ctas": 1, "num_stages": 2, "num_warps": 4}
# arch = sm_100


// ===== COMPILED SASS (sm_100a) =====

	.target	sm_100a

	.elftype	@"ET_EXEC"


//--------------------- .note.nv.tkinfo           --------------------------
	.section	.note.nv.tkinfo,"",@"SHT_NOTE"
	.sectionflags	@"SHF_NOTE_NV_TKINFO"
	.tkinfo
        /*0018*/ 	.word	0x00000081
        /*0030*/ 	.string	""
        /*0030*/ 	.string	"ptxas-blackwell"
        /*0030*/ 	.string	"Cuda compilation tools, release 12.9, V12.9.86"
        /*0030*/ 	.string	"Build cuda_12.9.r12.9/compiler.36037853_0"
        /*0030*/ 	.string	"-v  -suppress-debug-info  -lineinfo  -arch sm_100a "



//--------------------- .note.nv.cuver            --------------------------
	.section	.note.nv.cuver,"",@"SHT_NOTE"
	.sectionflags	@"SHF_NOTE_NV_CUVER"
        /*0018*/ 	.short	0x0001
        /*001a*/ 	.short	0x0064
        /*001c*/ 	.short	0x0001
        /*001e*/ 	.short	0x0000
        /*0020*/ 	.short	0x0001
        /*0022*/ 	.short	0x0000


//--------------------- .nv.info                  --------------------------
	.section	.nv.info,"",@"SHT_CUDA_INFO"
	.align	4


	//----- nvinfo : EIATTR_REGCOUNT
	.align		4
        /*0000*/ 	.byte	0x04, 0x2f
        /*0002*/ 	.short	(.L_1 - .L_0)
	.align		4
.L_0:
        /*0004*/ 	.word	index@(matmul_kernel)
        /*0008*/ 	.word	0x00000020


	//----- nvinfo : EIATTR_FRAME_SIZE
	.align		4
.L_1:
        /*000c*/ 	.byte	0x04, 0x11
        /*000e*/ 	.short	(.L_3 - .L_2)
	.align		4
.L_2:
        /*0010*/ 	.word	index@(matmul_kernel)
        /*0014*/ 	.word	0x00001a38


	//----- nvinfo : EIATTR_MIN_STACK_SIZE
	.align		4
.L_3:
        /*0018*/ 	.byte	0x04, 0x12
        /*001a*/ 	.short	(.L_5 - .L_4)
	.align		4
.L_4:
        /*001c*/ 	.word	index@(matmul_kernel)
        /*0020*/ 	.word	0x00001a38
.L_5:


//--------------------- .nv.info.matmul_kernel    --------------------------
	.section	.nv.info.matmul_kernel,"",@"SHT_CUDA_INFO"
	.sectionflags	@""
	.align	4


	//----- nvinfo : EIATTR_CUDA_API_VERSION
	.align		4
        /*0000*/ 	.byte	0x04, 0x37
        /*0002*/ 	.short	(.L_7 - .L_6)
.L_6:
        /*0004*/ 	.word	0x00000081


	//----- nvinfo : EIATTR_KPARAM_INFO
	.align		4
.L_7:
        /*0008*/ 	.byte	0x04, 0x17
        /*000a*/ 	.short	(.L_9 - .L_8)
.L_8:
        /*000c*/ 	.word	0x00000000
        /*0010*/ 	.short	0x000d
        /*0012*/ 	.short	0x0048
        /*0014*/ 	.byte	0x00, 0xf4, 0x21, 0x00


	//----- nvinfo : EIATTR_KPARAM_INFO
	.align		4
.L_9:
        /*0018*/ 	.byte	0x04, 0x17
        /*001a*/ 	.short	(.L_11 - .L_10)
.L_10:
        /*001c*/ 	.word	0x00000000
        /*0020*/ 	.short	0x000c
        /*0022*/ 	.short	0x0040
        /*0024*/ 	.byte	0x00, 0xf4, 0x21, 0x00


	//----- nvinfo : EIATTR_KPARAM_INFO
	.align		4
.L_11:
        /*0028*/ 	.byte	0x04, 0x17
        /*002a*/ 	.short	(.L_13 - .L_12)
.L_12:
        /*002c*/ 	.word	0x00000000
        /*0030*/ 	.short	0x000b
        /*0032*/ 	.short	0x0038
        /*0034*/ 	.byte	0x00, 0xf0, 0x11, 0x00


	//----- nvinfo : EIATTR_KPARAM_INFO
	.align		4
.L_13:
        /*0038*/ 	.byte	0x04, 0x17
        /*003a*/ 	.short	(.L_15 - .L_14)
.L_14:
        /*003c*/ 	.word	0x00000000
        /*0040*/ 	.short	0x000a
        /*0042*/ 	.short	0x0034
        /*0044*/ 	.byte	0x00, 0xf0, 0x11, 0x00


	//----- nvinfo : EIATTR_KPARAM_INFO
	.align		4
.L_15:
        /*0048*/ 	.byte	0x04, 0x17
        /*004a*/ 	.short	(.L_17 - .L_16)
.L_16:
        /*004c*/ 	.word	0x00000000
        /*0050*/ 	.short	0x0009
        /*0052*/ 	.short	0x0030
        /*0054*/ 	.byte	0x00, 0xf0, 0x11, 0x00


	//----- nvinfo : EIATTR_KPARAM_INFO
	.align		4
.L_17:
        /*0058*/ 	.byte	0x04, 0x17
        /*005a*/ 	.short	(.L_19 - .L_18)
.L_18:
        /*005c*/ 	.word	0x00000000
        /*0060*/ 	.short	0x0008
        /*0062*/ 	.short	0x002c
        /*0064*/ 	.byte	0x00, 0xf0, 0x11, 0x00


	//----- nvinfo : EIATTR_KPARAM_INFO
	.align		4
.L_19:
        /*0068*/ 	.byte	0x04, 0x17
        /*006a*/ 	.short	(.L_21 - .L_20)
.L_20:
        /*006c*/ 	.word	0x00000000
        /*0070*/ 	.short	0x0007
        /*0072*/ 	.short	0x0028
        /*0074*/ 	.byte	0x00, 0xf0, 0x11, 0x00


	//----- nvinfo : EIATTR_KPARAM_INFO
	.align		4
.L_21:
        /*0078*/ 	.byte	0x04, 0x17
        /*007a*/ 	.short	(.L_23 - .L_22)
.L_22:
        /*007c*/ 	.word	0x00000000
        /*0080*/ 	.short	0x0006
        /*0082*/ 	.short	0x0024
        /*0084*/ 	.byte	0x00, 0xf0, 0x11, 0x00


	//----- nvinfo : EIATTR_KPARAM_INFO
	.align		4
.L_23:
        /*0088*/ 	.byte	0x04, 0x17
        /*008a*/ 	.short	(.L_25 - .L_24)
.L_24:
        /*008c*/ 	.word	0x00000000
        /*0090*/ 	.short	0x0005
        /*0092*/ 	.short	0x0020
        /*0094*/ 	.byte	0x00, 0xf0, 0x11, 0x00


	//----- nvinfo : EIATTR_KPARAM_INFO
	.align		4
.L_25:
        /*0098*/ 	.byte	0x04, 0x17
        /*009a*/ 	.short	(.L_27 - .L_26)
.L_26:
        /*009c*/ 	.word	0x00000000
        /*00a0*/ 	.short	0x0004
        /*00a2*/ 	.short	0x001c
        /*00a4*/ 	.byte	0x00, 0xf0, 0x11, 0x00


	//----- nvinfo : EIATTR_KPARAM_INFO
	.align		4
.L_27:
        /*00a8*/ 	.byte	0x04, 0x17
        /*00aa*/ 	.short	(.L_29 - .L_28)
.L_28:
        /*00ac*/ 	.word	0x00000000
        /*00b0*/ 	.short	0x0003
        /*00b2*/ 	.short	0x0018
        /*00b4*/ 	.byte	0x00, 0xf0, 0x11, 0x00


	//----- nvinfo : EIATTR_KPARAM_INFO
	.align		4
.L_29:
        /*00b8*/ 	.byte	0x04, 0x17
        /*00ba*/ 	.short	(.L_31 - .L_30)
.L_30:
        /*00bc*/ 	.word	0x00000000
        /*00c0*/ 	.short	0x0002
        /*00c2*/ 	.short	0x0010
        /*00c4*/ 	.byte	0x00, 0xf4, 0x21, 0x00


	//----- nvinfo : EIATTR_KPARAM_INFO
	.align		4
.L_31:
        /*00c8*/ 	.byte	0x04, 0x17
        /*00ca*/ 	.short	(.L_33 - .L_32)
.L_32:
        /*00cc*/ 	.word	0x00000000
        /*00d0*/ 	.short	0x0001
        /*00d2*/ 	.short	0x0008
        /*00d4*/ 	.byte	0x00, 0xf4, 0x21, 0x00


	//----- nvinfo : EIATTR_KPARAM_INFO
	.align		4
.L_33:
        /*00d8*/ 	.byte	0x04, 0x17
        /*00da*/ 	.short	(.L_35 - .L_34)
.L_34:
        /*00dc*/ 	.word	0x00000000
        /*00e0*/ 	.short	0x0000
        /*00e2*/ 	.short	0x0000
        /*00e4*/ 	.byte	0x00, 0xf4, 0x21, 0x00


	//----- nvinfo : EIATTR_SPARSE_MMA_MASK
	.align		4
.L_35:
        /*00e8*/ 	.byte	0x03, 0x50
        /*00ea*/ 	.short	0x0000


	//----- nvinfo : EIATTR_MAXREG_COUNT
	.align		4
        /*00ec*/ 	.byte	0x03, 0x1b
        /*00ee*/ 	.short	0x00ff


	//----- nvinfo : EIATTR_NUM_BARRIERS
	.align		4
        /*00f0*/ 	.byte	0x02, 0x4c
        /*00f2*/ 	.byte	0x01
	.zero		1


	//----- nvinfo : EIATTR_ANNOTATIONS
	.align		4
        /*00f4*/ 	.byte	0x04, 0x55
        /*00f6*/ 	.short	(.L_37 - .L_36)


	//   ....[0]....
.L_36:
        /*00f8*/ 	.word	0x00000001
        /*00fc*/ 	.byte	0xc0, 0x05, 0x00, 0x00, 0x01, 0x00, 0x00, 0x00, 0xf0, 0x05, 0x00, 0x00, 0x01, 0x00, 0x00, 0x00
        /* <DEDUP_REMOVED lines=3495> */
        /*db7c*/ 	.byte	0xe0, 0xaa, 0x03, 0x00


	//----- nvinfo : EIATTR_VRC_CTA_INIT_COUNT
	.align		4
.L_37:
        /*db80*/ 	.byte	0x02, 0x4a
	.zero		1
	.zero		1


	//----- nvinfo : EIATTR_EXIT_INSTR_OFFSETS
	.align		4
        /*db84*/ 	.byte	0x04, 0x1c
        /*db86*/ 	.short	(.L_39 - .L_38)


	//   ....[0]....
.L_38:
        /*db88*/ 	.word	0x0003aeb0


	//   ....[1]....
        /*db8c*/ 	.word	0x0003aee0


	//----- nvinfo : EIATTR_REQNTID
	.align		4
.L_39:
        /*db90*/ 	.byte	0x04, 0x10
        /*db92*/ 	.short	(.L_41 - .L_40)
.L_40:
        /*db94*/ 	.word	0x00000080
        /*db98*/ 	.word	0x00000001
        /*db9c*/ 	.word	0x00000001


	//----- nvinfo : EIATTR_CBANK_PARAM_SIZE
	.align		4
.L_41:
        /*dba0*/ 	.byte	0x03, 0x19
        /*dba2*/ 	.short	0x0050


	//----- nvinfo : EIATTR_PARAM_CBANK
	.align		4
        /*dba4*/ 	.byte	0x04, 0x0a
        /*dba6*/ 	.short	(.L_43 - .L_42)
	.align		4
.L_42:
        /*dba8*/ 	.word	index@(.nv.constant0.matmul_kernel)
        /*dbac*/ 	.short	0x0380
        /*dbae*/ 	.short	0x0050


	//----- nvinfo : EIATTR_SW_WAR
	.align		4
.L_43:
        /*dbb0*/ 	.byte	0x04, 0x36
        /*dbb2*/ 	.short	(.L_45 - .L_44)
.L_44:
        /*dbb4*/ 	.word	0x00000008
.L_45:


//--------------------- .nv.compat                --------------------------
	.section	.nv.compat,"",@"SHT_CUDA_COMPAT_INFO"
	.align	4
        /*0000*/ 	.byte	0x02, 0x02, 0x01, 0x00, 0x02, 0x05, 0x05, 0x00, 0x02, 0x03, 0x00, 0x00, 0x02, 0x06, 0x01, 0x00


//--------------------- .nv.callgraph             --------------------------
	.section	.nv.callgraph,"",@"SHT_CUDA_CALLGRAPH"
	.align	4
	.sectionentsize	8
	.align		4
        /*0000*/ 	.word	0x00000000
	.align		4
        /*0004*/ 	.word	0xffffffff
	.align		4
        /*0008*/ 	.word	0x00000000
	.align		4
        /*000c*/ 	.word	0xfffffffe
	.align		4
        /*0010*/ 	.word	0x00000000
	.align		4
        /*0014*/ 	.word	0xfffffffd
	.align		4
        /*0018*/ 	.word	0x00000000
	.align		4
        /*001c*/ 	.word	0xfffffffc


//--------------------- .text.matmul_kernel       --------------------------
	.section	.text.matmul_kernel,"ax",@progbits
	.align	128
        .global         matmul_kernel
        .type           matmul_kernel,@function
        .size           matmul_kernel,(.L_x_4 - matmul_kernel)
        .other          matmul_kernel,@"STO_CUDA_ENTRY STV_DEFAULT"
matmul_kernel:
.text.matmul_kernel:
[----:B------:R-:W0:Y:S08]  /*0000*/  LDC R1, c[0x0][0x37c] ;  /* 0x0000df00ff017b82 */ /* 0x000e300000000800 */
[----:B------:R-:W1:Y:S01]  /*0010*/  LDC.64 R12, c[0x0][0x398] ;  /* 0x0000e600ff0c7b82 */ /* 0x000e620000000a00 */
[----:B------:R-:W2:Y:S01]  /*0020*/  S2R R14, SR_TID.X ;  /* 0x00000000000e7919 */ /* 0x000ea20000002100 */
[----:B------:R-:W3:Y:S01]  /*0030*/  LDCU UR4, c[0x0][0x3a0] ;  /* 0x00007400ff0477ac */ /* 0x000ee20008000800 */
[----:B0-----:R-:W-:Y:S01]  /*0040*/  VIADD R1, R1, 0xffffe5c8 ;  /* 0xffffe5c801017836 */ /* 0x001fe20000000000 */
[----:B------:R-:W-:Y:S01]  /*0050*/  UMOV UR5, 0x400 ;  /* 0x0000040000057882 */ /* 0x000fe20000000000 */
[----:B------:R-:W0:Y:S03]  /*0060*/  LDCU.64 UR10, c[0x0][0x358] ;  /* 0x00006b00ff0a77ac */ /* 0x000e260008000a00 */
[----:B------:R-:W4:Y:S01]  /*0070*/  S2UR UR6, SR_CgaCtaId ;  /* 0x00000000000679c3 */ /* 0x000f220000008800 */
[----:B---3--:R-:W-:Y:S01]  /*0080*/  UIADD3 UR4, UPT, UPT, UR4, 0x3f, URZ ;  /* 0x0000003f04047890 */ /* 0x008fe2000fffe0ff */
[----:B-1----:R-:W-:-:S03]  /*0090*/  VIADD R0, R13, 0x1ff ;  /* 0x000001ff0d007836 */ /* 0x002fc60000000000 */
[----:B------:R-:W-:Y:S02]  /*00a0*/  UISETP.GT.AND UP0, UPT, UR4, 0x3f, UPT ;  /* 0x0000003f0400788c */ /* 0x000fe4000bf04270 */
[----:B------:R-:W-:Y:S01]  /*00b0*/  SHF.R.S32.HI R3, RZ, 0x1f, R0 ;  /* 0x0000001fff037819 */ /* 0x000fe20000011400 */
[----:B----4-:R-:W-:-:S03]  /*00c0*/  ULEA UR5, UR6, UR5, 0x18 ;  /* 0x0000000506057291 */ /* 0x010fc6000f8ec0ff */
[----:B------:R-:W-:-:S04]  /*00d0*/  LEA.HI R3, R3, R0, RZ, 0x9 ;  /* 0x0000000003037211 */ /* 0x000fc800078f48ff */
[----:B------:R-:W-:Y:S02]  /*00e0*/  SHF.R.S32.HI R0, RZ, 0x9, R3 ;  /* 0x00000009ff007819 */ /* 0x000fe40000011403 */
[----:B------:R-:W1:Y:S03]  /*00f0*/  S2R R3, SR_CTAID.X ;  /* 0x0000000000037919 */ /* 0x000e660000002500 */
[----:B------:R-:W-:-:S05]  /*0100*/  IMAD.SHL.U32 R0, R0, 0x8, RZ ;  /* 0x0000000800007824 */ /* 0x000fca00078e00ff */
[-C--:B------:R-:W-:Y:S02]  /*0110*/  IABS R7, R0.reuse ;  /* 0x0000000000077213 */ /* 0x080fe40000000000 */
[----:B------:R-:W-:Y:S02]  /*0120*/  IABS R10, R0 ;  /* 0x00000000000a7213 */ /* 0x000fe40000000000 */
[----:B------:R-:W3:Y:S08]  /*0130*/  I2F.RP R2, R7 ;  /* 0x0000000700027306 */ /* 0x000ef00000209400 */
[----:B---3--:R-:W3:Y:S01]  /*0140*/  MUFU.RCP R2, R2 ;  /* 0x0000000200027308 */ /* 0x008ee20000001000 */
[----:B-1----:R-:W-:Y:S01]  /*0150*/  IABS R8, R3 ;  /* 0x0000000300087213 */ /* 0x002fe20000000000 */
[----:B---3--:R-:W-:-:S02]  /*0160*/  VIADD R4, R2, 0xffffffe ;  /* 0x0ffffffe02047836 */ /* 0x008fc40000000000 */
[----:B------:R-:W-:Y:S01]  /*0170*/  IMAD.MOV R2, RZ, RZ, -R10 ;  /* 0x000000ffff027224 */ /* 0x000fe200078e0a0a */
[----:B--2---:R-:W-:-:S03]  /*0180*/  LOP3.LUT R10, R14, 0x40, RZ, 0xc0, !PT ;  /* 0x000000400e0a7812 */ /* 0x004fc600078ec0ff */
[----:B------:R1:W2:Y:S02]  /*0190*/  F2I.FTZ.U32.TRUNC.NTZ R5, R4 ;  /* 0x0000000400057305 */ /* 0x0002a4000021f000 */
[----:B-1----:R-:W-:Y:S02]  /*01a0*/  IMAD.MOV.U32 R4, RZ, RZ, RZ ;  /* 0x000000ffff047224 */ /* 0x002fe400078e00ff */
[----:B--2---:R-:W-:-:S04]  /*01b0*/  IMAD.MOV R6, RZ, RZ, -R5 ;  /* 0x000000ffff067224 */ /* 0x004fc800078e0a05 */
[----:B------:R-:W-:Y:S02]  /*01c0*/  IMAD R9, R6, R7, RZ ;  /* 0x0000000706097224 */ /* 0x000fe400078e02ff */
[----:B------:R-:W-:Y:S02]  /*01d0*/  IMAD.MOV.U32 R6, RZ, RZ, R8 ;  /* 0x000000ffff067224 */ /* 0x000fe400078e0008 */
[----:B------:R-:W-:-:S06]  /*01e0*/  IMAD.HI.U32 R5, R5, R9, R4 ;  /* 0x0000000905057227 */ /* 0x000fcc00078e0004 */
[----:B------:R-:W-:-:S04]  /*01f0*/  IMAD.HI.U32 R5, R5, R6, RZ ;  /* 0x0000000605057227 */ /* 0x000fc800078e00ff */
[----:B------:R-:W-:-:S05]  /*0200*/  IMAD R2, R5, R2, R6 ;  /* 0x0000000205027224 */ /* 0x000fca00078e0206 */
[----:B------:R-:W-:-:S13]  /*0210*/  ISETP.GT.U32.AND P1, PT, R7, R2, PT ;  /* 0x000000020700720c */ /* 0x000fda0003f24070 */
[----:B------:R-:W-:Y:S02]  /*0220*/  @!P1 IMAD.IADD R2, R2, 0x1, -R7 ;  /* 0x0000000102029824 */ /* 0x000fe400078e0a07 */
[----:B------:R-:W-:Y:S01]  /*0230*/  @!P1 VIADD R5, R5, 0x1 ;  /* 0x0000000105059836 */ /* 0x000fe20000000000 */
[----:B------:R-:W-:Y:S02]  /*0240*/  ISETP.NE.AND P1, PT, R0, RZ, PT ;  /* 0x000000ff0000720c */ /* 0x000fe40003f25270 */
[----:B------:R-:W-:Y:S02]  /*0250*/  ISETP.GE.U32.AND P0, PT, R2, R7, PT ;  /* 0x000000070200720c */ /* 0x000fe40003f06070 */
[----:B------:R-:W-:-:S04]  /*0260*/  LOP3.LUT R2, R3, R0, RZ, 0x3c, !PT ;  /* 0x0000000003027212 */ /* 0x000fc800078e3cff */
[----:B------:R-:W-:Y:S01]  /*0270*/  ISETP.GE.AND P2, PT, R2, RZ, PT ;  /* 0x000000ff0200720c */ /* 0x000fe20003f46270 */
[----:B------:R-:W-:-:S06]  /*0280*/  VIADD R2, R12, 0x1f ;  /* 0x0000001f0c027836 */ /* 0x000fcc0000000000 */
[----:B------:R-:W-:-:S04]  /*0290*/  @P0 VIADD R5, R5, 0x1 ;  /* 0x0000000105050836 */ /* 0x000fc80000000000 */
[----:B------:R-:W-:Y:S01]  /*02a0*/  IMAD.MOV.U32 R4, RZ, RZ, R5 ;  /* 0x000000ffff047224 */ /* 0x000fe200078e0005 */
[----:B------:R-:W-:-:S03]  /*02b0*/  SHF.R.S32.HI R5, RZ, 0x1f, R2 ;  /* 0x0000001fff057819 */ /* 0x000fc60000011402 */
[----:B------:R-:W-:Y:S01]  /*02c0*/  @!P2 IMAD.MOV R4, RZ, RZ, -R4 ;  /* 0x000000ffff04a224 */ /* 0x000fe200078e0a04 */
[----:B------:R-:W-:Y:S02]  /*02d0*/  @!P1 LOP3.LUT R4, RZ, R0, RZ, 0x33, !PT ;  /* 0x00000000ff049212 */ /* 0x000fe400078e33ff */
[----:B------:R-:W-:-:S03]  /*02e0*/  LEA.HI R5, R5, R2, RZ, 0x5 ;  /* 0x0000000205057211 */ /* 0x000fc600078f28ff */
[----:B------:R-:W-:Y:S02]  /*02f0*/  IMAD.SHL.U32 R2, R4, 0x8, RZ ;  /* 0x0000000804027824 */ /* 0x000fe400078e00ff */
[----:B------:R-:W-:-:S03]  /*0300*/  IMAD.MOV R4, RZ, RZ, -R4 ;  /* 0x000000ffff047224 */ /* 0x000fc600078e0a04 */
[----:B------:R-:W-:Y:S01]  /*0310*/  LEA.HI.SX32 R5, R5, -R2, 0x1b ;  /* 0x8000000205057211 */ /* 0x000fe200078fdaff */
[----:B------:R-:W-:Y:S02]  /*0320*/  IMAD R11, R0, R4, R3 ;  /* 0x00000004000b7224 */ /* 0x000fe400078e0203 */
[----:B------:R-:W-:Y:S01]  /*0330*/  IMAD.MOV.U32 R4, RZ, RZ, RZ ;  /* 0x000000ffff047224 */ /* 0x000fe200078e00ff */
[----:B------:R-:W-:-:S04]  /*0340*/  VIMNMX R6, PT, PT, R5, 0x8, PT ;  /* 0x0000000805067848 */ /* 0x000fc80003fe0100 */
[-C--:B------:R-:W-:Y:S02]  /*0350*/  IABS R8, R6.reuse ;  /* 0x0000000600087213 */ /* 0x080fe40000000000 */
[----:B------:R-:W-:Y:S02]  /*0360*/  IABS R0, R6 ;  /* 0x0000000600007213 */ /* 0x000fe40000000000 */
[----:B------:R-:W1:Y:S08]  /*0370*/  I2F.RP R7, R8 ;  /* 0x0000000800077306 */ /* 0x000e700000209400 */
[----:B-1----:R-:W1:Y:S02]  /*0380*/  MUFU.RCP R7, R7 ;  /* 0x0000000700077308 */ /* 0x002e640000001000 */
[----:B-1----:R-:W-:-:S06]  /*0390*/  VIADD R5, R7, 0xffffffe ;  /* 0x0ffffffe07057836 */ /* 0x002fcc0000000000 */
[----:B------:R-:W1:Y:S02]  /*03a0*/  F2I.FTZ.U32.TRUNC.NTZ R5, R5 ;  /* 0x0000000500057305 */ /* 0x000e64000021f000 */
[----:B-1----:R-:W-:-:S04]  /*03b0*/  IMAD.MOV R9, RZ, RZ, -R5 ;  /* 0x000000ffff097224 */ /* 0x002fc800078e0a05 */
[----:B------:R-:W-:Y:S01]  /*03c0*/  IMAD.MOV.U32 R3, RZ, RZ, R9 ;  /* 0x000000ffff037224 */ /* 0x000fe200078e0009 */
[----:B------:R-:W-:-:S03]  /*03d0*/  IABS R9, R11 ;  /* 0x0000000b00097213 */ /* 0x000fc60000000000 */
[----:B------:R-:W-:-:S04]  /*03e0*/  IMAD R3, R3, R8, RZ ;  /* 0x0000000803037224 */ /* 0x000fc800078e02ff */
[----:B------:R-:W-:-:S04]  /*03f0*/  IMAD.HI.U32 R4, R5, R3, R4 ;  /* 0x0000000305047227 */ /* 0x000fc800078e0004 */
[----:B------:R-:W-:Y:S02]  /*0400*/  IMAD.MOV R3, RZ, RZ, -R0 ;  /* 0x000000ffff037224 */ /* 0x000fe400078e0a00 */
[----:B------:R-:W-:Y:S01]  /*0410*/  IMAD.HI.U32 R0, R4, R9, RZ ;  /* 0x0000000904007227 */ /* 0x000fe200078e00ff */
[----:B------:R-:W-:-:S03]  /*0420*/  SHF.R.U32.HI R4, RZ, 0x5, R14 ;  /* 0x00000005ff047819 */ /* 0x000fc6000001160e */
[----:B------:R-:W-:Y:S01]  /*0430*/  IMAD R3, R0, R3, R9 ;  /* 0x0000000300037224 */ /* 0x000fe200078e0209 */
[----:B------:R-:W-:-:S04]  /*0440*/  SGXT.U32 R4, R4, 0x2 ;  /* 0x000000020404781a */ /* 0x000fc80000000000 */
[----:B------:R-:W-:Y:S02]  /*0450*/  ISETP.GT.U32.AND P1, PT, R8, R3, PT ;  /* 0x000000030800720c */ /* 0x000fe40003f24070 */
[C---:B------:R-:W-:Y:S02]  /*0460*/  LOP3.LUT R5, R4.reuse, 0x4, RZ, 0xfc, !PT ;  /* 0x0000000404057812 */ /* 0x040fe400078efcff */
[C---:B------:R-:W-:Y:S02]  /*0470*/  LOP3.LUT R5, R4.reuse, 0x10, RZ, 0xfc, !PT ;  /* 0x0000001004057812 */ /* 0x040fe400078efcff */
[C---:B------:R-:W-:Y:S02]  /*0480*/  LOP3.LUT R5, R4.reuse, 0x1c, RZ, 0xfc, !PT ;  /* 0x0000001c04057812 */ /* 0x040fe400078efcff */
[C---:B------:R-:W-:Y:S02]  /*0490*/  LOP3.LUT R5, R4.reuse, 0x28, RZ, 0xfc, !PT ;  /* 0x0000002804057812 */ /* 0x040fe400078efcff */
[----:B------:R-:W-:-:S03]  /*04a0*/  LOP3.LUT R5, R4, 0x34, RZ, 0xfc, !PT ;  /* 0x0000003404057812 */ /* 0x000fc600078efcff */
[----:B------:R-:W-:Y:S02]  /*04b0*/  @!P1 IMAD.IADD R3, R3, 0x1, -R8 ;  /* 0x0000000103039824 */ /* 0x000fe400078e0a08 */
[----:B------:R-:W-:Y:S01]  /*04c0*/  @!P1 VIADD R0, R0, 0x1 ;  /* 0x0000000100009836 */ /* 0x000fe20000000000 */
[----:B------:R-:W-:Y:S02]  /*04d0*/  ISETP.NE.AND P1, PT, R6, RZ, PT ;  /* 0x000000ff0600720c */ /* 0x000fe40003f25270 */
[----:B------:R-:W-:Y:S02]  /*04e0*/  ISETP.GE.U32.AND P0, PT, R3, R8, PT ;  /* 0x000000080300720c */ /* 0x000fe40003f06070 */
[----:B------:R-:W-:-:S04]  /*04f0*/  LOP3.LUT R3, R11, R6, RZ, 0x3c, !PT ;  /* 0x000000060b037212 */ /* 0x000fc800078e3cff */
[----:B------:R-:W-:-:S07]  /*0500*/  ISETP.GE.AND P2, PT, R3, RZ, PT ;  /* 0x000000ff0300720c */ /* 0x000fce0003f46270 */
[----:B------:R-:W-:-:S06]  /*0510*/  @P0 VIADD R0, R0, 0x1 ;  /* 0x0000000100000836 */ /* 0x000fcc0000000000 */
[----:B------:R-:W-:Y:S01]  /*0520*/  @!P2 IMAD.MOV R0, RZ, RZ, -R0 ;  /* 0x000000ffff00a224 */ /* 0x000fe200078e0a00 */
[----:B------:R-:W-:-:S05]  /*0530*/  @!P1 LOP3.LUT R0, RZ, R6, RZ, 0x33, !PT ;  /* 0x00000006ff009212 */ /* 0x000fca00078e33ff */
[----:B------:R-:W-:Y:S02]  /*0540*/  IMAD.MOV R3, RZ, RZ, -R0 ;  /* 0x000000ffff037224 */ /* 0x000fe400078e0a00 */
[----:B------:R-:W-:Y:S02]  /*0550*/  IMAD.SHL.U32 R0, R0, 0x200, RZ ;  /* 0x0000020000007824 */ /* 0x000fe400078e00ff */
[----:B------:R-:W-:-:S04]  /*0560*/  IMAD R3, R6, R3, R11 ;  /* 0x0000000306037224 */ /* 0x000fc800078e020b */
[----:B------:R-:W-:Y:S01]  /*0570*/  IMAD.IADD R3, R2, 0x1, R3 ;  /* 0x0000000102037824 */ /* 0x000fe200078e0203 */
[----:B------:R-:W-:-:S05]  /*0580*/  LOP3.LUT R2, R14, 0x1f, RZ, 0xc0, !PT ;  /* 0x0000001f0e027812 */ /* 0x000fca00078ec0ff */
[----:B------:R-:W-:Y:S01]  /*0590*/  IMAD R2, R3, 0x20, R2 ;  /* 0x0000002003027824 */ /* 0x000fe200078e0202 */
[C---:B------:R-:W-:Y:S02]  /*05a0*/  LOP3.LUT R3, R4.reuse, 0x8, RZ, 0xfc, !PT ;  /* 0x0000000804037812 */ /* 0x040fe400078efcff */
[C---:B------:R-:W-:Y:S02]  /*05b0*/  LOP3.LUT R3, R4.reuse, 0x14, RZ, 0xfc, !PT ;  /* 0x0000001404037812 */ /* 0x040fe400078efcff */
[----:B------:R1:W-:Y:S01]  /*05c0*/  STL [R1+0xc70], R2 ;  /* 0x000c700201007387 */ /* 0x0003e20000100800 */
[C---:B------:R-:W-:Y:S02]  /*05d0*/  LOP3.LUT R3, R4.reuse, 0x20, RZ, 0xfc, !PT ;  /* 0x0000002004037812 */ /* 0x040fe400078efcff */
[C---:B------:R-:W-:Y:S01]  /*05e0*/  LOP3.LUT R3, R4.reuse, 0x2c, RZ, 0xfc, !PT ;  /* 0x0000002c04037812 */ /* 0x040fe200078efcff */
[----:B------:R2:W-:Y:S01]  /*05f0*/  STL [R1+0x2c4], R0 ;  /* 0x0002c40001007387 */ /* 0x0005e20000100800 */
[----:B------:R-:W-:-:S02]  /*0600*/  LOP3.LUT R3, R4, 0x38, RZ, 0xfc, !PT ;  /* 0x0000003804037812 */ /* 0x000fc400078efcff */
[C---:B-1----:R-:W-:Y:S02]  /*0610*/  LOP3.LUT R2, R4.reuse, 0xc, RZ, 0xfc, !PT ;  /* 0x0000000c04027812 */ /* 0x042fe400078efcff */
[C---:B------:R-:W-:Y:S02]  /*0620*/  LOP3.LUT R2, R4.reuse, 0x18, RZ, 0xfc, !PT ;  /* 0x0000001804027812 */ /* 0x040fe400078efcff */
[C---:B------:R-:W-:Y:S02]  /*0630*/  LOP3.LUT R2, R4.reuse, 0x24, RZ, 0xfc, !PT ;  /* 0x0000002404027812 */ /* 0x040fe400078efcff */
[C---:B------:R-:W-:Y:S02]  /*0640*/  LOP3.LUT R2, R4.reuse, 0x30, RZ, 0xfc, !PT ;  /* 0x0000003004027812 */ /* 0x040fe400078efcff */
[----:B------:R-:W-:Y:S01]  /*0650*/  LOP3.LUT R2, R4, 0x3c, RZ, 0xfc, !PT ;  /* 0x0000003c04027812 */ /* 0x000fe200078efcff */
[----:B0-2---:R-:W-:Y:S06]  /*0660*/  BRA.U UP0, `(.L_x_0) ;  /* 0x0000000100dc7547 */ /* 0x005fec000b800000 */
[----:B------:R-:W-:Y:S01]  /*0670*/  IMAD.SHL.U32 R0, R14, 0x20, RZ ;  /* 0x000000200e007824 */ /* 0x000fe200078e00ff */
[----:B------:R-:W-:Y:S02]  /*0680*/  CS2R R24, SRZ ;  /* 0x0000000000187805 */ /* 0x000fe4000001ff00 */
[----:B------:R-:W-:Y:S02]  /*0690*/  CS2R R26, SRZ ;  /* 0x00000000001a7805 */ /* 0x000fe4000001ff00 */
[----:B------:R-:W-:Y:S02]  /*06a0*/  CS2R R20, SRZ ;  /* 0x0000000000147805 */ /* 0x000fe4000001ff00 */
[----:B------:R-:W-:Y:S01]  /*06b0*/  CS2R R22, SRZ ;  /* 0x0000000000167805 */ /* 0x000fe2000001ff00 */
[----:B------:R0:W-:Y:S01]  /*06c0*/  STL [R1+0xc6c], R0 ;  /* 0x000c6c0001007387 */ /* 0x0001e20000100800 */
[----:B------:R-:W-:Y:S02]  /*06d0*/  CS2R R16, SRZ ;  /* 0x0000000000107805 */ /* 0x000fe4000001ff00 */
[----:B------:R-:W-:-:S02]  /*06e0*/  CS2R R18, SRZ ;  /* 0x0000000000127805 */ /* 0x000fc4000001ff00 */
[----:B------:R-:W-:Y:S01]  /*06f0*/  CS2R R12, SRZ ;  /* 0x00000000000c7805 */ /* 0x000fe2000001ff00 */
[----:B------:R0:W-:Y:S01]  /*0700*/  STL [R1], RZ ;  /* 0x000000ff01007387 */ /* 0x0001e20000100800 */
[----:B------:R-:W-:Y:S02]  /*0710*/  CS2R R14, SRZ ;  /* 0x00000000000e7805 */ /* 0x000fe4000001ff00 */
[----:B------:R-:W-:Y:S02]  /*0720*/  CS2R R8, SRZ ;  /* 0x0000000000087805 */ /* 0x000fe4000001ff00 */
[----:B------:R-:W-:Y:S01]  /*0730*/  CS2R R10, SRZ ;  /* 0x00000000000a7805 */ /* 0x000fe2000001ff00 */
[----:B------:R0:W-:Y:S01]  /*0740*/  STL [R1+0x4], RZ ;  /* 0x000004ff01007387 */ /* 0x0001e20000100800 */
[----:B------:R-:W-:Y:S02]  /*0750*/  CS2R R4, SRZ ;  /* 0x0000000000047805 */ /* 0x000fe4000001ff00 */
[----:B------:R-:W-:Y:S01]  /*0760*/  CS2R R6, SRZ ;  /* 0x0000000000067805 */ /* 0x000fe2000001ff00 */
[----:B------:R0:W-:Y:S04]  /*0770*/  STL [R1+0x8], RZ ;  /* 0x000008ff01007387 */ /* 0x0001e80000100800 */
        /* <DEDUP_REMOVED lines=36> */
[----:B------:R0:W-:Y:S01]  /*09c0*/  STL [R1+0x9c], RZ ;  /* 0x00009cff01007387 */ /* 0x0001e20000100800 */
[----:B------:R-:W-:Y:S05]  /*09d0*/  BRA `(.L_x_1) ;  /* 0x0000034400d47947 */ /* 0x000fea0003800000 */
.L_x_0:
[----:B------:R-:W-:Y:S01]  /*09e0*/  IABS R22, R13 ;  /* 0x0000000d00167213 */ /* 0x000fe20000000000 */
[----:B------:R-:W-:Y:S01]  /*09f0*/  STL [R1+0xdc8], R13 ;  /* 0x000dc80d01007387 */ /* 0x000fe20000100800 */
[C---:B------:R-:W-:Y:S01]  /*0a00*/  LEA.HI R23, R10.reuse, R0, RZ, 0x1a ;  /* 0x000000000a177211 */ /* 0x040fe200078fd0ff */
[----:B------:R-:W0:Y:S01]  /*0a10*/  LDCU UR6, c[0x0][0x3a8] ;  /* 0x00007500ff0677ac */ /* 0x000e220008000800 */
[----:B------:R-:W1:Y:S01]  /*0a20*/  I2F.RP R6, R22 ;  /* 0x0000001600067306 */ /* 0x000e620000209400 */
[----:B------:R-:W-:Y:S02]  /*0a30*/  ISETP.NE.U32.AND P3, PT, R10, RZ, PT ;  /* 0x000000ff0a00720c */ /* 0x000fe40003f65070 */
[C---:B------:R-:W-:Y:S01]  /*0a40*/  VIADD R5, R23.reuse, 0x1fe ;  /* 0x000001fe17057836 */ /* 0x040fe20000000000 */
[----:B------:R-:W2:Y:S01]  /*0a50*/  LDCU UR7, c[0x0][0x3ac] ;  /* 0x00007580ff0777ac */ /* 0x000ea20008000800 */
[C---:B------:R-:W-:Y:S02]  /*0a60*/  VIADD R9, R23.reuse, 0x1fc ;  /* 0x000001fc17097836 */ /* 0x040fe40000000000 */
[C---:B------:R-:W-:Y:S01]  /*0a70*/  VIADD R8, R23.reuse, 0x1fa ;  /* 0x000001fa17087836 */ /* 0x040fe20000000000 */
[----:B------:R-:W-:Y:S01]  /*0a80*/  IABS R4, R5 ;  /* 0x0000000500047213 */ /* 0x000fe20000000000 */
[----:B------:R-:W-:Y:S01]  /*0a90*/  VIADD R28, R23, 0xc8 ;  /* 0x000000c8171c7836 */ /* 0x000fe20000000000 */
[----:B------:R-:W-:Y:S01]  /*0aa0*/  ISETP.GE.AND P6, PT, R5, RZ, PT ;  /* 0x000000ff0500720c */ /* 0x000fe20003fc6270 */
[----:B------:R-:W3:Y:S01]  /*0ab0*/  LDCU.64 UR8, c[0x0][0x388] ;  /* 0x00007100ff0877ac */ /* 0x000ee20008000a00 */
[----:B------:R-:W-:Y:S01]  /*0ac0*/  ISETP.GE.AND P5, PT, R8, RZ, PT ;  /* 0x000000ff0800720c */ /* 0x000fe20003fa6270 */
[----:B-1----:R-:W1:Y:S01]  /*0ad0*/  MUFU.RCP R6, R6 ;  /* 0x0000000600067308 */ /* 0x002e620000001000 */
[----:B------:R-:W4:Y:S01]  /*0ae0*/  LDCU UR12, c[0x0][0x3b0] ;  /* 0x00007600ff0c77ac */ /* 0x000f220008000800 */
[----:B------:R-:W5:Y:S01]  /*0af0*/  LDCU UR13, c[0x0][0x3a4] ;  /* 0x00007480ff0d77ac */ /* 0x000f620008000800 */
[----:B------:R-:W0:Y:S01]  /*0b00*/  LDCU UR14, c[0x0][0x3a0] ;  /* 0x00007400ff0e77ac */ /* 0x000e220008000800 */
[----:B-1----:R-:W-:Y:S01]  /*0b10*/  VIADD R2, R6, 0xffffffe ;  /* 0x0ffffffe06027836 */ /* 0x002fe20000000000 */
[----:B------:R-:W-:-:S03]  /*0b20*/  IABS R6, R8 ;  /* 0x0000000800067213 */ /* 0x000fc60000000000 */
[----:B------:R1:W0:Y:S02]  /*0b30*/  F2I.FTZ.U32.TRUNC.NTZ R3, R2 ;  /* 0x0000000200037305 */ /* 0x000224000021f000 */
[----:B-1----:R-:W-:Y:S02]  /*0b40*/  IMAD.MOV.U32 R2, RZ, RZ, RZ ;  /* 0x000000ffff027224 */ /* 0x002fe400078e00ff */
[----:B0-----:R-:W-:-:S04]  /*0b50*/  IMAD.MOV R7, RZ, RZ, -R3 ;  /* 0x000000ffff077224 */ /* 0x001fc800078e0a03 */
[----:B------:R-:W-:-:S04]  /*0b60*/  IMAD R0, R7, R22, RZ ;  /* 0x0000001607007224 */ /* 0x000fc800078e02ff */
[----:B------:R-:W-:-:S04]  /*0b70*/  IMAD.HI.U32 R0, R3, R0, R2 ;  /* 0x0000000003007227 */ /* 0x000fc800078e0002 */
[----:B------:R-:W-:Y:S01]  /*0b80*/  IMAD.MOV.U32 R3, RZ, RZ, R4 ;  /* 0x000000ffff037224 */ /* 0x000fe200078e0004 */
[----:B------:R-:W-:-:S03]  /*0b90*/  IABS R4, R9 ;  /* 0x0000000900047213 */ /* 0x000fc60000000000 */
[----:B------:R-:W-:-:S04]  /*0ba0*/  IMAD.HI.U32 R2, R0, R3, RZ ;  /* 0x0000000300027227 */ /* 0x000fc800078e00ff */
[----:B------:R-:W-:Y:S02]  /*0bb0*/  IMAD.MOV R2, RZ, RZ, -R2 ;  /* 0x000000ffff027224 */ /* 0x000fe400078e0a02 */
[----:B------:R-:W-:-:S04]  /*0bc0*/  IMAD.HI.U32 R7, R0, R4, RZ ;  /* 0x0000000400077227 */ /* 0x000fc800078e00ff */
[----:B------:R-:W-:Y:S02]  /*0bd0*/  IMAD R3, R22, R2, R3 ;  /* 0x0000000216037224 */ /* 0x000fe400078e0203 */
[----:B------:R-:W-:Y:S02]  /*0be0*/  IMAD.MOV R7, RZ, RZ, -R7 ;  /* 0x000000ffff077224 */ /* 0x000fe400078e0a07 */
[----:B------:R-:W-:Y:S01]  /*0bf0*/  IMAD.HI.U32 R2, R0, R6, RZ ;  /* 0x0000000600027227 */ /* 0x000fe200078e00ff */
[----:B------:R-:W-:-:S03]  /*0c00*/  ISETP.GT.U32.AND P0, PT, R22, R3, PT ;  /* 0x000000031600720c */ /* 0x000fc60003f04070 */
[C---:B------:R-:W-:Y:S02]  /*0c10*/  IMAD R4, R22.reuse, R7, R4 ;  /* 0x0000000716047224 */ /* 0x040fe400078e0204 */
[----:B------:R-:W-:Y:S02]  /*0c20*/  IMAD.MOV R2, RZ, RZ, -R2 ;  /* 0x000000ffff027224 */ /* 0x000fe400078e0a02 */
[C---:B------:R-:W-:Y:S01]  /*0c30*/  VIADD R7, R23.reuse, 0x1f8 ;  /* 0x000001f817077836 */ /* 0x040fe20000000000 */
[C---:B------:R-:W-:Y:S01]  /*0c40*/  ISETP.GT.U32.AND P2, PT, R22.reuse, R4, PT ;  /* 0x000000041600720c */ /* 0x040fe20003f44070 */
[C---:B------:R-:W-:Y:S02]  /*0c50*/  IMAD R6, R22.reuse, R2, R6 ;  /* 0x0000000216067224 */ /* 0x040fe400078e0206 */
[----:B------:R-:W-:Y:S01]  /*0c60*/  VIADD R2, R23, 0x1f6 ;  /* 0x000001f617027836 */ /* 0x000fe20000000000 */
[----:B------:R-:W-:Y:S01]  /*0c70*/  IABS R16, R7 ;  /* 0x0000000700107213 */ /* 0x000fe20000000000 */
[----:B------:R-:W-:Y:S01]  /*0c80*/  @!P0 IMAD.IADD R3, R3, 0x1, -R22 ;  /* 0x0000000103038824 */ /* 0x000fe200078e0a16 */
[----:B------:R-:W-:-:S02]  /*0c90*/  ISETP.GT.U32.AND P4, PT, R22, R6, PT ;  /* 0x000000061600720c */ /* 0x000fc40003f84070 */
[----:B------:R-:W-:Y:S01]  /*0ca0*/  IABS R10, R2 ;  /* 0x00000002000a7213 */ /* 0x000fe20000000000 */
[----:B------:R-:W-:Y:S01]  /*0cb0*/  IMAD.HI.U32 R5, R0, R16, RZ ;  /* 0x0000001000057227 */ /* 0x000fe200078e00ff */
[----:B------:R-:W-:Y:S02]  /*0cc0*/  ISETP.GT.U32.AND P1, PT, R22, R3, PT ;  /* 0x000000031600720c */ /* 0x000fe40003f24070 */
[----:B------:R-:W-:Y:S01]  /*0cd0*/  ISETP.GE.AND P0, PT, R9, RZ, PT ;  /* 0x000000ff0900720c */ /* 0x000fe20003f06270 */
[----:B------:R-:W-:Y:S02]  /*0ce0*/  @!P2 IMAD.IADD R4, R4, 0x1, -R22 ;  /* 0x000000010404a824 */ /* 0x000fe400078e0a16 */
[----:B------:R-:W-:-:S03]  /*0cf0*/  IMAD.MOV R5, RZ, RZ, -R5 ;  /* 0x000000ffff057224 */ /* 0x000fc600078e0a05 */
[----:B------:R-:W-:Y:S01]  /*0d00*/  ISETP.GT.U32.AND P2, PT, R22, R4, PT ;  /* 0x000000041600720c */ /* 0x000fe20003f44070 */
[----:B------:R-:W-:Y:S02]  /*0d10*/  @!P4 IMAD.IADD R6, R6, 0x1, -R22 ;  /* 0x000000010606c824 */ /* 0x000fe400078e0a16 */
[C---:B------:R-:W-:Y:S02]  /*0d20*/  IMAD R16, R22.reuse, R5, R16 ;  /* 0x0000000516107224 */ /* 0x040fe400078e0210 */
[----:B------:R-:W-:Y:S01]  /*0d30*/  @!P1 IMAD.IADD R3, R3, 0x1, -R22 ;  /* 0x0000000103039824 */ /* 0x000fe200078e0a16 */
[----:B------:R-:W-:Y:S02]  /*0d40*/  ISETP.GT.U32.AND P4, PT, R22, R6, PT ;  /* 0x000000061600720c */ /* 0x000fe40003f84070 */
[----:B------:R-:W-:Y:S01]  /*0d50*/  ISETP.GE.AND P1, PT, R7, RZ, PT ;  /* 0x000000ff0700720c */ /* 0x000fe20003f26270 */
[----:B------:R-:W-:Y:S02]  /*0d60*/  IMAD.MOV.U32 R11, RZ, RZ, R3 ;  /* 0x000000ffff0b7224 */ /* 0x000fe400078e0003 */
[----:B------:R-:W-:-:S04]  /*0d70*/  IMAD.HI.U32 R3, R0, R10, RZ ;  /* 0x0000000a00037227 */ /* 0x000fc800078e00ff */
[----:B------:R-:W-:Y:S01]  /*0d80*/  @!P2 IMAD.IADD R4, R4, 0x1, -R22 ;  /* 0x000000010404a824 */ /* 0x000fe200078e0a16 */
[----:B------:R-:W-:Y:S01]  /*0d90*/  ISETP.GT.U32.AND P2, PT, R22, R16, PT ;  /* 0x000000101600720c */ /* 0x000fe20003f44070 */
[----:B------:R-:W-:Y:S01]  /*0da0*/  @!P6 IMAD.MOV R11, RZ, RZ, -R11 ;  /* 0x000000ffff0be224 */ /* 0x000fe200078e0a0b */
[----:B------:R-:W-:Y:S01]  /*0db0*/  ISETP.GE.AND P6, PT, R2, RZ, PT ;  /* 0x000000ff0200720c */ /* 0x000fe20003fc6270 */
[----:B------:R-:W-:Y:S02]  /*0dc0*/  IMAD.MOV R5, RZ, RZ, -R3 ;  /* 0x000000ffff057224 */ /* 0x000fe400078e0a03 */
[C---:B------:R-:W-:Y:S01]  /*0dd0*/  VIADD R2, R23.reuse, 0x1f4 ;  /* 0x000001f417027836 */ /* 0x040fe20000000000 */
[----:B------:R0:W-:Y:S01]  /*0de0*/  STL [R1+0x3c8], R11 ;  /* 0x0003c80b01007387 */ /* 0x0001e20000100800 */
[----:B------:R-:W-:Y:S02]  /*0df0*/  IMAD R10, R22, R5, R10 ;  /* 0x00000005160a7224 */ /* 0x000fe400078e020a */
[--C-:B------:R-:W-:Y:S01]  /*0e00*/  @!P4 IMAD.IADD R6, R6, 0x1, -R22.reuse ;  /* 0x000000010606c824 */ /* 0x100fe200078e0a16 */
[----:B------:R-:W-:Y:S01]  /*0e10*/  IABS R8, R2 ;  /* 0x0000000200087213 */ /* 0x000fe20000000000 */
[----:B------:R-:W-:Y:S01]  /*0e20*/  VIADD R3, R23, 0x1f2 ;  /* 0x000001f217037836 */ /* 0x000fe20000000000 */
[----:B------:R-:W-:Y:S01]  /*0e30*/  ISETP.GT.U32.AND P4, PT, R22, R10, PT ;  /* 0x0000000a1600720c */ /* 0x000fe20003f84070 */
[----:B------:R-:W-:-:S02]  /*0e40*/  @!P2 IMAD.IADD R16, R16, 0x1, -R22 ;  /* 0x000000011010a824 */ /* 0x000fc400078e0a16 */
[----:B------:R-:W-:Y:S01]  /*0e50*/  VIADD R5, R23, 0x1f0 ;  /* 0x000001f017057836 */ /* 0x000fe20000000000 */
[----:B------:R-:W-:Y:S01]  /*0e60*/  IABS R7, R3 ;  /* 0x0000000300077213 */ /* 0x000fe20000000000 */
[----:B0-----:R-:W-:Y:S01]  /*0e70*/  IMAD.MOV.U32 R11, RZ, RZ, R4 ;  /* 0x000000ffff0b7224 */ /* 0x001fe200078e0004 */
[----:B------:R-:W-:Y:S01]  /*0e80*/  ISETP.GT.U32.AND P2, PT, R22, R16, PT ;  /* 0x000000101600720c */ /* 0x000fe20003f44070 */
[----:B------:R-:W-:Y:S01]  /*0e90*/  @!P5 IMAD.MOV R6, RZ, RZ, -R6 ;  /* 0x000000ffff06d224 */ /* 0x000fe200078e0a06 */
[----:B------:R-:W-:Y:S01]  /*0ea0*/  IABS R9, R5 ;  /* 0x0000000500097213 */ /* 0x000fe20000000000 */
[----:B------:R-:W-:Y:S01]  /*0eb0*/  @!P0 IMAD.MOV R11, RZ, RZ, -R11 ;  /* 0x000000ffff0b8224 */ /* 0x000fe200078e0a0b */
[----:B------:R-:W-:Y:S01]  /*0ec0*/  ISETP.GE.AND P0, PT, R2, RZ, PT ;  /* 0x000000ff0200720c */ /* 0x000fe20003f06270 */
[----:B------:R-:W-:Y:S01]  /*0ed0*/  IMAD.HI.U32 R4, R0, R7, RZ ;  /* 0x0000000700047227 */ /* 0x000fe200078e00ff */
[----:B------:R-:W-:Y:S02]  /*0ee0*/  ISETP.GE.AND P5, PT, R3, RZ, PT ;  /* 0x000000ff0300720c */ /* 0x000fe40003fa6270 */
[----:B------:R0:W-:Y:S01]  /*0ef0*/  STL [R1+0x3c4], R11 ;  /* 0x0003c40b01007387 */ /* 0x0001e20000100800 */
[----:B------:R-:W-:-:S02]  /*0f00*/  @!P4 IMAD.IADD R10, R10, 0x1, -R22 ;  /* 0x000000010a0ac824 */ /* 0x000fc400078e0a16 */
[----:B------:R-:W-:Y:S01]  /*0f10*/  IMAD.HI.U32 R2, R0, R9, RZ ;  /* 0x0000000900027227 */ /* 0x000fe200078e00ff */
[----:B------:R1:W-:Y:S02]  /*0f20*/  STL [R1+0x3c0], R6 ;  /* 0x0003c00601007387 */ /* 0x0003e40000100800 */
[----:B------:R-:W-:Y:S01]  /*0f30*/  ISETP.GT.U32.AND P4, PT, R22, R10, PT ;  /* 0x0000000a1600720c */ /* 0x000fe20003f84070 */
[----:B------:R-:W-:Y:S02]  /*0f40*/  @!P2 IMAD.IADD R16, R16, 0x1, -R22 ;  /* 0x000000011010a824 */ /* 0x000fe400078e0a16 */
[----:B------:R-:W-:Y:S02]  /*0f50*/  IMAD.MOV R4, RZ, RZ, -R4 ;  /* 0x000000ffff047224 */ /* 0x000fe400078e0a04 */
[----:B0-----:R-:W-:-:S04]  /*0f60*/  IMAD.HI.U32 R11, R0, R8, RZ ;  /* 0x00000008000b7227 */ /* 0x001fc800078e00ff */
[----:B------:R-:W-:Y:S02]  /*0f70*/  IMAD.MOV R11, RZ, RZ, -R11 ;  /* 0x000000ffff0b7224 */ /* 0x000fe400078e0a0b */
[----:B------:R-:W-:Y:S02]  /*0f80*/  IMAD.MOV R2, RZ, RZ, -R2 ;  /* 0x000000ffff027224 */ /* 0x000fe400078e0a02 */
[C---:B------:R-:W-:Y:S02]  /*0f90*/  IMAD R8, R22.reuse, R11, R8 ;  /* 0x0000000b16087224 */ /* 0x040fe400078e0208 */
[C---:B------:R-:W-:Y:S02]  /*0fa0*/  IMAD R7, R22.reuse, R4, R7 ;  /* 0x0000000416077224 */ /* 0x040fe400078e0207 */
[C---:B------:R-:W-:Y:S01]  /*0fb0*/  VIADD R11, R23.reuse, 0x1ec ;  /* 0x000001ec170b7836 */ /* 0x040fe20000000000 */
[----:B------:R-:W-:Y:S01]  /*0fc0*/  ISETP.GT.U32.AND P2, PT, R22, R8, PT ;  /* 0x000000081600720c */ /* 0x000fe20003f44070 */
[----:B------:R-:W-:-:S02]  /*0fd0*/  VIADD R3, R23, 0x1ee ;  /* 0x000001ee17037836 */ /* 0x000fc40000000000 */
[----:B------:R-:W-:Y:S01]  /*0fe0*/  IMAD R9, R22, R2, R9 ;  /* 0x0000000216097224 */ /* 0x000fe200078e0209 */
[----:B------:R-:W-:Y:S01]  /*0ff0*/  IABS R17, R11 ;  /* 0x0000000b00117213 */ /* 0x000fe20000000000 */
[----:B------:R-:W-:Y:S01]  /*1000*/  IMAD.MOV.U32 R13, RZ, RZ, R16 ;  /* 0x000000ffff0d7224 */ /* 0x000fe200078e0010 */
[----:B-1----:R-:W-:Y:S01]  /*1010*/  IABS R6, R3 ;  /* 0x0000000300067213 */ /* 0x002fe20000000000 */
[--C-:B------:R-:W-:Y:S01]  /*1020*/  @!P4 IMAD.IADD R10, R10, 0x1, -R22.reuse ;  /* 0x000000010a0ac824 */ /* 0x100fe200078e0a16 */
[C---:B------:R-:W-:Y:S01]  /*1030*/  ISETP.GT.U32.AND P4, PT, R22.reuse, R7, PT ;  /* 0x000000071600720c */ /* 0x040fe20003f84070 */
[----:B------:R-:W-:Y:S01]  /*1040*/  @!P1 IMAD.MOV R13, RZ, RZ, -R13 ;  /* 0x000000ffff0d9224 */ /* 0x000fe200078e0a0d */
[----:B------:R-:W-:Y:S01]  /*1050*/  ISETP.GT.U32.AND P1, PT, R22, R9, PT ;  /* 0x000000091600720c */ /* 0x000fe20003f24070 */
[----:B------:R-:W-:Y:S02]  /*1060*/  IMAD.MOV.U32 R16, RZ, RZ, R17 ;  /* 0x000000ffff107224 */ /* 0x000fe400078e0011 */
[----:B------:R-:W-:Y:S01]  /*1070*/  @!P2 IMAD.IADD R8, R8, 0x1, -R22 ;  /* 0x000000010808a824 */ /* 0x000fe200078e0a16 */
[----:B------:R0:W-:Y:S01]  /*1080*/  STL [R1+0x3bc], R13 ;  /* 0x0003bc0d01007387 */ /* 0x0001e20000100800 */
[----:B------:R-:W-:-:S03]  /*1090*/  IMAD.HI.U32 R17, R0, R6, RZ ;  /* 0x0000000600117227 */ /* 0x000fc600078e00ff */
[C---:B------:R-:W-:Y:S01]  /*10a0*/  ISETP.GT.U32.AND P2, PT, R22.reuse, R8, PT ;  /* 0x000000081600720c */ /* 0x040fe20003f44070 */
[----:B------:R-:W-:Y:S02]  /*10b0*/  IMAD.MOV R17, RZ, RZ, -R17 ;  /* 0x000000ffff117224 */ /* 0x000fe400078e0a11 */
[----:B------:R-:W-:Y:S02]  /*10c0*/  VIADD R2, R23, 0x1ea ;  /* 0x000001ea17027836 */ /* 0x000fe40000000000 */
[----:B------:R-:W-:Y:S02]  /*10d0*/  @!P4 IMAD.IADD R7, R7, 0x1, -R22 ;  /* 0x000000010707c824 */ /* 0x000fe400078e0a16 */
[C---:B------:R-:W-:Y:S01]  /*10e0*/  IMAD R6, R22.reuse, R17, R6 ;  /* 0x0000001116067224 */ /* 0x040fe200078e0206 */
[----:B------:R-:W-:Y:S01]  /*10f0*/  IABS R15, R2 ;  /* 0x00000002000f7213 */ /* 0x000fe20000000000 */
[----:B------:R-:W-:Y:S01]  /*1100*/  @!P1 IMAD.IADD R9, R9, 0x1, -R22 ;  /* 0x0000000109099824 */ /* 0x000fe200078e0a16 */
[----:B------:R-:W-:Y:S01]  /*1110*/  ISETP.GT.U32.AND P4, PT, R22, R7, PT ;  /* 0x000000071600720c */ /* 0x000fe20003f84070 */
[----:B0-----:R-:W-:-:S02]  /*1120*/  IMAD.MOV.U32 R13, RZ, RZ, R10 ;  /* 0x000000ffff0d7224 */ /* 0x001fc400078e000a */
[----:B------:R-:W-:Y:S01]  /*1130*/  @!P2 IMAD.IADD R8, R8, 0x1, -R22 ;  /* 0x000000010808a824 */ /* 0x000fe200078e0a16 */
[C---:B------:R-:W-:Y:S01]  /*1140*/  ISETP.GT.U32.AND P2, PT, R22.reuse, R6, PT ;  /* 0x000000061600720c */ /* 0x040fe20003f44070 */
[----:B------:R-:W-:Y:S01]  /*1150*/  VIADD R4, R23, 0x1e8 ;  /* 0x000001e817047836 */ /* 0x000fe20000000000 */
[----:B------:R-:W-:Y:S01]  /*1160*/  ISETP.GT.U32.AND P1, PT, R22, R9, PT ;  /* 0x000000091600720c */ /* 0x000fe20003f24070 */
[----:B------:R-:W-:Y:S02]  /*1170*/  IMAD.MOV.U32 R10, RZ, RZ, R15 ;  /* 0x000000ffff0a7224 */ /* 0x000fe400078e000f */
[----:B------:R-:W-:Y:S01]  /*1180*/  @!P6 IMAD.MOV R13, RZ, RZ, -R13 ;  /* 0x000000ffff0de224 */ /* 0x000fe200078e0a0d */
[----:B------:R-:W-:Y:S01]  /*1190*/  IABS R14, R4 ;  /* 0x00000004000e7213 */ /* 0x000fe20000000000 */
[C---:B------:R-:W-:Y:S01]  /*11a0*/  IMAD.HI.U32 R17, R0.reuse, R16, RZ ;  /* 0x0000001000117227 */ /* 0x040fe200078e00ff */
[----:B------:R-:W-:Y:S02]  /*11b0*/  ISETP.GE.AND P6, PT, R5, RZ, PT ;  /* 0x000000ff0500720c */ /* 0x000fe40003fc6270 */
[----:B------:R0:W-:Y:S01]  /*11c0*/  STL [R1+0x3b8], R13 ;  /* 0x0003b80d01007387 */ /* 0x0001e20000100800 */
[----:B------:R-:W-:-:S04]  /*11d0*/  IMAD.HI.U32 R15, R0, R10, RZ ;  /* 0x0000000a000f7227 */ /* 0x000fc800078e00ff */
[----:B------:R-:W-:Y:S02]  /*11e0*/  IMAD.MOV R17, RZ, RZ, -R17 ;  /* 0x000000ffff117224 */ /* 0x000fe400078e0a11 */
[----:B------:R-:W-:-:S04]  /*11f0*/  IMAD.HI.U32 R5, R0, R14, RZ ;  /* 0x0000000e00057227 */ /* 0x000fc800078e00ff */
[----:B0-----:R-:W-:Y:S02]  /*1200*/  IMAD.MOV.U32 R13, RZ, RZ, R8 ;  /* 0x000000ffff0d7224 */ /* 0x001fe400078e0008 */
[----:B------:R-:W-:Y:S02]  /*1210*/  IMAD.MOV R15, RZ, RZ, -R15 ;  /* 0x000000ffff0f7224 */ /* 0x000fe400078e0a0f */
[----:B------:R-:W-:Y:S01]  /*1220*/  @!P4 IMAD.IADD R7, R7, 0x1, -R22 ;  /* 0x000000010707c824 */ /* 0x000fe200078e0a16 */
[----:B------:R-:W-:Y:S01]  /*1230*/  ISETP.GE.AND P4, PT, R3, RZ, PT ;  /* 0x000000ff0300720c */ /* 0x000fe20003f86270 */
[----:B------:R-:W-:Y:S02]  /*1240*/  @!P0 IMAD.MOV R13, RZ, RZ, -R13 ;  /* 0x000000ffff0d8224 */ /* 0x000fe400078e0a0d */
[----:B------:R-:W-:Y:S02]  /*1250*/  IMAD R3, R22, R17, R16 ;  /* 0x0000001116037224 */ /* 0x000fe400078e0210 */
[----:B------:R-:W-:Y:S01]  /*1260*/  @!P2 IMAD.IADD R6, R6, 0x1, -R22 ;  /* 0x000000010606a824 */ /* 0x000fe200078e0a16 */
[----:B------:R0:W-:Y:S01]  /*1270*/  STL [R1+0x3b4], R13 ;  /* 0x0003b40d01007387 */ /* 0x0001e20000100800 */
[----:B------:R-:W-:Y:S01]  /*1280*/  IMAD.MOV R16, RZ, RZ, -R5 ;  /* 0x000000ffff107224 */ /* 0x000fe200078e0a05 */
[C---:B------:R-:W-:Y:S01]  /*1290*/  ISETP.GT.U32.AND P2, PT, R22.reuse, R3, PT ;  /* 0x000000031600720c */ /* 0x040fe20003f44070 */
[C---:B------:R-:W-:Y:S01]  /*12a0*/  IMAD R10, R22.reuse, R15, R10 ;  /* 0x0000000f160a7224 */ /* 0x040fe200078e020a */
[----:B------:R-:W-:Y:S01]  /*12b0*/  ISETP.GT.U32.AND P0, PT, R22, R6, PT ;  /* 0x000000061600720c */ /* 0x000fe20003f04070 */
[----:B------:R-:W-:-:S02]  /*12c0*/  @!P1 IMAD.IADD R9, R9, 0x1, -R22 ;  /* 0x0000000109099824 */ /* 0x000fc400078e0a16 */
[C---:B------:R-:W-:Y:S01]  /*12d0*/  IMAD R8, R22.reuse, R16, R14 ;  /* 0x0000001016087224 */ /* 0x040fe200078e020e */
[C---:B------:R-:W-:Y:S01]  /*12e0*/  ISETP.GT.U32.AND P1, PT, R22.reuse, R10, PT ;  /* 0x0000000a1600720c */ /* 0x040fe20003f24070 */
[----:B------:R-:W-:Y:S02]  /*12f0*/  IMAD.MOV.U32 R15, RZ, RZ, R7 ;  /* 0x000000ffff0f7224 */ /* 0x000fe400078e0007 */
[----:B0-----:R-:W-:Y:S02]  /*1300*/  IMAD.MOV.U32 R13, RZ, RZ, R9 ;  /* 0x000000ffff0d7224 */ /* 0x001fe400078e0009 */
[----:B------:R-:W-:Y:S02]  /*1310*/  VIADD R5, R23, 0x1e6 ;  /* 0x000001e617057836 */ /* 0x000fe40000000000 */
[----:B------:R-:W-:Y:S01]  /*1320*/  @!P6 IMAD.MOV R13, RZ, RZ, -R13 ;  /* 0x000000ffff0de224 */ /* 0x000fe200078e0a0d */
[----:B------:R-:W-:Y:S01]  /*1330*/  ISETP.GT.U32.AND P6, PT, R22, R8, PT ;  /* 0x000000081600720c */ /* 0x000fe20003fc4070 */
[----:B------:R-:W-:Y:S01]  /*1340*/  @!P5 IMAD.MOV R15, RZ, RZ, -R15 ;  /* 0x000000ffff0fd224 */ /* 0x000fe200078e0a0f */
[----:B------:R-:W-:Y:S01]  /*1350*/  ISETP.GE.AND P5, PT, R11, RZ, PT ;  /* 0x000000ff0b00720c */ /* 0x000fe20003fa6270 */
[----:B------:R-:W-:Y:S01]  /*1360*/  VIADD R11, R23, 0x1e4 ;  /* 0x000001e4170b7836 */ /* 0x000fe20000000000 */
[----:B------:R-:W-:Y:S01]  /*1370*/  IABS R14, R5 ;  /* 0x00000005000e7213 */ /* 0x000fe20000000000 */
[--C-:B------:R-:W-:Y:S01]  /*1380*/  @!P0 IMAD.IADD R6, R6, 0x1, -R22.reuse ;  /* 0x0000000106068824 */ /* 0x100fe200078e0a16 */
[----:B------:R-:W-:Y:S01]  /*1390*/  ISETP.GE.AND P0, PT, R2, RZ, PT ;  /* 0x000000ff0200720c */ /* 0x000fe20003f06270 */
[--C-:B------:R-:W-:Y:S01]  /*13a0*/  @!P2 IMAD.IADD R3, R3, 0x1, -R22.reuse ;  /* 0x000000010303a824 */ /* 0x100fe200078e0a16 */
[----:B------:R-:W-:Y:S01]  /*13b0*/  IABS R2, R11 ;  /* 0x0000000b00027213 */ /* 0x000fe20000000000 */
[----:B------:R-:W-:Y:S01]  /*13c0*/  @!P1 IMAD.IADD R10, R10, 0x1, -R22 ;  /* 0x000000010a0a9824 */ /* 0x000fe200078e0a16 */
[----:B------:R-:W-:Y:S01]  /*13d0*/  ISETP.GE.AND P2, PT, R4, RZ, PT ;  /* 0x000000ff0400720c */ /* 0x000fe20003f46270 */
[----:B------:R-:W-:Y:S01]  /*13e0*/  IMAD.MOV.U32 R7, RZ, RZ, R14 ;  /* 0x000000ffff077224 */ /* 0x000fe200078e000e */
[----:B------:R-:W-:Y:S01]  /*13f0*/  ISETP.GT.U32.AND P1, PT, R22, R3, PT ;  /* 0x000000031600720c */ /* 0x000fe20003f24070 */
[----:B------:R-:W-:Y:S01]  /*1400*/  @!P6 IMAD.IADD R8, R8, 0x1, -R22 ;  /* 0x000000010808e824 */ /* 0x000fe200078e0a16 */
[----:B------:R-:W-:Y:S01]  /*1410*/  ISETP.GT.U32.AND P6, PT, R22, R10, PT ;  /* 0x0000000a1600720c */ /* 0x000fe20003fc4070 */
[C---:B------:R-:W-:Y:S01]  /*1420*/  IMAD.HI.U32 R9, R0.reuse, R7, RZ ;  /* 0x0000000700097227 */ /* 0x040fe200078e00ff */
[----:B------:R-:W-:Y:S03]  /*1430*/  STL [R1+0x48], R15 ;  /* 0x0000480f01007387 */ /* 0x000fe60000100800 */
[----:B------:R-:W-:Y:S01]  /*1440*/  IMAD.HI.U32 R4, R0, R2, RZ ;  /* 0x0000000200047227 */ /* 0x000fe200078e00ff */
[----:B------:R0:W-:Y:S03]  /*1450*/  STL [R1+0x54], R13 ;  /* 0x0000540d01007387 */ /* 0x0001e60000100800 */
[----:B------:R-:W-:-:S02]  /*1460*/  IMAD.MOV R9, RZ, RZ, -R9 ;  /* 0x000000ffff097224 */ /* 0x000fc400078e0a09 */
[----:B------:R-:W-:Y:S02]  /*1470*/  IMAD.MOV R4, RZ, RZ, -R4 ;  /* 0x000000ffff047224 */ /* 0x000fe400078e0a04 */
[----:B------:R-:W-:Y:S02]  /*1480*/  @!P1 IMAD.IADD R3, R3, 0x1, -R22 ;  /* 0x0000000103039824 */ /* 0x000fe400078e0a16 */
[C---:B------:R-:W-:Y:S02]  /*1490*/  IMAD R2, R22.reuse, R4, R2 ;  /* 0x0000000416027224 */ /* 0x040fe400078e0202 */
[----:B0-----:R-:W-:Y:S02]  /*14a0*/  IMAD.MOV.U32 R13, RZ, RZ, R6 ;  /* 0x000000ffff0d7224 */ /* 0x001fe400078e0006 */
[C---:B------:R-:W-:Y:S02]  /*14b0*/  IMAD R6, R22.reuse, R9, R7 ;  /* 0x0000000916067224 */ /* 0x040fe400078e0207 */
[----:B------:R-:W-:Y:S01]  /*14c0*/  @!P4 IMAD.MOV R13, RZ, RZ, -R13 ;  /* 0x000000ffff0dc224 */ /* 0x000fe200078e0a0d */
[----:B------:R-:W-:Y:S01]  /*14d0*/  ISETP.GT.U32.AND P4, PT, R22, R8, PT ;  /* 0x000000081600720c */ /* 0x000fe20003f84070 */
[----:B------:R-:W-:Y:S01]  /*14e0*/  @!P6 IMAD.IADD R10, R10, 0x1, -R22 ;  /* 0x000000010a0ae824 */ /* 0x000fe200078e0a16 */
[C---:B------:R-:W-:Y:S01]  /*14f0*/  ISETP.GT.U32.AND P1, PT, R22.reuse, R6, PT ;  /* 0x000000061600720c */ /* 0x040fe20003f24070 */
[C---:B------:R-:W-:Y:S01]  /*1500*/  VIADD R17, R23.reuse, 0x1de ;  /* 0x000001de17117836 */ /* 0x040fe20000000000 */
[----:B------:R-:W-:Y:S01]  /*1510*/  ISETP.GT.U32.AND P6, PT, R22, R2, PT ;  /* 0x000000021600720c */ /* 0x000fe20003fc4070 */
[C---:B------:R-:W-:Y:S01]  /*1520*/  VIADD R9, R23.reuse, 0x1e2 ;  /* 0x000001e217097836 */ /* 0x040fe20000000000 */
[----:B------:R0:W-:Y:S01]  /*1530*/  STL [R1+0x5c], R13 ;  /* 0x00005c0d01007387 */ /* 0x0001e20000100800 */
[----:B------:R-:W-:Y:S01]  /*1540*/  VIADD R7, R23, 0x1e0 ;  /* 0x000001e017077836 */ /* 0x000fe20000000000 */
[----:B------:R-:W-:Y:S01]  /*1550*/  IABS R15, R17 ;  /* 0x00000011000f7213 */ /* 0x000fe20000000000 */
[----:B------:R-:W-:Y:S01]  /*1560*/  @!P0 IMAD.MOV R10, RZ, RZ, -R10 ;  /* 0x000000ffff0a8224 */ /* 0x000fe200078e0a0a */
[----:B------:R-:W-:-:S02]  /*1570*/  IABS R14, R9 ;  /* 0x00000009000e7213 */ /* 0x000fc40000000000 */
[----:B------:R-:W-:Y:S01]  /*1580*/  IABS R4, R7 ;  /* 0x0000000700047213 */ /* 0x000fe20000000000 */
[--C-:B------:R-:W-:Y:S01]  /*1590*/  @!P4 IMAD.IADD R8, R8, 0x1, -R22.reuse ;  /* 0x000000010808c824 */ /* 0x100fe200078e0a16 */
[----:B------:R-:W-:Y:S01]  /*15a0*/  ISETP.GE.AND P4, PT, R5, RZ, PT ;  /* 0x000000ff0500720c */ /* 0x000fe20003f86270 */
[--C-:B------:R-:W-:Y:S01]  /*15b0*/  @!P1 IMAD.IADD R6, R6, 0x1, -R22.reuse ;  /* 0x0000000106069824 */ /* 0x100fe200078e0a16 */
[----:B------:R-:W-:Y:S01]  /*15c0*/  ISETP.GE.AND P1, PT, R11, RZ, PT ;  /* 0x000000ff0b00720c */ /* 0x000fe20003f26270 */
[----:B0-----:R-:W-:Y:S02]  /*15d0*/  IMAD.MOV.U32 R13, RZ, RZ, R3 ;  /* 0x000000ffff0d7224 */ /* 0x001fe400078e0003 */
[----:B------:R-:W-:Y:S02]  /*15e0*/  @!P6 IMAD.IADD R2, R2, 0x1, -R22 ;  /* 0x000000010202e824 */ /* 0x000fe400078e0a16 */
[----:B------:R-:W-:Y:S02]  /*15f0*/  IMAD.MOV.U32 R5, RZ, RZ, R15 ;  /* 0x000000ffff057224 */ /* 0x000fe400078e000f */
[----:B------:R-:W-:Y:S01]  /*1600*/  IMAD.HI.U32 R15, R0, R14, RZ ;  /* 0x0000000e000f7227 */ /* 0x000fe200078e00ff */
[----:B------:R-:W-:-:S03]  /*1610*/  ISETP.GT.U32.AND P6, PT, R22, R2, PT ;  /* 0x000000021600720c */ /* 0x000fc60003fc4070 */
[----:B------:R-:W-:-:S04]  /*1620*/  IMAD.HI.U32 R16, R0, R4, RZ ;  /* 0x0000000400107227 */ /* 0x000fc800078e00ff */
[----:B------:R-:W-:Y:S01]  /*1630*/  @!P5 IMAD.MOV R13, RZ, RZ, -R13 ;  /* 0x000000ffff0dd224 */ /* 0x000fe200078e0a0d */
[----:B------:R-:W-:Y:S01]  /*1640*/  ISETP.GT.U32.AND P5, PT, R22, R6, PT ;  /* 0x000000061600720c */ /* 0x000fe20003fa4070 */
[----:B------:R-:W-:-:S03]  /*1650*/  IMAD.HI.U32 R11, R0, R5, RZ ;  /* 0x00000005000b7227 */ /* 0x000fc600078e00ff */
[----:B------:R0:W-:Y:S01]  /*1660*/  STL [R1+0xe8], R13 ;  /* 0x0000e80d01007387 */ /* 0x0001e20000100800 */
[----:B------:R-:W-:Y:S02]  /*1670*/  IMAD.MOV R15, RZ, RZ, -R15 ;  /* 0x000000ffff0f7224 */ /* 0x000fe400078e0a0f */
[----:B------:R-:W-:Y:S01]  /*1680*/  IMAD.MOV R16, RZ, RZ, -R16 ;  /* 0x000000ffff107224 */ /* 0x000fe200078e0a10 */
[----:B------:R1:W-:Y:S01]  /*1690*/  STL [R1+0xec], R10 ;  /* 0x0000ec0a01007387 */ /* 0x0003e20000100800 */
[C---:B------:R-:W-:Y:S02]  /*16a0*/  IMAD R3, R22.reuse, R15, R14 ;  /* 0x0000000f16037224 */ /* 0x040fe400078e020e */
[----:B------:R-:W-:Y:S02]  /*16b0*/  IMAD.MOV R11, RZ, RZ, -R11 ;  /* 0x000000ffff0b7224 */ /* 0x000fe400078e0a0b */
[C---:B------:R-:W-:Y:S01]  /*16c0*/  IMAD R4, R22.reuse, R16, R4 ;  /* 0x0000001016047224 */ /* 0x040fe200078e0204 */
[----:B------:R-:W-:Y:S01]  /*16d0*/  ISETP.GT.U32.AND P0, PT, R22, R3, PT ;  /* 0x000000031600720c */ /* 0x000fe20003f04070 */
[----:B0-----:R-:W-:-:S02]  /*16e0*/  IMAD.MOV.U32 R13, RZ, RZ, R8 ;  /* 0x000000ffff0d7224 */ /* 0x001fc400078e0008 */
[C---:B------:R-:W-:Y:S02]  /*16f0*/  IMAD R5, R22.reuse, R11, R5 ;  /* 0x0000000b16057224 */ /* 0x040fe400078e0205 */
[----:B------:R-:W-:Y:S01]  /*1700*/  @!P2 IMAD.MOV R13, RZ, RZ, -R13 ;  /* 0x000000ffff0da224 */ /* 0x000fe200078e0a0d */
[----:B------:R-:W-:Y:S01]  /*1710*/  ISETP.GT.U32.AND P2, PT, R22, R4, PT ;  /* 0x000000041600720c */ /* 0x000fe20003f44070 */
[--C-:B------:R-:W-:Y:S01]  /*1720*/  @!P5 IMAD.IADD R6, R6, 0x1, -R22.reuse ;  /* 0x000000010606d824 */ /* 0x100fe200078e0a16 */
[----:B------:R-:W-:Y:S01]  /*1730*/  ISETP.GE.AND P5, PT, R9, RZ, PT ;  /* 0x000000ff0900720c */ /* 0x000fe20003fa6270 */
[----:B------:R-:W-:Y:S01]  /*1740*/  @!P6 IMAD.IADD R2, R2, 0x1, -R22 ;  /* 0x000000010202e824 */ /* 0x000fe200078e0a16 */
[----:B------:R-:W-:Y:S01]  /*1750*/  ISETP.GT.U32.AND P6, PT, R22, R5, PT ;  /* 0x000000051600720c */ /* 0x000fe20003fc4070 */
[C---:B------:R-:W-:Y:S01]  /*1760*/  VIADD R8, R23.reuse, 0x1dc ;  /* 0x000001dc17087836 */ /* 0x040fe20000000000 */
[----:B------:R0:W-:Y:S01]  /*1770*/  STL [R1+0xf0], R13 ;  /* 0x0000f00d01007387 */ /* 0x0001e20000100800 */
[----:B------:R-:W-:-:S02]  /*1780*/  VIADD R9, R23, 0x1da ;  /* 0x000001da17097836 */ /* 0x000fc40000000000 */
[--C-:B------:R-:W-:Y:S01]  /*1790*/  @!P0 IMAD.IADD R3, R3, 0x1, -R22.reuse ;  /* 0x0000000103038824 */ /* 0x100fe200078e0a16 */
[----:B------:R-:W-:Y:S01]  /*17a0*/  IABS R11, R8 ;  /* 0x00000008000b7213 */ /* 0x000fe20000000000 */
[----:B-1----:R-:W-:Y:S01]  /*17b0*/  VIADD R10, R23, 0x1d8 ;  /* 0x000001d8170a7836 */ /* 0x002fe20000000000 */
[----:B------:R-:W-:Y:S01]  /*17c0*/  IABS R14, R9 ;  /* 0x00000009000e7213 */ /* 0x000fe20000000000 */
[----:B------:R-:W-:Y:S01]  /*17d0*/  @!P2 IMAD.IADD R4, R4, 0x1, -R22 ;  /* 0x000000010404a824 */ /* 0x000fe200078e0a16 */
[----:B------:R-:W-:Y:S01]  /*17e0*/  ISETP.GE.AND P0, PT, R7, RZ, PT ;  /* 0x000000ff0700720c */ /* 0x000fe20003f06270 */
[----:B------:R-:W-:Y:S01]  /*17f0*/  IMAD.HI.U32 R15, R0, R11, RZ ;  /* 0x0000000b000f7227 */ /* 0x000fe200078e00ff */
[----:B------:R-:W-:-:S03]  /*1800*/  ISETP.GT.U32.AND P2, PT, R22, R3, PT ;  /* 0x000000031600720c */ /* 0x000fc60003f44070 */
[----:B------:R-:W-:Y:S01]  /*1810*/  IMAD.MOV.U32 R7, RZ, RZ, R14 ;  /* 0x000000ffff077224 */ /* 0x000fe200078e000e */
[----:B------:R-:W-:Y:S01]  /*1820*/  IABS R14, R10 ;  /* 0x0000000a000e7213 */ /* 0x000fe20000000000 */
[----:B0-----:R-:W-:Y:S02]  /*1830*/  IMAD.MOV.U32 R13, RZ, RZ, R6 ;  /* 0x000000ffff0d7224 */ /* 0x001fe400078e0006 */
[----:B------:R-:W-:Y:S01]  /*1840*/  @!P6 IMAD.IADD R5, R5, 0x1, -R22 ;  /* 0x000000010505e824 */ /* 0x000fe200078e0a16 */
[----:B------:R-:W-:Y:S01]  /*1850*/  ISETP.GT.U32.AND P6, PT, R22, R4, PT ;  /* 0x000000041600720c */ /* 0x000fe20003fc4070 */
[----:B------:R-:W-:Y:S02]  /*1860*/  IMAD.MOV R6, RZ, RZ, -R15 ;  /* 0x000000ffff067224 */ /* 0x000fe400078e0a0f */
[----:B------:R-:W-:-:S04]  /*1870*/  IMAD.HI.U32 R15, R0, R7, RZ ;  /* 0x00000007000f7227 */ /* 0x000fc800078e00ff */
[----:B------:R-:W-:Y:S02]  /*1880*/  IMAD.MOV R15, RZ, RZ, -R15 ;  /* 0x000000ffff0f7224 */ /* 0x000fe400078e0a0f */
[----:B------:R-:W-:Y:S01]  /*1890*/  @!P4 IMAD.MOV R13, RZ, RZ, -R13 ;  /* 0x000000ffff0dc224 */ /* 0x000fe200078e0a0d */
[C---:B------:R-:W-:Y:S01]  /*18a0*/  ISETP.GT.U32.AND P4, PT, R22.reuse, R5, PT ;  /* 0x000000051600720c */ /* 0x040fe20003f84070 */
[----:B------:R-:W-:Y:S02]  /*18b0*/  IMAD R7, R22, R15, R7 ;  /* 0x0000000f16077224 */ /* 0x000fe400078e0207 */
[----:B------:R-:W-:Y:S01]  /*18c0*/  @!P6 IMAD.IADD R4, R4, 0x1, -R22 ;  /* 0x000000010404e824 */ /* 0x000fe200078e0a16 */
[----:B------:R-:W-:Y:S01]  /*18d0*/  STL [R1+0xf4], R13 ;  /* 0x0000f40d01007387 */ /* 0x000fe20000100800 */
[C---:B------:R-:W-:Y:S01]  /*18e0*/  IMAD R6, R22.reuse, R6, R11 ;  /* 0x0000000616067224 */ /* 0x040fe200078e020b */
[----:B------:R-:W-:Y:S01]  /*18f0*/  ISETP.GT.U32.AND P6, PT, R22, R7, PT ;  /* 0x000000071600720c */ /* 0x000fe20003fc4070 */
[----:B------:R-:W-:-:S02]  /*1900*/  VIADD R11, R23, 0x1d6 ;  /* 0x000001d6170b7836 */ /* 0x000fc40000000000 */
[----:B------:R-:W-:Y:S01]  /*1910*/  @!P2 IMAD.IADD R3, R3, 0x1, -R22 ;  /* 0x000000010303a824 */ /* 0x000fe200078e0a16 */
[----:B------:R-:W-:Y:S01]  /*1920*/  ISETP.GT.U32.AND P2, PT, R22, R6, PT ;  /* 0x000000061600720c */ /* 0x000fe20003f44070 */
[----:B------:R-:W-:Y:S01]  /*1930*/  @!P1 IMAD.MOV R2, RZ, RZ, -R2 ;  /* 0x000000ffff029224 */ /* 0x000fe200078e0a02 */
[----:B------:R-:W-:Y:S01]  /*1940*/  IABS R16, R11 ;  /* 0x0000000b00107213 */ /* 0x000fe20000000000 */
[----:B------:R-:W-:Y:S01]  /*1950*/  @!P4 IMAD.IADD R5, R5, 0x1, -R22 ;  /* 0x000000010505c824 */ /* 0x000fe200078e0a16 */
[----:B------:R-:W-:Y:S01]  /*1960*/  ISETP.GE.AND P4, PT, R17, RZ, PT ;  /* 0x000000ff1100720c */ /* 0x000fe20003f86270 */
[----:B------:R-:W-:Y:S01]  /*1970*/  VIADD R15, R23, 0x1d4 ;  /* 0x000001d4170f7836 */ /* 0x000fe20000000000 */
[----:B------:R0:W-:Y:S01]  /*1980*/  STL [R1+0xf8], R2 ;  /* 0x0000f80201007387 */ /* 0x0001e20000100800 */
[----:B------:R-:W-:-:S04]  /*1990*/  IMAD.HI.U32 R18, R0, R14, RZ ;  /* 0x0000000e00127227 */ /* 0x000fc800078e00ff */
[----:B------:R-:W-:Y:S02]  /*19a0*/  @!P6 IMAD.IADD R7, R7, 0x1, -R22 ;  /* 0x000000010707e824 */ /* 0x000fe400078e0a16 */
[----:B------:R-:W-:-:S03]  /*19b0*/  IMAD.HI.U32 R19, R0, R16, RZ ;  /* 0x0000001000137227 */ /* 0x000fc600078e00ff */
[----:B------:R-:W-:Y:S01]  /*19c0*/  ISETP.GT.U32.AND P6, PT, R22, R7, PT ;  /* 0x000000071600720c */ /* 0x000fe20003fc4070 */
[----:B0-----:R-:W-:Y:S02]  /*19d0*/  IMAD.MOV.U32 R2, RZ, RZ, R5 ;  /* 0x000000ffff027224 */ /* 0x001fe400078e0005 */
[----:B------:R-:W-:Y:S02]  /*19e0*/  @!P5 IMAD.MOV R3, RZ, RZ, -R3 ;  /* 0x000000ffff03d224 */ /* 0x000fe400078e0a03 */
[----:B------:R-:W-:Y:S01]  /*19f0*/  @!P0 IMAD.MOV R4, RZ, RZ, -R4 ;  /* 0x000000ffff048224 */ /* 0x000fe200078e0a04 */
[----:B------:R-:W-:Y:S01]  /*1a00*/  ISETP.GE.AND P0, PT, R9, RZ, PT ;  /* 0x000000ff0900720c */ /* 0x000fe20003f06270 */
[----:B------:R-:W-:Y:S01]  /*1a10*/  IMAD.MOV R17, RZ, RZ, -R18 ;  /* 0x000000ffff117224 */ /* 0x000fe200078e0a12 */
[----:B------:R-:W-:Y:S01]  /*1a20*/  IABS R18, R15 ;  /* 0x0000000f00127213 */ /* 0x000fe20000000000 */
[----:B------:R-:W-:Y:S01]  /*1a30*/  @!P2 IMAD.IADD R6, R6, 0x1, -R22 ;  /* 0x000000010606a824 */ /* 0x000fe200078e0a16 */
[----:B------:R0:W-:Y:S01]  /*1a40*/  STL [R1+0xfc], R3 ;  /* 0x0000fc0301007387 */ /* 0x0001e20000100800 */
[----:B------:R-:W-:Y:S01]  /*1a50*/  IMAD.MOV R19, RZ, RZ, -R19 ;  /* 0x000000ffff137224 */ /* 0x000fe200078e0a13 */
[----:B------:R-:W-:Y:S01]  /*1a60*/  ISETP.GE.AND P2, PT, R8, RZ, PT ;  /* 0x000000ff0800720c */ /* 0x000fe20003f46270 */
[----:B------:R-:W-:Y:S01]  /*1a70*/  @!P4 IMAD.MOV R2, RZ, RZ, -R2 ;  /* 0x000000ffff02c224 */ /* 0x000fe200078e0a02 */
[----:B------:R-:W-:Y:S01]  /*1a80*/  STL [R1+0x100], R4 ;  /* 0x0001000401007387 */ /* 0x000fe20000100800 */
[C---:B------:R-:W-:Y:S01]  /*1a90*/  IMAD R16, R22.reuse, R19, R16 ;  /* 0x0000001316107224 */ /* 0x040fe200078e0210 */
[C---:B------:R-:W-:Y:S01]  /*1aa0*/  ISETP.GT.U32.AND P1, PT, R22.reuse, R6, PT ;  /* 0x000000061600720c */ /* 0x040fe20003f24070 */
[C---:B------:R-:W-:Y:S01]  /*1ab0*/  IMAD R14, R22.reuse, R17, R14 ;  /* 0x00000011160e7224 */ /* 0x040fe200078e020e */
[----:B------:R1:W-:Y:S01]  /*1ac0*/  STL [R1+0x108], R2 ;  /* 0x0001080201007387 */ /* 0x0003e20000100800 */
[----:B------:R-:W-:Y:S01]  /*1ad0*/  @!P6 IMAD.IADD R7, R7, 0x1, -R22 ;  /* 0x000000010707e824 */ /* 0x000fe200078e0a16 */
[C---:B------:R-:W-:Y:S01]  /*1ae0*/  ISETP.GT.U32.AND P6, PT, R22.reuse, R16, PT ;  /* 0x000000101600720c */ /* 0x040fe20003fc4070 */
[----:B0-----:R-:W-:Y:S01]  /*1af0*/  VIADD R3, R23, 0x1d2 ;  /* 0x000001d217037836 */ /* 0x001fe20000000000 */
[----:B------:R-:W-:Y:S01]  /*1b00*/  ISETP.GT.U32.AND P5, PT, R22, R14, PT ;  /* 0x0000000e1600720c */ /* 0x000fe20003fa4070 */
[----:B------:R-:W-:Y:S01]  /*1b10*/  IMAD.MOV.U32 R9, RZ, RZ, R7 ;  /* 0x000000ffff097224 */ /* 0x000fe200078e0007 */
[----:B------:R-:W-:-:S02]  /*1b20*/  ISETP.GE.AND P4, PT, R10, RZ, PT ;  /* 0x000000ff0a00720c */ /* 0x000fc40003f86270 */
[----:B------:R-:W-:Y:S01]  /*1b30*/  IABS R8, R3 ;  /* 0x0000000300087213 */ /* 0x000fe20000000000 */
[----:B------:R-:W-:Y:S02]  /*1b40*/  @!P0 IMAD.MOV R9, RZ, RZ, -R9 ;  /* 0x000000ffff098224 */ /* 0x000fe400078e0a09 */
[----:B-1----:R-:W-:-:S04]  /*1b50*/  IMAD.HI.U32 R2, R0, R18, RZ ;  /* 0x0000001200027227 */ /* 0x002fc800078e00ff */
[----:B------:R-:W-:Y:S02]  /*1b60*/  IMAD.MOV R2, RZ, RZ, -R2 ;  /* 0x000000ffff027224 */ /* 0x000fe400078e0a02 */
[----:B------:R-:W-:Y:S01]  /*1b70*/  @!P1 IMAD.IADD R6, R6, 0x1, -R22 ;  /* 0x0000000106069824 */ /* 0x000fe200078e0a16 */
[----:B------:R-:W-:Y:S01]  /*1b80*/  ISETP.GE.AND P1, PT, R11, RZ, PT ;  /* 0x000000ff0b00720c */ /* 0x000fe20003f26270 */
[----:B------:R-:W-:Y:S02]  /*1b90*/  IMAD R18, R22, R2, R18 ;  /* 0x0000000216127224 */ /* 0x000fe400078e0212 */
[----:B------:R-:W-:Y:S02]  /*1ba0*/  IMAD.MOV.U32 R4, RZ, RZ, R6 ;  /* 0x000000ffff047224 */ /* 0x000fe400078e0006 */
[--C-:B------:R-:W-:Y:S01]  /*1bb0*/  @!P6 IMAD.IADD R16, R16, 0x1, -R22.reuse ;  /* 0x000000011010e824 */ /* 0x100fe200078e0a16 */
[----:B------:R-:W-:Y:S01]  /*1bc0*/  ISETP.GT.U32.AND P0, PT, R22, R18, PT ;  /* 0x000000121600720c */ /* 0x000fe20003f04070 */
[----:B------:R-:W-:-:S02]  /*1bd0*/  @!P5 IMAD.IADD R14, R14, 0x1, -R22 ;  /* 0x000000010e0ed824 */ /* 0x000fc400078e0a16 */
[----:B------:R-:W-:Y:S01]  /*1be0*/  @!P2 IMAD.MOV R4, RZ, RZ, -R4 ;  /* 0x000000ffff04a224 */ /* 0x000fe200078e0a04 */
[----:B------:R-:W-:Y:S01]  /*1bf0*/  ISETP.GT.U32.AND P6, PT, R22, R16, PT ;  /* 0x000000101600720c */ /* 0x000fe20003fc4070 */
[----:B------:R-:W-:Y:S01]  /*1c00*/  IMAD.HI.U32 R5, R0, R8, RZ ;  /* 0x0000000800057227 */ /* 0x000fe200078e00ff */
[----:B------:R-:W-:Y:S02]  /*1c10*/  ISETP.GT.U32.AND P5, PT, R22, R14, PT ;  /* 0x0000000e1600720c */ /* 0x000fe40003fa4070 */
[----:B------:R0:W-:Y:S01]  /*1c20*/  STL [R1+0x10c], R4 ;  /* 0x00010c0401007387 */ /* 0x0001e20000100800 */
[----:B------:R-:W-:Y:S01]  /*1c30*/  IMAD.MOV R5, RZ, RZ, -R5 ;  /* 0x000000ffff057224 */ /* 0x000fe200078e0a05 */
[----:B------:R-:W-:Y:S01]  /*1c40*/  ISETP.GE.AND P2, PT, R15, RZ, PT ;  /* 0x000000ff0f00720c */ /* 0x000fe20003f46270 */
[----:B------:R-:W-:Y:S01]  /*1c50*/  VIADD R2, R23, 0x1ce ;  /* 0x000001ce17027836 */ /* 0x000fe20000000000 */
[----:B------:R1:W-:Y:S01]  /*1c60*/  STL [R1+0x110], R9 ;  /* 0x0001100901007387 */ /* 0x0003e20000100800 */
[----:B------:R-:W-:-:S02]  /*1c70*/  @!P0 IMAD.IADD R18, R18, 0x1, -R22 ;  /* 0x0000000112128824 */ /* 0x000fc400078e0a16 */
[----:B------:R-:W-:Y:S01]  /*1c80*/  IMAD R8, R22, R5, R8 ;  /* 0x0000000516087224 */ /* 0x000fe200078e0208 */
[----:B------:R-:W-:Y:S01]  /*1c90*/  IABS R7, R2 ;  /* 0x0000000200077213 */ /* 0x000fe20000000000 */
[--C-:B------:R-:W-:Y:S01]  /*1ca0*/  @!P6 IMAD.IADD R16, R16, 0x1, -R22.reuse ;  /* 0x000000011010e824 */ /* 0x100fe200078e0a16 */
[C---:B------:R-:W-:Y:S01]  /*1cb0*/  ISETP.GT.U32.AND P0, PT, R22.reuse, R18, PT ;  /* 0x000000121600720c */ /* 0x040fe20003f04070 */
[----:B0-----:R-:W-:Y:S01]  /*1cc0*/  VIADD R4, R23, 0x1d0 ;  /* 0x000001d017047836 */ /* 0x001fe20000000000 */
[----:B------:R-:W-:Y:S01]  /*1cd0*/  ISETP.GT.U32.AND P6, PT, R22, R8, PT ;  /* 0x000000081600720c */ /* 0x000fe20003fc4070 */
[----:B------:R-:W-:Y:S01]  /*1ce0*/  @!P5 IMAD.IADD R14, R14, 0x1, -R22 ;  /* 0x000000010e0ed824 */ /* 0x000fe200078e0a16 */
[----:B------:R-:W-:Y:S01]  /*1cf0*/  ISETP.GE.AND P5, PT, R3, RZ, PT ;  /* 0x000000ff0300720c */ /* 0x000fe20003fa6270 */
[----:B-1----:R-:W-:Y:S01]  /*1d00*/  IMAD.HI.U32 R9, R0, R7, RZ ;  /* 0x0000000700097227 */ /* 0x002fe200078e00ff */
[----:B------:R-:W-:-:S03]  /*1d10*/  IABS R6, R4 ;  /* 0x0000000400067213 */ /* 0x000fc60000000000 */
[----:B------:R-:W-:Y:S02]  /*1d20*/  IMAD.MOV.U32 R10, RZ, RZ, R14 ;  /* 0x000000ffff0a7224 */ /* 0x000fe400078e000e */
[----:B------:R-:W-:-:S04]  /*1d30*/  IMAD.HI.U32 R5, R0, R6, RZ ;  /* 0x0000000600057227 */ /* 0x000fc800078e00ff */
[----:B------:R-:W-:Y:S02]  /*1d40*/  IMAD.MOV R5, RZ, RZ, -R5 ;  /* 0x000000ffff057224 */ /* 0x000fe400078e0a05 */
[----:B------:R-:W-:Y:S02]  /*1d50*/  IMAD.MOV R9, RZ, RZ, -R9 ;  /* 0x000000ffff097224 */ /* 0x000fe400078e0a09 */
[----:B------:R-:W-:Y:S02]  /*1d60*/  IMAD R6, R22, R5, R6 ;  /* 0x0000000516067224 */ /* 0x000fe400078e0206 */
[----:B------:R-:W-:Y:S02]  /*1d70*/  @!P0 IMAD.IADD R18, R18, 0x1, -R22 ;  /* 0x0000000112128824 */ /* 0x000fe400078e0a16 */
[----:B------:R-:W-:Y:S01]  /*1d80*/  @!P4 IMAD.MOV R10, RZ, RZ, -R10 ;  /* 0x000000ffff0ac224 */ /* 0x000fe200078e0a0a */
[----:B------:R-:W-:Y:S01]  /*1d90*/  ISETP.GT.U32.AND P0, PT, R22, R6, PT ;  /* 0x000000061600720c */ /* 0x000fe20003f04070 */
[----:B------:R-:W-:Y:S01]  /*1da0*/  VIADD R15, R23, 0x1cc ;  /* 0x000001cc170f7836 */ /* 0x000fe20000000000 */
[----:B------:R-:W-:Y:S01]  /*1db0*/  ISETP.GE.AND P4, PT, R4, RZ, PT ;  /* 0x000000ff0400720c */ /* 0x000fe20003f86270 */
[----:B------:R-:W-:Y:S01]  /*1dc0*/  IMAD R7, R22, R9, R7 ;  /* 0x0000000916077224 */ /* 0x000fe200078e0207 */
[----:B------:R0:W-:Y:S01]  /*1dd0*/  STL [R1+0x114], R10 ;  /* 0x0001140a01007387 */ /* 0x0001e20000100800 */
[----:B------:R-:W-:Y:S01]  /*1de0*/  @!P6 IMAD.IADD R8, R8, 0x1, -R22 ;  /* 0x000000010808e824 */ /* 0x000fe200078e0a16 */
[----:B------:R-:W-:Y:S01]  /*1df0*/  IABS R3, R15 ;  /* 0x0000000f00037213 */ /* 0x000fe20000000000 */
[----:B------:R-:W-:-:S02]  /*1e00*/  IMAD.MOV.U32 R5, RZ, RZ, R18 ;  /* 0x000000ffff057224 */ /* 0x000fc400078e0012 */
[----:B------:R-:W-:Y:S01]  /*1e10*/  VIADD R18, R23, 0x1b8 ;  /* 0x000001b817127836 */ /* 0x000fe20000000000 */
[C---:B------:R-:W-:Y:S01]  /*1e20*/  ISETP.GT.U32.AND P6, PT, R22.reuse, R8, PT ;  /* 0x000000081600720c */ /* 0x040fe20003fc4070 */
[----:B------:R-:W-:Y:S01]  /*1e30*/  @!P2 IMAD.MOV R5, RZ, RZ, -R5 ;  /* 0x000000ffff05a224 */ /* 0x000fe200078e0a05 */
[----:B------:R-:W-:Y:S01]  /*1e40*/  ISETP.GT.U32.AND P2, PT, R22, R7, PT ;  /* 0x000000071600720c */ /* 0x000fe20003f44070 */
[----:B------:R-:W-:Y:S02]  /*1e50*/  @!P0 IMAD.IADD R6, R6, 0x1, -R22 ;  /* 0x0000000106068824 */ /* 0x000fe400078e0a16 */
[----:B0-----:R-:W-:-:S03]  /*1e60*/  IMAD.MOV.U32 R10, RZ, RZ, R16 ;  /* 0x000000ffff0a7224 */ /* 0x001fc600078e0010 */
[----:B------:R-:W-:Y:S01]  /*1e70*/  ISETP.GT.U32.AND P0, PT, R22, R6, PT ;  /* 0x000000061600720c */ /* 0x000fe20003f04070 */
[----:B------:R-:W-:Y:S01]  /*1e80*/  @!P1 IMAD.MOV R10, RZ, RZ, -R10 ;  /* 0x000000ffff0a9224 */ /* 0x000fe200078e0a0a */
[----:B------:R-:W-:Y:S01]  /*1e90*/  ISETP.GE.AND P1, PT, R2, RZ, PT ;  /* 0x000000ff0200720c */ /* 0x000fe20003f26270 */
[----:B------:R-:W-:-:S03]  /*1ea0*/  IMAD.HI.U32 R2, R0, R3, RZ ;  /* 0x0000000300027227 */ /* 0x000fc600078e00ff */
[----:B------:R0:W-:Y:S01]  /*1eb0*/  STL [R1+0x118], R10 ;  /* 0x0001180a01007387 */ /* 0x0001e20000100800 */
[----:B------:R-:W-:Y:S02]  /*1ec0*/  IMAD.MOV R4, RZ, RZ, -R2 ;  /* 0x000000ffff047224 */ /* 0x000fe400078e0a02 */
[----:B------:R-:W-:Y:S01]  /*1ed0*/  VIADD R2, R23, 0x1c8 ;  /* 0x000001c817027836 */ /* 0x000fe20000000000 */
[----:B------:R1:W-:Y:S01]  /*1ee0*/  STL [R1+0x11c], R5 ;  /* 0x00011c0501007387 */ /* 0x0003e20000100800 */
[----:B------:R-:W-:Y:S02]  /*1ef0*/  IMAD R3, R22, R4, R3 ;  /* 0x0000000416037224 */ /* 0x000fe400078e0203 */
[--C-:B------:R-:W-:Y:S01]  /*1f00*/  @!P6 IMAD.IADD R8, R8, 0x1, -R22.reuse ;  /* 0x000000010808e824 */ /* 0x100fe200078e0a16 */
[----:B------:R-:W-:Y:S01]  /*1f10*/  IABS R9, R2 ;  /* 0x0000000200097213 */ /* 0x000fe20000000000 */
[----:B------:R-:W-:Y:S01]  /*1f20*/  @!P2 IMAD.IADD R7, R7, 0x1, -R22 ;  /* 0x000000010707a824 */ /* 0x000fe200078e0a16 */
[----:B------:R-:W-:Y:S01]  /*1f30*/  ISETP.GT.U32.AND P6, PT, R22, R3, PT ;  /* 0x000000031600720c */ /* 0x000fe20003fc4070 */
[----:B0-----:R-:W-:-:S02]  /*1f40*/  VIADD R10, R23, 0x1ca ;  /* 0x000001ca170a7836 */ /* 0x001fc40000000000 */
[----:B------:R-:W-:Y:S01]  /*1f50*/  IMAD.MOV.U32 R13, RZ, RZ, R8 ;  /* 0x000000ffff0d7224 */ /* 0x000fe200078e0008 */
[----:B------:R-:W-:Y:S01]  /*1f60*/  ISETP.GT.U32.AND P2, PT, R22, R7, PT ;  /* 0x000000071600720c */ /* 0x000fe20003f44070 */
[----:B-1----:R-:W-:Y:S01]  /*1f70*/  VIADD R5, R23, 0x1c6 ;  /* 0x000001c617057836 */ /* 0x002fe20000000000 */
[----:B------:R-:W-:Y:S01]  /*1f80*/  IABS R11, R10 ;  /* 0x0000000a000b7213 */ /* 0x000fe20000000000 */
[----:B------:R-:W-:Y:S01]  /*1f90*/  @!P5 IMAD.MOV R13, RZ, RZ, -R13 ;  /* 0x000000ffff0dd224 */ /* 0x000fe200078e0a0d */
[----:B------:R-:W-:Y:S01]  /*1fa0*/  ISETP.GE.AND P5, PT, R15, RZ, PT ;  /* 0x000000ff0f00720c */ /* 0x000fe20003fa6270 */
[C---:B------:R-:W-:Y:S01]  /*1fb0*/  IMAD.HI.U32 R8, R0.reuse, R9, RZ ;  /* 0x0000000900087227 */ /* 0x040fe200078e00ff */
[----:B------:R-:W-:Y:S02]  /*1fc0*/  IABS R4, R5 ;  /* 0x0000000500047213 */ /* 0x000fe40000000000 */
[----:B------:R0:W-:Y:S01]  /*1fd0*/  STL [R1+0x120], R13 ;  /* 0x0001200d01007387 */ /* 0x0001e20000100800 */
[----:B------:R-:W-:-:S04]  /*1fe0*/  IMAD.HI.U32 R16, R0, R11, RZ ;  /* 0x0000000b00107227 */ /* 0x000fc800078e00ff */
[----:B------:R-:W-:Y:S02]  /*1ff0*/  IMAD.MOV R15, RZ, RZ, -R16 ;  /* 0x000000ffff0f7224 */ /* 0x000fe400078e0a10 */
[----:B------:R-:W-:Y:S02]  /*2000*/  IMAD.MOV R8, RZ, RZ, -R8 ;  /* 0x000000ffff087224 */ /* 0x000fe400078e0a08 */
[--C-:B------:R-:W-:Y:S01]  /*2010*/  @!P0 IMAD.IADD R6, R6, 0x1, -R22.reuse ;  /* 0x0000000106068824 */ /* 0x100fe200078e0a16 */
[----:B------:R-:W-:Y:S01]  /*2020*/  ISETP.GE.AND P0, PT, R10, RZ, PT ;  /* 0x000000ff0a00720c */ /* 0x000fe20003f06270 */
[C---:B------:R-:W-:Y:S02]  /*2030*/  IMAD R11, R22.reuse, R15, R11 ;  /* 0x0000000f160b7224 */ /* 0x040fe400078e020b */
[----:B------:R-:W-:Y:S02]  /*2040*/  @!P6 IMAD.IADD R3, R3, 0x1, -R22 ;  /* 0x000000010303e824 */ /* 0x000fe400078e0a16 */
[----:B------:R-:W-:-:S02]  /*2050*/  IMAD R9, R22, R8, R9 ;  /* 0x0000000816097224 */ /* 0x000fc400078e0209 */
[----:B------:R-:W-:Y:S01]  /*2060*/  @!P2 IMAD.IADD R7, R7, 0x1, -R22 ;  /* 0x000000010707a824 */ /* 0x000fe200078e0a16 */
[C---:B------:R-:W-:Y:S01]  /*2070*/  ISETP.GT.U32.AND P2, PT, R22.reuse, R11, PT ;  /* 0x0000000b1600720c */ /* 0x040fe20003f44070 */
[----:B------:R-:W-:Y:S01]  /*2080*/  IMAD.MOV.U32 R17, RZ, RZ, R6 ;  /* 0x000000ffff117224 */ /* 0x000fe200078e0006 */
[----:B------:R-:W-:Y:S01]  /*2090*/  ISETP.GT.U32.AND P6, PT, R22, R3, PT ;  /* 0x000000031600720c */ /* 0x000fe20003fc4070 */
[----:B------:R-:W-:-:S04]  /*20a0*/  IMAD.HI.U32 R14, R0, R4, RZ ;  /* 0x00000004000e7227 */ /* 0x000fc800078e00ff */
[----:B------:R-:W-:Y:S01]  /*20b0*/  @!P4 IMAD.MOV R17, RZ, RZ, -R17 ;  /* 0x000000ffff11c224 */ /* 0x000fe200078e0a11 */
[C---:B------:R-:W-:Y:S01]  /*20c0*/  ISETP.GT.U32.AND P4, PT, R22.reuse, R9, PT ;  /* 0x000000091600720c */ /* 0x040fe20003f84070 */
[----:B------:R-:W-:Y:S02]  /*20d0*/  IMAD.MOV R14, RZ, RZ, -R14 ;  /* 0x000000ffff0e7224 */ /* 0x000fe400078e0a0e */
[----:B0-----:R-:W-:Y:S01]  /*20e0*/  IMAD.MOV.U32 R13, RZ, RZ, R7 ;  /* 0x000000ffff0d7224 */ /* 0x001fe200078e0007 */
[----:B------:R-:W-:Y:S01]  /*20f0*/  STL [R1+0x124], R17 ;  /* 0x0001241101007387 */ /* 0x000fe20000100800 */
[C---:B------:R-:W-:Y:S02]  /*2100*/  IMAD R4, R22.reuse, R14, R4 ;  /* 0x0000000e16047224 */ /* 0x040fe400078e0204 */
[----:B------:R-:W-:Y:S02]  /*2110*/  VIADD R14, R23, 0x1c4 ;  /* 0x000001c4170e7836 */ /* 0x000fe40000000000 */
[--C-:B------:R-:W-:Y:S01]  /*2120*/  @!P2 IMAD.IADD R11, R11, 0x1, -R22.reuse ;  /* 0x000000010b0ba824 */ /* 0x100fe200078e0a16 */
[----:B------:R-:W-:Y:S01]  /*2130*/  ISETP.GE.AND P2, PT, R5, RZ, PT ;  /* 0x000000ff0500720c */ /* 0x000fe20003f46270 */
[--C-:B------:R-:W-:Y:S01]  /*2140*/  @!P6 IMAD.IADD R3, R3, 0x1, -R22.reuse ;  /* 0x000000010303e824 */ /* 0x100fe200078e0a16 */
[----:B------:R-:W-:Y:S01]  /*2150*/  IABS R6, R14 ;  /* 0x0000000e00067213 */ /* 0x000fe20000000000 */
[----:B------:R-:W-:Y:S01]  /*2160*/  @!P4 IMAD.IADD R9, R9, 0x1, -R22 ;  /* 0x000000010909c824 */ /* 0x000fe200078e0a16 */
[C---:B------:R-:W-:Y:S01]  /*2170*/  ISETP.GT.U32.AND P6, PT, R22.reuse, R4, PT ;  /* 0x000000041600720c */ /* 0x040fe20003fc4070 */
[----:B------:R-:W-:Y:S01]  /*2180*/  @!P1 IMAD.MOV R13, RZ, RZ, -R13 ;  /* 0x000000ffff0d9224 */ /* 0x000fe200078e0a0d */
[----:B------:R-:W-:Y:S01]  /*2190*/  ISETP.GT.U32.AND P4, PT, R22, R11, PT ;  /* 0x0000000b1600720c */ /* 0x000fe20003f84070 */
[----:B------:R-:W-:Y:S01]  /*21a0*/  IMAD.HI.U32 R5, R0, R6, RZ ;  /* 0x0000000600057227 */ /* 0x000fe200078e00ff */
[----:B------:R-:W-:-:S02]  /*21b0*/  ISETP.GE.AND P1, PT, R2, RZ, PT ;  /* 0x000000ff0200720c */ /* 0x000fc40003f26270 */
[----:B------:R0:W-:Y:S01]  /*21c0*/  STL [R1+0x128], R13 ;  /* 0x0001280d01007387 */ /* 0x0001e20000100800 */
[----:B------:R-:W-:Y:S02]  /*21d0*/  VIADD R2, R23, 0x1c2 ;  /* 0x000001c217027836 */ /* 0x000fe40000000000 */
[----:B------:R-:W-:Y:S02]  /*21e0*/  IMAD.MOV R5, RZ, RZ, -R5 ;  /* 0x000000ffff057224 */ /* 0x000fe400078e0a05 */
[----:B------:R-:W-:Y:S01]  /*21f0*/  IMAD.MOV.U32 R7, RZ, RZ, R3 ;  /* 0x000000ffff077224 */ /* 0x000fe200078e0003 */
[----:B------:R-:W-:Y:S01]  /*2200*/  IABS R8, R2 ;  /* 0x0000000200087213 */ /* 0x000fe20000000000 */
[----:B------:R-:W-:Y:S02]  /*2210*/  IMAD R5, R22, R5, R6 ;  /* 0x0000000516057224 */ /* 0x000fe400078e0206 */
[--C-:B------:R-:W-:Y:S01]  /*2220*/  @!P6 IMAD.IADD R4, R4, 0x1, -R22.reuse ;  /* 0x000000010404e824 */ /* 0x100fe200078e0a16 */
[C---:B------:R-:W-:Y:S01]  /*2230*/  ISETP.GT.U32.AND P6, PT, R22.reuse, R9, PT ;  /* 0x000000091600720c */ /* 0x040fe20003fc4070 */
[----:B------:R-:W-:Y:S01]  /*2240*/  @!P4 IMAD.IADD R11, R11, 0x1, -R22 ;  /* 0x000000010b0bc824 */ /* 0x000fe200078e0a16 */
[----:B------:R-:W-:Y:S01]  /*2250*/  ISETP.GT.U32.AND P4, PT, R22, R5, PT ;  /* 0x000000051600720c */ /* 0x000fe20003f84070 */
[----:B------:R-:W-:-:S04]  /*2260*/  IMAD.HI.U32 R3, R0, R8, RZ ;  /* 0x0000000800037227 */ /* 0x000fc800078e00ff */
[----:B------:R-:W-:Y:S02]  /*2270*/  IMAD.MOV R3, RZ, RZ, -R3 ;  /* 0x000000ffff037224 */ /* 0x000fe400078e0a03 */
[C---:B------:R-:W-:Y:S02]  /*2280*/  VIADD R6, R23.reuse, 0x1be ;  /* 0x000001be17067836 */ /* 0x040fe40000000000 */
[C---:B------:R-:W-:Y:S02]  /*2290*/  IMAD R8, R22.reuse, R3, R8 ;  /* 0x0000000316087224 */ /* 0x040fe400078e0208 */
[----:B------:R-:W-:Y:S01]  /*22a0*/  VIADD R10, R23, 0x1c0 ;  /* 0x000001c0170a7836 */ /* 0x000fe20000000000 */
[----:B------:R-:W-:Y:S01]  /*22b0*/  IABS R3, R6 ;  /* 0x0000000600037213 */ /* 0x000fe20000000000 */
[----:B------:R-:W-:Y:S01]  /*22c0*/  @!P5 IMAD.MOV R7, RZ, RZ, -R7 ;  /* 0x000000ffff07d224 */ /* 0x000fe200078e0a07 */
[C---:B------:R-:W-:Y:S01]  /*22d0*/  ISETP.GT.U32.AND P5, PT, R22.reuse, R4, PT ;  /* 0x000000041600720c */ /* 0x040fe20003fa4070 */
[--C-:B------:R-:W-:Y:S01]  /*22e0*/  @!P6 IMAD.IADD R9, R9, 0x1, -R22.reuse ;  /* 0x000000010909e824 */ /* 0x100fe200078e0a16 */
[----:B------:R-:W-:Y:S01]  /*22f0*/  ISETP.GT.U32.AND P6, PT, R22, R8, PT ;  /* 0x000000081600720c */ /* 0x000fe20003fc4070 */
[----:B------:R-:W-:Y:S01]  /*2300*/  @!P4 IMAD.IADD R5, R5, 0x1, -R22 ;  /* 0x000000010505c824 */ /* 0x000fe200078e0a16 */
[----:B------:R-:W-:Y:S01]  /*2310*/  IABS R16, R10 ;  /* 0x0000000a00107213 */ /* 0x000fe20000000000 */
[----:B0-----:R-:W-:Y:S01]  /*2320*/  IMAD.MOV.U32 R13, RZ, RZ, R11 ;  /* 0x000000ffff0d7224 */ /* 0x001fe200078e000b */
[----:B------:R0:W-:Y:S01]  /*2330*/  STL [R1+0x12c], R7 ;  /* 0x00012c0701007387 */ /* 0x0001e20000100800 */
[----:B------:R-:W-:Y:S01]  /*2340*/  IMAD.HI.U32 R15, R0, R3, RZ ;  /* 0x00000003000f7227 */ /* 0x000fe200078e00ff */
[----:B------:R-:W-:-:S03]  /*2350*/  ISETP.GE.AND P4, PT, R2, RZ, PT ;  /* 0x000000ff0200720c */ /* 0x000fc60003f86270 */
[----:B------:R-:W-:Y:S01]  /*2360*/  @!P0 IMAD.MOV R13, RZ, RZ, -R13 ;  /* 0x000000ffff0d8224 */ /* 0x000fe200078e0a0d */
[----:B------:R-:W-:Y:S01]  /*2370*/  ISETP.GT.U32.AND P0, PT, R22, R5, PT ;  /* 0x000000051600720c */ /* 0x000fe20003f04070 */
[----:B------:R-:W-:-:S03]  /*2380*/  IMAD.HI.U32 R17, R0, R16, RZ ;  /* 0x0000001000117227 */ /* 0x000fc600078e00ff */
[----:B------:R-:W-:Y:S01]  /*2390*/  STL [R1+0x130], R13 ;  /* 0x0001300d01007387 */ /* 0x000fe20000100800 */
[----:B0-----:R-:W-:Y:S02]  /*23a0*/  VIADD R7, R23, 0x1bc ;  /* 0x000001bc17077836 */ /* 0x001fe40000000000 */
[----:B------:R-:W-:Y:S02]  /*23b0*/  IMAD.MOV R15, RZ, RZ, -R15 ;  /* 0x000000ffff0f7224 */ /* 0x000fe400078e0a0f */
[--C-:B------:R-:W-:Y:S01]  /*23c0*/  @!P5 IMAD.IADD R4, R4, 0x1, -R22.reuse ;  /* 0x000000010404d824 */ /* 0x100fe200078e0a16 */
[----:B------:R-:W-:Y:S01]  /*23d0*/  ISETP.GE.AND P5, PT, R14, RZ, PT ;  /* 0x000000ff0e00720c */ /* 0x000fe20003fa6270 */
[----:B------:R-:W-:Y:S01]  /*23e0*/  IMAD.MOV R17, RZ, RZ, -R17 ;  /* 0x000000ffff117224 */ /* 0x000fe200078e0a11 */
[----:B------:R-:W-:Y:S01]  /*23f0*/  IABS R14, R7 ;  /* 0x00000007000e7213 */ /* 0x000fe20000000000 */
[----:B------:R-:W-:Y:S02]  /*2400*/  @!P6 IMAD.IADD R8, R8, 0x1, -R22 ;  /* 0x000000010808e824 */ /* 0x000fe400078e0a16 */
[----:B------:R-:W-:-:S02]  /*2410*/  IMAD R3, R22, R15, R3 ;  /* 0x0000000f16037224 */ /* 0x000fc400078e0203 */
[C---:B------:R-:W-:Y:S01]  /*2420*/  IMAD R2, R22.reuse, R17, R16 ;  /* 0x0000001116027224 */ /* 0x040fe200078e0210 */
[C---:B------:R-:W-:Y:S01]  /*2430*/  ISETP.GT.U32.AND P6, PT, R22.reuse, R8, PT ;  /* 0x000000081600720c */ /* 0x040fe20003fc4070 */
[----:B------:R-:W-:Y:S01]  /*2440*/  @!P0 IMAD.IADD R5, R5, 0x1, -R22 ;  /* 0x0000000105058824 */ /* 0x000fe200078e0a16 */
[----:B------:R-:W-:Y:S01]  /*2450*/  ISETP.GT.U32.AND P0, PT, R22, R3, PT ;  /* 0x000000031600720c */ /* 0x000fe20003f04070 */
[----:B------:R-:W-:-:S04]  /*2460*/  IMAD.HI.U32 R11, R0, R14, RZ ;  /* 0x0000000e000b7227 */ /* 0x000fc800078e00ff */
[----:B------:R-:W-:Y:S01]  /*2470*/  @!P1 IMAD.MOV R9, RZ, RZ, -R9 ;  /* 0x000000ffff099224 */ /* 0x000fe200078e0a09 */
[----:B------:R-:W-:Y:S01]  /*2480*/  ISETP.GT.U32.AND P1, PT, R22, R2, PT ;  /* 0x000000021600720c */ /* 0x000fe20003f24070 */
[----:B------:R-:W-:Y:S01]  /*2490*/  @!P2 IMAD.MOV R4, RZ, RZ, -R4 ;  /* 0x000000ffff04a224 */ /* 0x000fe200078e0a04 */
[----:B------:R-:W-:Y:S01]  /*24a0*/  ISETP.GE.AND P2, PT, R10, RZ, PT ;  /* 0x000000ff0a00720c */ /* 0x000fe20003f46270 */
[----:B------:R-:W-:Y:S01]  /*24b0*/  IMAD.MOV R11, RZ, RZ, -R11 ;  /* 0x000000ffff0b7224 */ /* 0x000fe200078e0a0b */
[----:B------:R0:W-:Y:S01]  /*24c0*/  STL [R1+0x134], R9 ;  /* 0x0001340901007387 */ /* 0x0001e20000100800 */
[----:B------:R-:W-:Y:S02]  /*24d0*/  VIADD R10, R23, 0x1ba ;  /* 0x000001ba170a7836 */ /* 0x000fe40000000000 */
[--C-:B------:R-:W-:Y:S01]  /*24e0*/  @!P6 IMAD.IADD R8, R8, 0x1, -R22.reuse ;  /* 0x000000010808e824 */ /* 0x100fe200078e0a16 */
[----:B------:R1:W-:Y:S01]  /*24f0*/  STL [R1+0x13c], R4 ;  /* 0x00013c0401007387 */ /* 0x0003e20000100800 */
[----:B------:R-:W-:-:S02]  /*2500*/  @!P0 IMAD.IADD R3, R3, 0x1, -R22 ;  /* 0x0000000103038824 */ /* 0x000fc400078e0a16 */
[----:B------:R-:W-:Y:S02]  /*2510*/  IMAD.MOV.U32 R16, RZ, RZ, R5 ;  /* 0x000000ffff107224 */ /* 0x000fe400078e0005 */
[----:B------:R-:W-:Y:S01]  /*2520*/  @!P1 IMAD.IADD R2, R2, 0x1, -R22 ;  /* 0x0000000102029824 */ /* 0x000fe200078e0a16 */
[----:B------:R-:W-:Y:S01]  /*2530*/  ISETP.GE.AND P1, PT, R6, RZ, PT ;  /* 0x000000ff0600720c */ /* 0x000fe20003f26270 */
[----:B------:R-:W-:Y:S01]  /*2540*/  @!P5 IMAD.MOV R16, RZ, RZ, -R16 ;  /* 0x000000ffff10d224 */ /* 0x000fe200078e0a10 */
[C---:B------:R-:W-:Y:S01]  /*2550*/  ISETP.GT.U32.AND P5, PT, R22.reuse, R3, PT ;  /* 0x000000031600720c */ /* 0x040fe20003fa4070 */
[----:B0-----:R-:W-:Y:S01]  /*2560*/  VIADD R9, R23, 0x1b6 ;  /* 0x000001b617097836 */ /* 0x001fe20000000000 */
[C---:B------:R-:W-:Y:S01]  /*2570*/  ISETP.GT.U32.AND P0, PT, R22.reuse, R2, PT ;  /* 0x000000021600720c */ /* 0x040fe20003f04070 */
[C---:B-1----:R-:W-:Y:S01]  /*2580*/  IMAD R4, R22.reuse, R11, R14 ;  /* 0x0000000b16047224 */ /* 0x042fe200078e020e */
[----:B------:R-:W-:Y:S01]  /*2590*/  IABS R14, R18 ;  /* 0x00000012000e7213 */ /* 0x000fe20000000000 */
[----:B------:R-:W-:Y:S01]  /*25a0*/  IMAD.MOV.U32 R13, RZ, RZ, R8 ;  /* 0x000000ffff0d7224 */ /* 0x000fe200078e0008 */
[----:B------:R-:W-:Y:S01]  /*25b0*/  IABS R11, R10 ;  /* 0x0000000a000b7213 */ /* 0x000fe20000000000 */
[----:B------:R0:W-:Y:S01]  /*25c0*/  STL [R1+0x144], R16 ;  /* 0x0001441001007387 */ /* 0x0001e20000100800 */
[----:B------:R-:W-:Y:S01]  /*25d0*/  ISETP.GT.U32.AND P6, PT, R22, R4, PT ;  /* 0x000000041600720c */ /* 0x000fe20003fc4070 */
[----:B------:R-:W-:Y:S01]  /*25e0*/  IMAD.MOV.U32 R6, RZ, RZ, R14 ;  /* 0x000000ffff067224 */ /* 0x000fe200078e000e */
[----:B------:R-:W-:Y:S01]  /*25f0*/  IABS R15, R9 ;  /* 0x00000009000f7213 */ /* 0x000fe20000000000 */
[----:B------:R-:W-:-:S04]  /*2600*/  IMAD.HI.U32 R14, R0, R11, RZ ;  /* 0x0000000b000e7227 */ /* 0x000fc800078e00ff */
[----:B------:R-:W-:-:S04]  /*2610*/  IMAD.HI.U32 R5, R0, R6, RZ ;  /* 0x0000000600057227 */ /* 0x000fc800078e00ff */
[----:B------:R-:W-:Y:S02]  /*2620*/  IMAD.MOV R14, RZ, RZ, -R14 ;  /* 0x000000ffff0e7224 */ /* 0x000fe400078e0a0e */
[----:B------:R-:W-:Y:S02]  /*2630*/  IMAD.MOV R8, RZ, RZ, -R5 ;  /* 0x000000ffff087224 */ /* 0x000fe400078e0a05 */
[--C-:B------:R-:W-:Y:S02]  /*2640*/  @!P6 IMAD.IADD R4, R4, 0x1, -R22.reuse ;  /* 0x000000010404e824 */ /* 0x100fe400078e0a16 */
[----:B------:R-:W-:Y:S01]  /*2650*/  @!P4 IMAD.MOV R13, RZ, RZ, -R13 ;  /* 0x000000ffff0dc224 */ /* 0x000fe200078e0a0d */
[----:B------:R-:W-:Y:S01]  /*2660*/  ISETP.GE.AND P4, PT, R7, RZ, PT ;  /* 0x000000ff0700720c */ /* 0x000fe20003f86270 */
[C---:B------:R-:W-:Y:S01]  /*2670*/  IMAD R5, R22.reuse, R14, R11 ;  /* 0x0000000e16057224 */ /* 0x040fe200078e020b */
[C---:B------:R-:W-:Y:S01]  /*2680*/  ISETP.GT.U32.AND P6, PT, R22.reuse, R4, PT ;  /* 0x000000041600720c */ /* 0x040fe20003fc4070 */
[----:B------:R-:W-:Y:S01]  /*2690*/  IMAD.MOV.U32 R7, RZ, RZ, R15 ;  /* 0x000000ffff077224 */ /* 0x000fe200078e000f */
[----:B------:R1:W-:Y:S01]  /*26a0*/  STL [R1+0x148], R13 ;  /* 0x0001480d01007387 */ /* 0x0003e20000100800 */
[----:B------:R-:W-:Y:S01]  /*26b0*/  @!P5 IMAD.IADD R3, R3, 0x1, -R22 ;  /* 0x000000010303d824 */ /* 0x000fe200078e0a16 */
[----:B------:R-:W-:Y:S01]  /*26c0*/  ISETP.GT.U32.AND P5, PT, R22, R5, PT ;  /* 0x000000051600720c */ /* 0x000fe20003fa4070 */
[----:B------:R-:W-:-:S04]  /*26d0*/  IMAD.HI.U32 R11, R0, R7, RZ ;  /* 0x00000007000b7227 */ /* 0x000fc800078e00ff */
[----:B------:R-:W-:Y:S02]  /*26e0*/  IMAD.MOV R14, RZ, RZ, -R11 ;  /* 0x000000ffff0e7224 */ /* 0x000fe400078e0a0b */
[C---:B------:R-:W-:Y:S02]  /*26f0*/  IMAD R6, R22.reuse, R8, R6 ;  /* 0x0000000816067224 */ /* 0x040fe400078e0206 */
[----:B------:R-:W-:Y:S02]  /*2700*/  IMAD R7, R22, R14, R7 ;  /* 0x0000000e16077224 */ /* 0x000fe400078e0207 */
[--C-:B------:R-:W-:Y:S01]  /*2710*/  @!P0 IMAD.IADD R2, R2, 0x1, -R22.reuse ;  /* 0x0000000102028824 */ /* 0x100fe200078e0a16 */
[----:B------:R-:W-:Y:S01]  /*2720*/  ISETP.GE.AND P0, PT, R10, RZ, PT ;  /* 0x000000ff0a00720c */ /* 0x000fe20003f06270 */
[--C-:B------:R-:W-:Y:S01]  /*2730*/  @!P6 IMAD.IADD R4, R4, 0x1, -R22.reuse ;  /* 0x000000010404e824 */ /* 0x100fe200078e0a16 */
[C---:B------:R-:W-:Y:S01]  /*2740*/  ISETP.GT.U32.AND P6, PT, R22.reuse, R6, PT ;  /* 0x000000061600720c */ /* 0x040fe20003fc4070 */
[----:B------:R-:W-:Y:S01]  /*2750*/  @!P5 IMAD.IADD R5, R5, 0x1, -R22 ;  /* 0x000000010505d824 */ /* 0x000fe200078e0a16 */
[----:B------:R-:W-:Y:S01]  /*2760*/  ISETP.GT.U32.AND P5, PT, R22, R7, PT ;  /* 0x000000071600720c */ /* 0x000fe20003fa4070 */
[----:B------:R-:W-:-:S02]  /*2770*/  VIADD R10, R23, 0x1b4 ;  /* 0x000001b4170a7836 */ /* 0x000fc40000000000 */
[C---:B------:R-:W-:Y:S02]  /*2780*/  VIADD R11, R23.reuse, 0x1b2 ;  /* 0x000001b2170b7836 */ /* 0x040fe40000000000 */
[----:B------:R-:W-:Y:S01]  /*2790*/  VIADD R14, R23, 0x1b0 ;  /* 0x000001b0170e7836 */ /* 0x000fe20000000000 */
[----:B------:R-:W-:Y:S01]  /*27a0*/  IABS R8, R10 ;  /* 0x0000000a00087213 */ /* 0x000fe20000000000 */
[----:B------:R-:W-:Y:S01]  /*27b0*/  IMAD.MOV.U32 R21, RZ, RZ, R2 ;  /* 0x000000ffff157224 */ /* 0x000fe200078e0002 */
[----:B0-----:R-:W-:Y:S01]  /*27c0*/  IABS R16, R11 ;  /* 0x0000000b00107213 */ /* 0x001fe20000000000 */
[----:B------:R-:W-:Y:S01]  /*27d0*/  IMAD.MOV.U32 R2, RZ, RZ, R4 ;  /* 0x000000ffff027224 */ /* 0x000fe200078e0004 */
[----:B------:R-:W-:Y:S01]  /*27e0*/  IABS R17, R14 ;  /* 0x0000000e00117213 */ /* 0x000fe20000000000 */
[----:B------:R-:W-:-:S04]  /*27f0*/  IMAD.HI.U32 R19, R0, R8, RZ ;  /* 0x0000000800137227 */ /* 0x000fc800078e00ff */
[--C-:B------:R-:W-:Y:S01]  /*2800*/  @!P6 IMAD.IADD R6, R6, 0x1, -R22.reuse ;  /* 0x000000010606e824 */ /* 0x100fe200078e0a16 */
[----:B------:R-:W-:Y:S01]  /*2810*/  ISETP.GE.AND P6, PT, R18, RZ, PT ;  /* 0x000000ff1200720c */ /* 0x000fe20003fc6270 */
[----:B------:R-:W-:Y:S01]  /*2820*/  @!P5 IMAD.IADD R7, R7, 0x1, -R22 ;  /* 0x000000010707d824 */ /* 0x000fe200078e0a16 */
[----:B------:R-:W-:Y:S01]  /*2830*/  ISETP.GT.U32.AND P5, PT, R22, R5, PT ;  /* 0x000000051600720c */ /* 0x000fe20003fa4070 */
[----:B------:R-:W-:Y:S02]  /*2840*/  IMAD.MOV R19, RZ, RZ, -R19 ;  /* 0x000000ffff137224 */ /* 0x000fe400078e0a13 */
[----:B------:R-:W-:-:S04]  /*2850*/  IMAD.HI.U32 R18, R0, R16, RZ ;  /* 0x0000001000127227 */ /* 0x000fc800078e00ff */
[C---:B------:R-:W-:Y:S02]  /*2860*/  IMAD R8, R22.reuse, R19, R8 ;  /* 0x0000001316087224 */ /* 0x040fe400078e0208 */
[----:B------:R-:W-:Y:S02]  /*2870*/  IMAD.MOV R18, RZ, RZ, -R18 ;  /* 0x000000ffff127224 */ /* 0x000fe400078e0a12 */
[----:B------:R-:W-:Y:S01]  /*2880*/  @!P2 IMAD.MOV R21, RZ, RZ, -R21 ;  /* 0x000000ffff15a224 */ /* 0x000fe200078e0a15 */
[----:B------:R-:W-:Y:S01]  /*2890*/  ISETP.GT.U32.AND P2, PT, R22, R6, PT ;  /* 0x000000061600720c */ /* 0x000fe20003f44070 */
[----:B------:R-:W-:-:S03]  /*28a0*/  IMAD.HI.U32 R20, R0, R17, RZ ;  /* 0x0000001100147227 */ /* 0x000fc600078e00ff */
[----:B------:R-:W-:Y:S01]  /*28b0*/  STL [R1+0x14c], R21 ;  /* 0x00014c1501007387 */ /* 0x000fe20000100800 */
[C---:B------:R-:W-:Y:S02]  /*28c0*/  IMAD R16, R22.reuse, R18, R16 ;  /* 0x0000001216107224 */ /* 0x040fe400078e0210 */
[----:B------:R-:W-:Y:S01]  /*28d0*/  @!P4 IMAD.MOV R2, RZ, RZ, -R2 ;  /* 0x000000ffff02c224 */ /* 0x000fe200078e0a02 */
[C---:B------:R-:W-:Y:S01]  /*28e0*/  ISETP.GT.U32.AND P4, PT, R22.reuse, R8, PT ;  /* 0x000000081600720c */ /* 0x040fe20003f84070 */
[----:B-1----:R-:W-:Y:S02]  /*28f0*/  IMAD.MOV.U32 R13, RZ, RZ, R3 ;  /* 0x000000ffff0d7224 */ /* 0x002fe400078e0003 */
[----:B------:R-:W-:Y:S02]  /*2900*/  VIADD R15, R23, 0x1ae ;  /* 0x000001ae170f7836 */ /* 0x000fe40000000000 */
[----:B------:R-:W-:Y:S02]  /*2910*/  IMAD.MOV R20, RZ, RZ, -R20 ;  /* 0x000000ffff147224 */ /* 0x000fe400078e0a14 */
[--C-:B------:R-:W-:Y:S01]  /*2920*/  @!P5 IMAD.IADD R5, R5, 0x1, -R22.reuse ;  /* 0x000000010505d824 */ /* 0x100fe200078e0a16 */
[C---:B------:R-:W-:Y:S01]  /*2930*/  ISETP.GT.U32.AND P5, PT, R22.reuse, R16, PT ;  /* 0x000000101600720c */ /* 0x040fe20003fa4070 */
[----:B------:R-:W-:Y:S01]  /*2940*/  @!P1 IMAD.MOV R13, RZ, RZ, -R13 ;  /* 0x000000ffff0d9224 */ /* 0x000fe200078e0a0d */
[C---:B------:R-:W-:Y:S01]  /*2950*/  ISETP.GT.U32.AND P1, PT, R22.reuse, R7, PT ;  /* 0x000000071600720c */ /* 0x040fe20003f24070 */
[----:B------:R-:W-:Y:S01]  /*2960*/  IMAD R17, R22, R20, R17 ;  /* 0x0000001416117224 */ /* 0x000fe200078e0211 */
[----:B------:R-:W-:Y:S01]  /*2970*/  IABS R19, R15 ;  /* 0x0000000f00137213 */ /* 0x000fe20000000000 */
[--C-:B------:R-:W-:Y:S01]  /*2980*/  @!P2 IMAD.IADD R6, R6, 0x1, -R22.reuse ;  /* 0x000000010606a824 */ /* 0x100fe200078e0a16 */
[----:B------:R-:W-:Y:S01]  /*2990*/  STL [R1+0x150], R13 ;  /* 0x0001500d01007387 */ /* 0x000fe20000100800 */
[----:B------:R-:W-:Y:S01]  /*29a0*/  @!P4 IMAD.IADD R8, R8, 0x1, -R22 ;  /* 0x000000010808c824 */ /* 0x000fe200078e0a16 */
[----:B------:R-:W-:Y:S01]  /*29b0*/  ISETP.GT.U32.AND P2, PT, R22, R17, PT ;  /* 0x000000111600720c */ /* 0x000fe20003f44070 */
[----:B------:R-:W-:Y:S01]  /*29c0*/  IMAD.HI.U32 R3, R0, R19, RZ ;  /* 0x0000001300037227 */ /* 0x000fe200078e00ff */
[----:B------:R0:W-:Y:S01]  /*29d0*/  STL [R1+0x158], R2 ;  /* 0x0001580201007387 */ /* 0x0001e20000100800 */
[----:B------:R-:W-:-:S02]  /*29e0*/  ISETP.GE.AND P4, PT, R10, RZ, PT ;  /* 0x000000ff0a00720c */ /* 0x000fc40003f86270 */
[----:B------:R-:W-:Y:S02]  /*29f0*/  IMAD.MOV R3, RZ, RZ, -R3 ;  /* 0x000000ffff037224 */ /* 0x000fe400078e0a03 */
[--C-:B------:R-:W-:Y:S01]  /*2a00*/  @!P5 IMAD.IADD R16, R16, 0x1, -R22.reuse ;  /* 0x000000011010d824 */ /* 0x100fe200078e0a16 */
[C---:B------:R-:W-:Y:S01]  /*2a10*/  ISETP.GT.U32.AND P5, PT, R22.reuse, R8, PT ;  /* 0x000000081600720c */ /* 0x040fe20003fa4070 */
[----:B------:R-:W-:Y:S01]  /*2a20*/  @!P1 IMAD.IADD R7, R7, 0x1, -R22 ;  /* 0x0000000107079824 */ /* 0x000fe200078e0a16 */
[----:B------:R-:W-:Y:S01]  /*2a30*/  ISETP.GE.AND P1, PT, R9, RZ, PT ;  /* 0x000000ff0900720c */ /* 0x000fe20003f26270 */
[----:B------:R-:W-:Y:S02]  /*2a40*/  IMAD R19, R22, R3, R19 ;  /* 0x0000000316137224 */ /* 0x000fe400078e0213 */
[----:B0-----:R-:W-:Y:S02]  /*2a50*/  VIADD R2, R23, 0x1ac ;  /* 0x000001ac17027836 */ /* 0x001fe40000000000 */
[----:B------:R-:W-:-:S02]  /*2a60*/  IMAD.MOV.U32 R13, RZ, RZ, R5 ;  /* 0x000000ffff0d7224 */ /* 0x000fc400078e0005 */
[----:B------:R-:W-:Y:S01]  /*2a70*/  @!P2 IMAD.IADD R17, R17, 0x1, -R22 ;  /* 0x000000011111a824 */ /* 0x000fe200078e0a16 */
[----:B------:R-:W-:Y:S01]  /*2a80*/  IABS R9, R2 ;  /* 0x0000000200097213 */ /* 0x000fe20000000000 */
[----:B------:R-:W-:Y:S01]  /*2a90*/  @!P6 IMAD.MOV R6, RZ, RZ, -R6 ;  /* 0x000000ffff06e224 */ /* 0x000fe200078e0a06 */
[C---:B------:R-:W-:Y:S01]  /*2aa0*/  ISETP.GT.U32.AND P6, PT, R22.reuse, R19, PT ;  /* 0x000000131600720c */ /* 0x040fe20003fc4070 */
[----:B------:R-:W-:Y:S01]  /*2ab0*/  @!P0 IMAD.MOV R13, RZ, RZ, -R13 ;  /* 0x000000ffff0d8224 */ /* 0x000fe200078e0a0d */
[----:B------:R-:W-:Y:S01]  /*2ac0*/  ISETP.GT.U32.AND P2, PT, R22, R17, PT ;  /* 0x000000111600720c */ /* 0x000fe20003f44070 */
[----:B------:R-:W-:Y:S01]  /*2ad0*/  IMAD.HI.U32 R5, R0, R9, RZ ;  /* 0x0000000900057227 */ /* 0x000fe200078e00ff */
[----:B------:R-:W-:Y:S02]  /*2ae0*/  ISETP.GT.U32.AND P0, PT, R22, R16, PT ;  /* 0x000000101600720c */ /* 0x000fe40003f04070 */
[----:B------:R0:W-:Y:S01]  /*2af0*/  STL [R1+0x15c], R13 ;  /* 0x00015c0d01007387 */ /* 0x0001e20000100800 */
[----:B------:R-:W-:Y:S01]  /*2b00*/  @!P5 IMAD.IADD R8, R8, 0x1, -R22 ;  /* 0x000000010808d824 */ /* 0x000fe200078e0a16 */
[----:B------:R-:W-:Y:S01]  /*2b10*/  ISETP.GE.AND P5, PT, R14, RZ, PT ;  /* 0x000000ff0e00720c */ /* 0x000fe20003fa6270 */
[----:B------:R-:W-:Y:S01]  /*2b20*/  IMAD.MOV R5, RZ, RZ, -R5 ;  /* 0x000000ffff057224 */ /* 0x000fe200078e0a05 */
[----:B------:R1:W-:Y:S01]  /*2b30*/  STL [R1+0x164], R6 ;  /* 0x0001640601007387 */ /* 0x0003e20000100800 */
[----:B------:R-:W-:-:S02]  /*2b40*/  VIADD R4, R23, 0x1aa ;  /* 0x000001aa17047836 */ /* 0x000fc40000000000 */
[C---:B------:R-:W-:Y:S02]  /*2b50*/  IMAD R9, R22.reuse, R5, R9 ;  /* 0x0000000516097224 */ /* 0x040fe400078e0209 */
[----:B------:R-:W-:Y:S01]  /*2b60*/  @!P1 IMAD.MOV R7, RZ, RZ, -R7 ;  /* 0x000000ffff079224 */ /* 0x000fe200078e0a07 */
[----:B------:R-:W-:Y:S01]  /*2b70*/  ISETP.GE.AND P1, PT, R11, RZ, PT ;  /* 0x000000ff0b00720c */ /* 0x000fe20003f26270 */
[----:B0-----:R-:W-:Y:S01]  /*2b80*/  IMAD.MOV.U32 R13, RZ, RZ, R8 ;  /* 0x000000ffff0d7224 */ /* 0x001fe200078e0008 */
[----:B------:R-:W-:Y:S01]  /*2b90*/  IABS R3, R4 ;  /* 0x0000000400037213 */ /* 0x000fe20000000000 */
[--C-:B------:R-:W-:Y:S01]  /*2ba0*/  @!P6 IMAD.IADD R19, R19, 0x1, -R22.reuse ;  /* 0x000000011313e824 */ /* 0x100fe200078e0a16 */
[----:B------:R0:W-:Y:S01]  /*2bb0*/  STL [R1+0x168], R7 ;  /* 0x0001680701007387 */ /* 0x0001e20000100800 */
[----:B------:R-:W-:Y:S01]  /*2bc0*/  @!P4 IMAD.MOV R13, RZ, RZ, -R13 ;  /* 0x000000ffff0dc224 */ /* 0x000fe200078e0a0d */
[C---:B------:R-:W-:Y:S01]  /*2bd0*/  ISETP.GT.U32.AND P4, PT, R22.reuse, R9, PT ;  /* 0x000000091600720c */ /* 0x040fe20003f84070 */
[--C-:B------:R-:W-:Y:S01]  /*2be0*/  @!P2 IMAD.IADD R17, R17, 0x1, -R22.reuse ;  /* 0x000000011111a824 */ /* 0x100fe200078e0a16 */
[----:B------:R-:W-:Y:S01]  /*2bf0*/  ISETP.GT.U32.AND P6, PT, R22, R19, PT ;  /* 0x000000131600720c */ /* 0x000fe20003fc4070 */
[----:B------:R-:W-:Y:S01]  /*2c00*/  @!P0 IMAD.IADD R16, R16, 0x1, -R22 ;  /* 0x0000000110108824 */ /* 0x000fe200078e0a16 */
[----:B------:R-:W-:Y:S01]  /*2c10*/  ISETP.GE.AND P2, PT, R2, RZ, PT ;  /* 0x000000ff0200720c */ /* 0x000fe20003f46270 */
[----:B-1----:R-:W-:Y:S01]  /*2c20*/  IMAD.HI.U32 R6, R0, R3, RZ ;  /* 0x0000000300067227 */ /* 0x002fe200078e00ff */
[----:B------:R-:W-:Y:S01]  /*2c30*/  ISETP.GE.AND P0, PT, R15, RZ, PT ;  /* 0x000000ff0f00720c */ /* 0x000fe20003f06270 */
[----:B------:R-:W-:Y:S02]  /*2c40*/  STL [R1+0x16c], R13 ;  /* 0x00016c0d01007387 */ /* 0x000fe40000100800 */
[----:B------:R-:W-:-:S02]  /*2c50*/  VIADD R2, R23, 0x1a8 ;  /* 0x000001a817027836 */ /* 0x000fc40000000000 */
[----:B0-----:R-:W-:Y:S02]  /*2c60*/  IMAD.MOV.U32 R7, RZ, RZ, R17 ;  /* 0x000000ffff077224 */ /* 0x001fe400078e0011 */
[----:B------:R-:W-:Y:S01]  /*2c70*/  IMAD.MOV.U32 R10, RZ, RZ, R16 ;  /* 0x000000ffff0a7224 */ /* 0x000fe200078e0010 */
[----:B------:R-:W-:Y:S01]  /*2c80*/  IABS R8, R2 ;  /* 0x0000000200087213 */ /* 0x000fe20000000000 */
[----:B------:R-:W-:Y:S02]  /*2c90*/  IMAD.MOV R6, RZ, RZ, -R6 ;  /* 0x000000ffff067224 */ /* 0x000fe400078e0a06 */
[----:B------:R-:W-:Y:S01]  /*2ca0*/  @!P5 IMAD.MOV R7, RZ, RZ, -R7 ;  /* 0x000000ffff07d224 */ /* 0x000fe200078e0a07 */
[----:B------:R-:W-:Y:S01]  /*2cb0*/  ISETP.GE.AND P5, PT, R2, RZ, PT ;  /* 0x000000ff0200720c */ /* 0x000fe20003fa6270 */
[----:B------:R-:W-:Y:S01]  /*2cc0*/  @!P1 IMAD.MOV R10, RZ, RZ, -R10 ;  /* 0x000000ffff0a9224 */ /* 0x000fe200078e0a0a */
[----:B------:R-:W-:Y:S01]  /*2cd0*/  ISETP.GE.AND P1, PT, R4, RZ, PT ;  /* 0x000000ff0400720c */ /* 0x000fe20003f26270 */
[----:B------:R-:W-:-:S02]  /*2ce0*/  IMAD R2, R22, R6, R3 ;  /* 0x0000000616027224 */ /* 0x000fc400078e0203 */
[--C-:B------:R-:W-:Y:S01]  /*2cf0*/  @!P4 IMAD.IADD R9, R9, 0x1, -R22.reuse ;  /* 0x000000010909c824 */ /* 0x100fe200078e0a16 */
[----:B------:R-:W-:Y:S01]  /*2d00*/  STL [R1+0x170], R10 ;  /* 0x0001700a01007387 */ /* 0x000fe20000100800 */
[----:B------:R-:W-:Y:S01]  /*2d10*/  @!P6 IMAD.IADD R19, R19, 0x1, -R22 ;  /* 0x000000011313e824 */ /* 0x000fe200078e0a16 */
[C---:B------:R-:W-:Y:S01]  /*2d20*/  ISETP.GT.U32.AND P6, PT, R22.reuse, R2, PT ;  /* 0x000000021600720c */ /* 0x040fe20003fc4070 */
[C---:B------:R-:W-:Y:S01]  /*2d30*/  VIADD R5, R23.reuse, 0x1a6 ;  /* 0x000001a617057836 */ /* 0x040fe20000000000 */
[----:B------:R0:W-:Y:S01]  /*2d40*/  STL [R1+0x1d8], R7 ;  /* 0x0001d80701007387 */ /* 0x0001e20000100800 */
[----:B------:R-:W-:Y:S01]  /*2d50*/  ISETP.GT.U32.AND P4, PT, R22, R9, PT ;  /* 0x000000091600720c */ /* 0x000fe20003f84070 */
[----:B------:R-:W-:Y:S02]  /*2d60*/  IMAD.MOV.U32 R11, RZ, RZ, R19 ;  /* 0x000000ffff0b7224 */ /* 0x000fe400078e0013 */
[----:B------:R-:W-:Y:S01]  /*2d70*/  IABS R6, R5 ;  /* 0x0000000500067213 */ /* 0x000fe20000000000 */
[----:B------:R-:W-:-:S02]  /*2d80*/  VIADD R3, R23, 0x1a4 ;  /* 0x000001a417037836 */ /* 0x000fc40000000000 */
[----:B------:R-:W-:Y:S01]  /*2d90*/  @!P0 IMAD.MOV R11, RZ, RZ, -R11 ;  /* 0x000000ffff0b8224 */ /* 0x000fe200078e0a0b */
[----:B------:R-:W-:Y:S01]  /*2da0*/  ISETP.GE.AND P0, PT, R5, RZ, PT ;  /* 0x000000ff0500720c */ /* 0x000fe20003f06270 */
[----:B------:R-:W-:Y:S01]  /*2db0*/  VIADD R19, R23, 0x190 ;  /* 0x0000019017137836 */ /* 0x000fe20000000000 */
[----:B------:R-:W-:Y:S01]  /*2dc0*/  IABS R4, R3 ;  /* 0x0000000300047213 */ /* 0x000fe20000000000 */
[----:B0-----:R-:W-:Y:S01]  /*2dd0*/  IMAD.HI.U32 R7, R0, R8, RZ ;  /* 0x0000000800077227 */ /* 0x001fe200078e00ff */
[----:B------:R0:W-:Y:S03]  /*2de0*/  STL [R1+0x1dc], R11 ;  /* 0x0001dc0b01007387 */ /* 0x0001e60000100800 */
[----:B------:R-:W-:Y:S02]  /*2df0*/  IMAD.MOV R10, RZ, RZ, -R7 ;  /* 0x000000ffff0a7224 */ /* 0x000fe400078e0a07 */
[----:B------:R-:W-:-:S02]  /*2e00*/  @!P6 IMAD.IADD R2, R2, 0x1, -R22 ;  /* 0x000000010202e824 */ /* 0x000fc400078e0a16 */
[C---:B------:R-:W-:Y:S02]  /*2e10*/  IMAD R5, R22.reuse, R10, R8 ;  /* 0x0000000a16057224 */ /* 0x040fe400078e0208 */
[----:B------:R-:W-:Y:S01]  /*2e20*/  @!P4 IMAD.IADD R9, R9, 0x1, -R22 ;  /* 0x000000010909c824 */ /* 0x000fe200078e0a16 */
[----:B------:R-:W-:Y:S01]  /*2e30*/  ISETP.GT.U32.AND P6, PT, R22, R2, PT ;  /* 0x000000021600720c */ /* 0x000fe20003fc4070 */
[----:B------:R-:W-:Y:S01]  /*2e40*/  IMAD.HI.U32 R7, R0, R6, RZ ;  /* 0x0000000600077227 */ /* 0x000fe200078e00ff */
[----:B------:R-:W-:-:S03]  /*2e50*/  ISETP.GT.U32.AND P4, PT, R22, R5, PT ;  /* 0x000000051600720c */ /* 0x000fc60003f84070 */
[----:B------:R-:W-:Y:S02]  /*2e60*/  IMAD.MOV R7, RZ, RZ, -R7 ;  /* 0x000000ffff077224 */ /* 0x000fe400078e0a07 */
[----:B0-----:R-:W-:Y:S02]  /*2e70*/  VIADD R11, R23, 0x1a2 ;  /* 0x000001a2170b7836 */ /* 0x001fe40000000000 */
[----:B------:R-:W-:Y:S02]  /*2e80*/  IMAD R6, R22, R7, R6 ;  /* 0x0000000716067224 */ /* 0x000fe400078e0206 */
[----:B------:R-:W-:Y:S01]  /*2e90*/  IMAD.MOV.U32 R13, RZ, RZ, R9 ;  /* 0x000000ffff0d7224 */ /* 0x000fe200078e0009 */
[----:B------:R-:W-:Y:S01]  /*2ea0*/  IABS R14, R11 ;  /* 0x0000000b000e7213 */ /* 0x000fe20000000000 */
[----:B------:R-:W-:-:S04]  /*2eb0*/  IMAD.HI.U32 R10, R0, R4, RZ ;  /* 0x00000004000a7227 */ /* 0x000fc800078e00ff */
[--C-:B------:R-:W-:Y:S02]  /*2ec0*/  @!P4 IMAD.IADD R5, R5, 0x1, -R22.reuse ;  /* 0x000000010505c824 */ /* 0x100fe400078e0a16 */
[----:B------:R-:W-:Y:S01]  /*2ed0*/  @!P6 IMAD.IADD R2, R2, 0x1, -R22 ;  /* 0x000000010202e824 */ /* 0x000fe200078e0a16 */
[C---:B------:R-:W-:Y:S01]  /*2ee0*/  ISETP.GT.U32.AND P6, PT, R22.reuse, R6, PT ;  /* 0x000000061600720c */ /* 0x040fe20003fc4070 */
[----:B------:R-:W-:Y:S01]  /*2ef0*/  @!P2 IMAD.MOV R13, RZ, RZ, -R13 ;  /* 0x000000ffff0da224 */ /* 0x000fe200078e0a0d */
[----:B------:R-:W-:Y:S01]  /*2f00*/  ISETP.GT.U32.AND P2, PT, R22, R5, PT ;  /* 0x000000051600720c */ /* 0x000fe20003f44070 */
[----:B------:R-:W-:-:S03]  /*2f10*/  IMAD.HI.U32 R9, R0, R14, RZ ;  /* 0x0000000e00097227 */ /* 0x000fc600078e00ff */
[----:B------:R0:W-:Y:S01]  /*2f20*/  STL [R1+0x1e0], R13 ;  /* 0x0001e00d01007387 */ /* 0x0001e20000100800 */
[----:B------:R-:W-:Y:S02]  /*2f30*/  IMAD.MOV R10, RZ, RZ, -R10 ;  /* 0x000000ffff0a7224 */ /* 0x000fe400078e0a0a */
[----:B------:R-:W-:Y:S02]  /*2f40*/  IMAD.MOV R9, RZ, RZ, -R9 ;  /* 0x000000ffff097224 */ /* 0x000fe400078e0a09 */
[C---:B------:R-:W-:Y:S02]  /*2f50*/  IMAD R4, R22.reuse, R10, R4 ;  /* 0x0000000a16047224 */ /* 0x040fe400078e0204 */
[----:B------:R-:W-:Y:S02]  /*2f60*/  VIADD R7, R23, 0x1a0 ;  /* 0x000001a017077836 */ /* 0x000fe40000000000 */
[C---:B------:R-:W-:Y:S01]  /*2f70*/  IMAD R9, R22.reuse, R9, R14 ;  /* 0x0000000916097224 */ /* 0x040fe200078e020e */
[----:B------:R-:W-:Y:S01]  /*2f80*/  ISETP.GT.U32.AND P4, PT, R22, R4, PT ;  /* 0x000000041600720c */ /* 0x000fe20003f84070 */
[--C-:B------:R-:W-:Y:S01]  /*2f90*/  @!P6 IMAD.IADD R6, R6, 0x1, -R22.reuse ;  /* 0x000000010606e824 */ /* 0x100fe200078e0a16 */
[----:B------:R-:W-:Y:S01]  /*2fa0*/  IABS R15, R7 ;  /* 0x00000007000f7213 */ /* 0x000fe20000000000 */
[----:B------:R-:W-:Y:S01]  /*2fb0*/  @!P2 IMAD.IADD R5, R5, 0x1, -R22 ;  /* 0x000000010505a824 */ /* 0x000fe200078e0a16 */
[C---:B------:R-:W-:Y:S01]  /*2fc0*/  ISETP.GT.U32.AND P2, PT, R22.reuse, R9, PT ;  /* 0x000000091600720c */ /* 0x040fe20003f44070 */
[----:B0-----:R-:W-:Y:S01]  /*2fd0*/  IMAD.MOV.U32 R13, RZ, RZ, R2 ;  /* 0x000000ffff0d7224 */ /* 0x001fe200078e0002 */
[----:B------:R-:W-:Y:S01]  /*2fe0*/  ISETP.GT.U32.AND P6, PT, R22, R6, PT ;  /* 0x000000061600720c */ /* 0x000fe20003fc4070 */
[----:B------:R-:W-:-:S04]  /*2ff0*/  IMAD.HI.U32 R2, R0, R15, RZ ;  /* 0x0000000f00027227 */ /* 0x000fc800078e00ff */
[----:B------:R-:W-:Y:S02]  /*3000*/  VIADD R8, R23, 0x19e ;  /* 0x0000019e17087836 */ /* 0x000fe40000000000 */
[----:B------:R-:W-:Y:S02]  /*3010*/  IMAD.MOV R2, RZ, RZ, -R2 ;  /* 0x000000ffff027224 */ /* 0x000fe400078e0a02 */
[----:B------:R-:W-:Y:S01]  /*3020*/  @!P1 IMAD.MOV R13, RZ, RZ, -R13 ;  /* 0x000000ffff0d9224 */ /* 0x000fe200078e0a0d */
[----:B------:R-:W-:Y:S01]  /*3030*/  IABS R10, R8 ;  /* 0x00000008000a7213 */ /* 0x000fe20000000000 */
[--C-:B------:R-:W-:Y:S01]  /*3040*/  @!P4 IMAD.IADD R4, R4, 0x1, -R22.reuse ;  /* 0x000000010404c824 */ /* 0x100fe200078e0a16 */
[----:B------:R-:W-:Y:S01]  /*3050*/  ISETP.GE.AND P1, PT, R3, RZ, PT ;  /* 0x000000ff0300720c */ /* 0x000fe20003f26270 */
[C---:B------:R-:W-:Y:S01]  /*3060*/  IMAD R15, R22.reuse, R2, R15 ;  /* 0x00000002160f7224 */ /* 0x040fe200078e020f */
[----:B------:R0:W-:Y:S01]  /*3070*/  STL [R1+0x1e4], R13 ;  /* 0x0001e40d01007387 */ /* 0x0001e20000100800 */
[----:B------:R-:W-:Y:S01]  /*3080*/  @!P2 IMAD.IADD R9, R9, 0x1, -R22 ;  /* 0x000000010909a824 */ /* 0x000fe200078e0a16 */
[----:B------:R-:W-:Y:S01]  /*3090*/  ISETP.GT.U32.AND P4, PT, R22, R4, PT ;  /* 0x000000041600720c */ /* 0x000fe20003f84070 */
[----:B------:R-:W-:-:S03]  /*30a0*/  IMAD.HI.U32 R3, R0, R10, RZ ;  /* 0x0000000a00037227 */ /* 0x000fc600078e00ff */
[----:B------:R-:W-:Y:S01]  /*30b0*/  ISETP.GT.U32.AND P2, PT, R22, R9, PT ;  /* 0x000000091600720c */ /* 0x000fe20003f44070 */
[----:B------:R-:W-:Y:S02]  /*30c0*/  VIADD R2, R23, 0x19c ;  /* 0x0000019c17027836 */ /* 0x000fe40000000000 */
[----:B------:R-:W-:Y:S01]  /*30d0*/  @!P6 IMAD.IADD R6, R6, 0x1, -R22 ;  /* 0x000000010606e824 */ /* 0x000fe200078e0a16 */
[C---:B------:R-:W-:Y:S01]  /*30e0*/  ISETP.GT.U32.AND P6, PT, R22.reuse, R15, PT ;  /* 0x0000000f1600720c */ /* 0x040fe20003fc4070 */
[----:B0-----:R-:W-:Y:S01]  /*30f0*/  IMAD.MOV.U32 R13, RZ, RZ, R5 ;  /* 0x000000ffff0d7224 */ /* 0x001fe200078e0005 */
[----:B------:R-:W-:Y:S01]  /*3100*/  IABS R5, R2 ;  /* 0x0000000200057213 */ /* 0x000fe20000000000 */
[----:B------:R-:W-:Y:S02]  /*3110*/  IMAD.MOV R3, RZ, RZ, -R3 ;  /* 0x000000ffff037224 */ /* 0x000fe400078e0a03 */
[----:B------:R-:W-:Y:S01]  /*3120*/  @!P5 IMAD.MOV R13, RZ, RZ, -R13 ;  /* 0x000000ffff0dd224 */ /* 0x000fe200078e0a0d */
[----:B------:R-:W-:Y:S01]  /*3130*/  ISETP.GE.AND P5, PT, R11, RZ, PT ;  /* 0x000000ff0b00720c */ /* 0x000fe20003fa6270 */
[----:B------:R-:W-:-:S02]  /*3140*/  IMAD R10, R22, R3, R10 ;  /* 0x00000003160a7224 */ /* 0x000fc400078e020a */
[--C-:B------:R-:W-:Y:S01]  /*3150*/  @!P4 IMAD.IADD R4, R4, 0x1, -R22.reuse ;  /* 0x000000010404c824 */ /* 0x100fe200078e0a16 */
[----:B------:R0:W-:Y:S01]  /*3160*/  STL [R1+0x1e8], R13 ;  /* 0x0001e80d01007387 */ /* 0x0001e20000100800 */
[--C-:B------:R-:W-:Y:S01]  /*3170*/  @!P2 IMAD.IADD R9, R9, 0x1, -R22.reuse ;  /* 0x000000010909a824 */ /* 0x100fe200078e0a16 */
[----:B------:R-:W-:Y:S01]  /*3180*/  ISETP.GT.U32.AND P4, PT, R22, R10, PT ;  /* 0x0000000a1600720c */ /* 0x000fe20003f84070 */
[----:B------:R-:W-:Y:S01]  /*3190*/  @!P6 IMAD.IADD R15, R15, 0x1, -R22 ;  /* 0x000000010f0fe824 */ /* 0x000fe200078e0a16 */
[----:B------:R-:W-:Y:S01]  /*31a0*/  ISETP.GE.AND P2, PT, R2, RZ, PT ;  /* 0x000000ff0200720c */ /* 0x000fe20003f46270 */
[C---:B------:R-:W-:Y:S02]  /*31b0*/  VIADD R3, R23.reuse, 0x19a ;  /* 0x0000019a17037836 */ /* 0x040fe40000000000 */
[----:B------:R-:W-:Y:S01]  /*31c0*/  IMAD.MOV.U32 R11, RZ, RZ, R4 ;  /* 0x000000ffff0b7224 */ /* 0x000fe200078e0004 */
[----:B------:R-:W-:Y:S01]  /*31d0*/  ISETP.GT.U32.AND P6, PT, R22, R15, PT ;  /* 0x0000000f1600720c */ /* 0x000fe20003fc4070 */
[----:B------:R-:W-:Y:S01]  /*31e0*/  VIADD R18, R23, 0x18c ;  /* 0x0000018c17127836 */ /* 0x000fe20000000000 */
[----:B------:R-:W-:Y:S01]  /*31f0*/  IABS R4, R3 ;  /* 0x0000000300047213 */ /* 0x000fe20000000000 */
[----:B0-----:R-:W-:-:S02]  /*3200*/  IMAD.MOV.U32 R13, RZ, RZ, R6 ;  /* 0x000000ffff0d7224 */ /* 0x001fc400078e0006 */
[----:B------:R-:W-:-:S04]  /*3210*/  IMAD.HI.U32 R6, R0, R5, RZ ;  /* 0x0000000500067227 */ /* 0x000fc800078e00ff */
[----:B------:R-:W-:Y:S02]  /*3220*/  IMAD.MOV R6, RZ, RZ, -R6 ;  /* 0x000000ffff067224 */ /* 0x000fe400078e0a06 */
[----:B------:R-:W-:Y:S01]  /*3230*/  @!P0 IMAD.MOV R13, RZ, RZ, -R13 ;  /* 0x000000ffff0d8224 */ /* 0x000fe200078e0a0d */
[----:B------:R-:W-:Y:S01]  /*3240*/  ISETP.GE.AND P0, PT, R7, RZ, PT ;  /* 0x000000ff0700720c */ /* 0x000fe20003f06270 */
[----:B------:R-:W-:Y:S02]  /*3250*/  IMAD R5, R22, R6, R5 ;  /* 0x0000000616057224 */ /* 0x000fe400078e0205 */
[----:B------:R-:W-:Y:S01]  /*3260*/  IMAD.MOV.U32 R7, RZ, RZ, R9 ;  /* 0x000000ffff077224 */ /* 0x000fe200078e0009 */
[----:B------:R-:W-:Y:S01]  /*3270*/  STL [R1+0x1ec], R13 ;  /* 0x0001ec0d01007387 */ /* 0x000fe20000100800 */
[----:B------:R-:W-:Y:S02]  /*3280*/  @!P4 IMAD.IADD R10, R10, 0x1, -R22 ;  /* 0x000000010a0ac824 */ /* 0x000fe400078e0a16 */
[----:B------:R-:W-:Y:S01]  /*3290*/  @!P5 IMAD.MOV R7, RZ, RZ, -R7 ;  /* 0x000000ffff07d224 */ /* 0x000fe200078e0a07 */
[C---:B------:R-:W-:Y:S01]  /*32a0*/  ISETP.GT.U32.AND P5, PT, R22.reuse, R5, PT ;  /* 0x000000051600720c */ /* 0x040fe20003fa4070 */
[----:B------:R-:W-:Y:S01]  /*32b0*/  @!P1 IMAD.MOV R11, RZ, RZ, -R11 ;  /* 0x000000ffff0b9224 */ /* 0x000fe200078e0a0b */
[----:B------:R-:W-:Y:S01]  /*32c0*/  ISETP.GT.U32.AND P4, PT, R22, R10, PT ;  /* 0x0000000a1600720c */ /* 0x000fe20003f84070 */
[----:B------:R-:W-:Y:S01]  /*32d0*/  IMAD.HI.U32 R2, R0, R4, RZ ;  /* 0x0000000400027227 */ /* 0x000fe200078e00ff */
[----:B------:R-:W-:-:S02]  /*32e0*/  ISETP.GE.AND P1, PT, R8, RZ, PT ;  /* 0x000000ff0800720c */ /* 0x000fc40003f26270 */
[----:B------:R0:W-:Y:S01]  /*32f0*/  STL [R1+0x1f0], R11 ;  /* 0x0001f00b01007387 */ /* 0x0001e20000100800 */
[----:B------:R-:W-:Y:S01]  /*3300*/  @!P6 IMAD.IADD R15, R15, 0x1, -R22 ;  /* 0x000000010f0fe824 */ /* 0x000fe200078e0a16 */
[----:B------:R-:W-:Y:S01]  /*3310*/  ISETP.GE.AND P6, PT, R3, RZ, PT ;  /* 0x000000ff0300720c */ /* 0x000fe20003fc6270 */
[----:B------:R-:W-:Y:S01]  /*3320*/  IMAD.MOV R2, RZ, RZ, -R2 ;  /* 0x000000ffff027224 */ /* 0x000fe200078e0a02 */
[----:B------:R1:W-:Y:S01]  /*3330*/  STL [R1+0x1f4], R7 ;  /* 0x0001f40701007387 */ /* 0x0003e20000100800 */
[----:B------:R-:W-:Y:S02]  /*3340*/  VIADD R6, R23, 0x198 ;  /* 0x0000019817067836 */ /* 0x000fe40000000000 */
[----:B------:R-:W-:Y:S02]  /*3350*/  @!P5 IMAD.IADD R5, R5, 0x1, -R22 ;  /* 0x000000010505d824 */ /* 0x000fe400078e0a16 */
[----:B------:R-:W-:Y:S01]  /*3360*/  IMAD R2, R22, R2, R4 ;  /* 0x0000000216027224 */ /* 0x000fe200078e0204 */
[----:B------:R-:W-:Y:S01]  /*3370*/  IABS R8, R6 ;  /* 0x0000000600087213 */ /* 0x000fe20000000000 */
[----:B0-----:R-:W-:Y:S01]  /*3380*/  IMAD.MOV.U32 R11, RZ, RZ, R15 ;  /* 0x000000ffff0b7224 */ /* 0x001fe200078e000f */
[----:B------:R-:W-:Y:S01]  /*3390*/  ISETP.GE.AND P5, PT, R6, RZ, PT ;  /* 0x000000ff0600720c */ /* 0x000fe20003fa6270 */
[----:B------:R-:W-:Y:S01]  /*33a0*/  @!P4 IMAD.IADD R10, R10, 0x1, -R22 ;  /* 0x000000010a0ac824 */ /* 0x000fe200078e0a16 */
[----:B------:R-:W-:Y:S01]  /*33b0*/  ISETP.GT.U32.AND P4, PT, R22, R2, PT ;  /* 0x000000021600720c */ /* 0x000fe20003f84070 */
[----:B-1----:R-:W-:-:S02]  /*33c0*/  VIADD R7, R23, 0x196 ;  /* 0x0000019617077836 */ /* 0x002fc40000000000 */
[----:B------:R-:W-:Y:S01]  /*33d0*/  @!P0 IMAD.MOV R11, RZ, RZ, -R11 ;  /* 0x000000ffff0b8224 */ /* 0x000fe200078e0a0b */
[----:B------:R-:W-:Y:S01]  /*33e0*/  ISETP.GT.U32.AND P0, PT, R22, R5, PT ;  /* 0x000000051600720c */ /* 0x000fe20003f04070 */
[C---:B------:R-:W-:Y:S01]  /*33f0*/  VIADD R3, R23.reuse, 0x194 ;  /* 0x0000019417037836 */ /* 0x040fe20000000000 */
[----:B------:R-:W-:Y:S01]  /*3400*/  IABS R9, R7 ;  /* 0x0000000700097213 */ /* 0x000fe20000000000 */
[C---:B------:R-:W-:Y:S01]  /*3410*/  VIADD R15, R23.reuse, 0x18e ;  /* 0x0000018e170f7836 */ /* 0x040fe20000000000 */
[----:B------:R0:W-:Y:S01]  /*3420*/  STL [R1+0x1f8], R11 ;  /* 0x0001f80b01007387 */ /* 0x0001e20000100800 */
[----:B------:R-:W-:Y:S01]  /*3430*/  VIADD R16, R23, 0x186 ;  /* 0x0000018617107836 */ /* 0x000fe20000000000 */
[----:B------:R-:W-:Y:S01]  /*3440*/  IABS R4, R3 ;  /* 0x0000000300047213 */ /* 0x000fe20000000000 */
[----:B------:R-:W-:Y:S02]  /*3450*/  IMAD.MOV.U32 R20, RZ, RZ, R9 ;  /* 0x000000ffff147224 */ /* 0x000fe400078e0009 */
[----:B------:R-:W-:-:S04]  /*3460*/  IMAD.HI.U32 R9, R0, R8, RZ ;  /* 0x0000000800097227 */ /* 0x000fc800078e00ff */
[----:B------:R-:W-:Y:S02]  /*3470*/  IMAD.MOV R9, RZ, RZ, -R9 ;  /* 0x000000ffff097224 */ /* 0x000fe400078e0a09 */
[----:B0-----:R-:W-:Y:S02]  /*3480*/  IMAD.MOV.U32 R11, RZ, RZ, R10 ;  /* 0x000000ffff0b7224 */ /* 0x001fe400078e000a */
[--C-:B------:R-:W-:Y:S01]  /*3490*/  @!P0 IMAD.IADD R5, R5, 0x1, -R22.reuse ;  /* 0x0000000105058824 */ /* 0x100fe200078e0a16 */
[----:B------:R-:W-:Y:S01]  /*34a0*/  ISETP.GE.AND P0, PT, R3, RZ, PT ;  /* 0x000000ff0300720c */ /* 0x000fe20003f06270 */
[----:B------:R-:W-:Y:S01]  /*34b0*/  @!P1 IMAD.MOV R11, RZ, RZ, -R11 ;  /* 0x000000ffff0b9224 */ /* 0x000fe200078e0a0b */
[----:B------:R-:W-:Y:S01]  /*34c0*/  ISETP.GE.AND P1, PT, R7, RZ, PT ;  /* 0x000000ff0700720c */ /* 0x000fe20003f26270 */
[----:B------:R-:W-:Y:S02]  /*34d0*/  @!P4 IMAD.IADD R2, R2, 0x1, -R22 ;  /* 0x000000010202c824 */ /* 0x000fe400078e0a16 */
[----:B------:R-:W-:Y:S01]  /*34e0*/  IMAD R9, R22, R9, R8 ;  /* 0x0000000916097224 */ /* 0x000fe200078e0208 */
[----:B------:R0:W-:Y:S01]  /*34f0*/  STL [R1+0x1fc], R11 ;  /* 0x0001fc0b01007387 */ /* 0x0001e20000100800 */
[----:B------:R-:W-:Y:S01]  /*3500*/  IMAD.HI.U32 R10, R0, R20, RZ ;  /* 0x00000014000a7227 */ /* 0x000fe200078e00ff */
[----:B------:R-:W-:-:S03]  /*3510*/  ISETP.GT.U32.AND P4, PT, R22, R2, PT ;  /* 0x000000021600720c */ /* 0x000fc60003f84070 */
[----:B------:R-:W-:Y:S01]  /*3520*/  IMAD.MOV R7, RZ, RZ, -R10 ;  /* 0x000000ffff077224 */ /* 0x000fe200078e0a0a */
[----:B------:R-:W-:Y:S01]  /*3530*/  IABS R10, R15 ;  /* 0x0000000f000a7213 */ /* 0x000fe20000000000 */
[----:B------:R-:W-:-:S04]  /*3540*/  IMAD.HI.U32 R6, R0, R4, RZ ;  /* 0x0000000400067227 */ /* 0x000fc800078e00ff */
[----:B0-----:R-:W-:Y:S02]  /*3550*/  IMAD.MOV.U32 R11, RZ, RZ, R5 ;  /* 0x000000ffff0b7224 */ /* 0x001fe400078e0005 */
[C---:B------:R-:W-:Y:S01]  /*3560*/  IMAD R20, R22.reuse, R7, R20 ;  /* 0x0000000716147224 */ /* 0x040fe200078e0214 */
[----:B------:R-:W-:Y:S01]  /*3570*/  IABS R7, R18 ;  /* 0x0000001200077213 */ /* 0x000fe20000000000 */
[----:B------:R-:W-:Y:S01]  /*3580*/  @!P2 IMAD.MOV R11, RZ, RZ, -R11 ;  /* 0x000000ffff0ba224 */ /* 0x000fe200078e0a0b */
[----:B------:R-:W-:Y:S01]  /*3590*/  ISETP.GT.U32.AND P2, PT, R22, R9, PT ;  /* 0x000000091600720c */ /* 0x000fe20003f44070 */
[----:B------:R-:W-:Y:S02]  /*35a0*/  @!P4 IMAD.IADD R2, R2, 0x1, -R22 ;  /* 0x000000010202c824 */ /* 0x000fe400078e0a16 */
[----:B------:R-:W-:Y:S01]  /*35b0*/  IMAD.MOV R6, RZ, RZ, -R6 ;  /* 0x000000ffff067224 */ /* 0x000fe200078e0a06 */
[----:B------:R0:W-:Y:S01]  /*35c0*/  STL [R1+0x200], R11 ;  /* 0x0002000b01007387 */ /* 0x0001e20000100800 */
[----:B------:R-:W-:-:S02]  /*35d0*/  IMAD.MOV.U32 R5, RZ, RZ, R2 ;  /* 0x000000ffff057224 */ /* 0x000fc400078e0002 */
[C---:B------:R-:W-:Y:S01]  /*35e0*/  IMAD R4, R22.reuse, R6, R4 ;  /* 0x0000000616047224 */ /* 0x040fe200078e0204 */
[----:B------:R-:W-:Y:S01]  /*35f0*/  IABS R6, R19 ;  /* 0x0000001300067213 */ /* 0x000fe20000000000 */
[----:B------:R-:W-:Y:S01]  /*3600*/  @!P6 IMAD.MOV R5, RZ, RZ, -R5 ;  /* 0x000000ffff05e224 */ /* 0x000fe200078e0a05 */
[----:B------:R-:W-:Y:S01]  /*3610*/  ISETP.GT.U32.AND P6, PT, R22, R20, PT ;  /* 0x000000141600720c */ /* 0x000fe20003fc4070 */
[----:B------:R-:W-:Y:S02]  /*3620*/  VIADD R3, R23, 0x192 ;  /* 0x0000019217037836 */ /* 0x000fe40000000000 */
[----:B------:R-:W-:Y:S01]  /*3630*/  @!P2 IMAD.IADD R9, R9, 0x1, -R22 ;  /* 0x000000010909a824 */ /* 0x000fe200078e0a16 */
[----:B------:R1:W-:Y:S01]  /*3640*/  STL [R1+0x204], R5 ;  /* 0x0002040501007387 */ /* 0x0003e20000100800 */
[----:B0-----:R-:W-:Y:S01]  /*3650*/  VIADD R11, R23, 0x18a ;  /* 0x0000018a170b7836 */ /* 0x001fe20000000000 */
[----:B------:R-:W-:Y:S01]  /*3660*/  ISETP.GE.AND P4, PT, R3, RZ, PT ;  /* 0x000000ff0300720c */ /* 0x000fe20003f86270 */
[----:B------:R-:W-:Y:S01]  /*3670*/  IMAD.HI.U32 R14, R0, R6, RZ ;  /* 0x00000006000e7227 */ /* 0x000fe200078e00ff */
[----:B------:R-:W-:-:S02]  /*3680*/  ISETP.GT.U32.AND P2, PT, R22, R9, PT ;  /* 0x000000091600720c */ /* 0x000fc40003f44070 */
[----:B------:R-:W-:Y:S01]  /*3690*/  IABS R3, R3 ;  /* 0x0000000300037213 */ /* 0x000fe20000000000 */
[----:B------:R-:W-:Y:S01]  /*36a0*/  IMAD.MOV R14, RZ, RZ, -R14 ;  /* 0x000000ffff0e7224 */ /* 0x000fe200078e0a0e */
[----:B------:R-:W-:Y:S01]  /*36b0*/  IABS R17, R11 ;  /* 0x0000000b00117213 */ /* 0x000fe20000000000 */
[----:B------:R-:W-:Y:S02]  /*36c0*/  @!P6 IMAD.IADD R20, R20, 0x1, -R22 ;  /* 0x000000011414e824 */ /* 0x000fe400078e0a16 */
[----:B------:R-:W-:-:S03]  /*36d0*/  IMAD.HI.U32 R2, R0, R3, RZ ;  /* 0x0000000300027227 */ /* 0x000fc600078e00ff */
[C---:B------:R-:W-:Y:S01]  /*36e0*/  ISETP.GT.U32.AND P6, PT, R22.reuse, R20, PT ;  /* 0x000000141600720c */ /* 0x040fe20003fc4070 */
[----:B------:R-:W-:Y:S02]  /*36f0*/  IMAD.MOV R2, RZ, RZ, -R2 ;  /* 0x000000ffff027224 */ /* 0x000fe400078e0a02 */
[----:B------:R-:W-:Y:S01]  /*3700*/  @!P2 IMAD.IADD R9, R9, 0x1, -R22 ;  /* 0x000000010909a824 */ /* 0x000fe200078e0a16 */
[C---:B------:R-:W-:Y:S01]  /*3710*/  ISETP.GT.U32.AND P2, PT, R22.reuse, R4, PT ;  /* 0x000000041600720c */ /* 0x040fe20003f44070 */
[----:B------:R-:W-:Y:S02]  /*3720*/  IMAD R3, R22, R2, R3 ;  /* 0x0000000216037224 */ /* 0x000fe400078e0203 */
[----:B-1----:R-:W-:-:S04]  /*3730*/  IMAD.HI.U32 R5, R0, R7, RZ ;  /* 0x0000000700057227 */ /* 0x002fc800078e00ff */
[----:B------:R-:W-:-:S04]  /*3740*/  IMAD.HI.U32 R2, R0, R17, RZ ;  /* 0x0000001100027227 */ /* 0x000fc800078e00ff */
[--C-:B------:R-:W-:Y:S01]  /*3750*/  @!P6 IMAD.IADD R20, R20, 0x1, -R22.reuse ;  /* 0x000000011414e824 */ /* 0x100fe200078e0a16 */
[----:B------:R-:W-:Y:S01]  /*3760*/  ISETP.GT.U32.AND P6, PT, R22, R3, PT ;  /* 0x000000031600720c */ /* 0x000fe20003fc4070 */
[----:B------:R-:W-:Y:S02]  /*3770*/  @!P2 IMAD.IADD R4, R4, 0x1, -R22 ;  /* 0x000000010404a824 */ /* 0x000fe400078e0a16 */
[----:B------:R-:W-:Y:S02]  /*3780*/  IMAD.MOV R5, RZ, RZ, -R5 ;  /* 0x000000ffff057224 */ /* 0x000fe400078e0a05 */
[----:B------:R-:W-:Y:S01]  /*3790*/  IMAD.HI.U32 R8, R0, R10, RZ ;  /* 0x0000000a00087227 */ /* 0x000fe200078e00ff */
[----:B------:R-:W-:-:S03]  /*37a0*/  ISETP.GT.U32.AND P2, PT, R22, R4, PT ;  /* 0x000000041600720c */ /* 0x000fc60003f44070 */
[C---:B------:R-:W-:Y:S02]  /*37b0*/  IMAD R6, R22.reuse, R14, R6 ;  /* 0x0000000e16067224 */ /* 0x040fe400078e0206 */
[----:B------:R-:W-:Y:S02]  /*37c0*/  IMAD.MOV R2, RZ, RZ, -R2 ;  /* 0x000000ffff027224 */ /* 0x000fe400078e0a02 */
[C---:B------:R-:W-:Y:S02]  /*37d0*/  IMAD R7, R22.reuse, R5, R7 ;  /* 0x0000000516077224 */ /* 0x040fe400078e0207 */
[----:B------:R-:W-:Y:S02]  /*37e0*/  IMAD.MOV.U32 R24, RZ, RZ, R9 ;  /* 0x000000ffff187224 */ /* 0x000fe400078e0009 */
[----:B------:R-:W-:Y:S02]  /*37f0*/  IMAD.MOV R8, RZ, RZ, -R8 ;  /* 0x000000ffff087224 */ /* 0x000fe400078e0a08 */
[----:B------:R-:W-:-:S02]  /*3800*/  IMAD R17, R22, R2, R17 ;  /* 0x0000000216117224 */ /* 0x000fc400078e0211 */
[----:B------:R-:W-:Y:S01]  /*3810*/  @!P5 IMAD.MOV R24, RZ, RZ, -R24 ;  /* 0x000000ffff18d224 */ /* 0x000fe200078e0a18 */
[----:B------:R-:W-:Y:S01]  /*3820*/  ISETP.GT.U32.AND P5, PT, R22, R6, PT ;  /* 0x000000061600720c */ /* 0x000fe20003fa4070 */
[----:B------:R-:W-:Y:S01]  /*3830*/  @!P2 IMAD.IADD R4, R4, 0x1, -R22 ;  /* 0x000000010404a824 */ /* 0x000fe200078e0a16 */
[C---:B------:R-:W-:Y:S01]  /*3840*/  ISETP.GT.U32.AND P2, PT, R22.reuse, R7, PT ;  /* 0x000000071600720c */ /* 0x040fe20003f44070 */
[C---:B------:R-:W-:Y:S01]  /*3850*/  IMAD R10, R22.reuse, R8, R10 ;  /* 0x00000008160a7224 */ /* 0x040fe200078e020a */
[----:B------:R-:W-:Y:S01]  /*3860*/  IABS R8, R16 ;  /* 0x0000001000087213 */ /* 0x000fe20000000000 */
[----:B------:R-:W-:Y:S01]  /*3870*/  IMAD.MOV.U32 R13, RZ, RZ, R20 ;  /* 0x000000ffff0d7224 */ /* 0x000fe200078e0014 */
[----:B------:R0:W-:Y:S01]  /*3880*/  STL [R1+0x208], R24 ;  /* 0x0002081801007387 */ /* 0x0001e20000100800 */
[----:B------:R-:W-:Y:S01]  /*3890*/  @!P6 IMAD.IADD R3, R3, 0x1, -R22 ;  /* 0x000000010303e824 */ /* 0x000fe200078e0a16 */
[----:B------:R-:W-:Y:S01]  /*38a0*/  ISETP.GT.U32.AND P6, PT, R22, R17, PT ;  /* 0x000000111600720c */ /* 0x000fe20003fc4070 */
[----:B------:R-:W-:-:S02]  /*38b0*/  VIADD R14, R23, 0x184 ;  /* 0x00000184170e7836 */ /* 0x000fc40000000000 */
[----:B------:R-:W-:Y:S02]  /*38c0*/  VIADD R5, R23, 0x188 ;  /* 0x0000018817057836 */ /* 0x000fe40000000000 */
[----:B------:R-:W-:Y:S01]  /*38d0*/  @!P1 IMAD.MOV R13, RZ, RZ, -R13 ;  /* 0x000000ffff0d9224 */ /* 0x000fe200078e0a0d */
[----:B------:R-:W-:Y:S01]  /*38e0*/  ISETP.GT.U32.AND P1, PT, R22, R10, PT ;  /* 0x0000000a1600720c */ /* 0x000fe20003f24070 */
[--C-:B------:R-:W-:Y:S01]  /*38f0*/  @!P5 IMAD.IADD R6, R6, 0x1, -R22.reuse ;  /* 0x000000010606d824 */ /* 0x100fe200078e0a16 */
[----:B------:R-:W-:Y:S01]  /*3900*/  IABS R21, R14 ;  /* 0x0000000e00157213 */ /* 0x000fe20000000000 */
[----:B------:R-:W-:Y:S01]  /*3910*/  @!P2 IMAD.IADD R7, R7, 0x1, -R22 ;  /* 0x000000010707a824 */ /* 0x000fe200078e0a16 */
[----:B------:R-:W-:Y:S01]  /*3920*/  IABS R2, R5 ;  /* 0x0000000500027213 */ /* 0x000fe20000000000 */
[----:B0-----:R-:W-:Y:S01]  /*3930*/  IMAD.HI.U32 R24, R0, R8, RZ ;  /* 0x0000000800187227 */ /* 0x001fe200078e00ff */
[----:B------:R-:W-:Y:S01]  /*3940*/  ISETP.GT.U32.AND P5, PT, R22, R3, PT ;  /* 0x000000031600720c */ /* 0x000fe20003fa4070 */
[----:B------:R0:W-:Y:S02]  /*3950*/  STL [R1+0x20c], R13 ;  /* 0x00020c0d01007387 */ /* 0x0001e40000100800 */
[----:B------:R-:W-:-:S02]  /*3960*/  IMAD.MOV.U32 R9, RZ, RZ, R21 ;  /* 0x000000ffff097224 */ /* 0x000fc400078e0015 */
[----:B------:R-:W-:-:S04]  /*3970*/  IMAD.HI.U32 R21, R0, R2, RZ ;  /* 0x0000000200157227 */ /* 0x000fc800078e00ff */
[----:B------:R-:W-:Y:S01]  /*3980*/  @!P6 IMAD.IADD R17, R17, 0x1, -R22 ;  /* 0x000000011111e824 */ /* 0x000fe200078e0a16 */
[----:B------:R-:W-:Y:S01]  /*3990*/  ISETP.GT.U32.AND P6, PT, R22, R7, PT ;  /* 0x000000071600720c */ /* 0x000fe20003fc4070 */
[----:B------:R-:W-:Y:S02]  /*39a0*/  IMAD.MOV R21, RZ, RZ, -R21 ;  /* 0x000000ffff157224 */ /* 0x000fe400078e0a15 */
[----:B------:R-:W-:-:S04]  /*39b0*/  IMAD.HI.U32 R20, R0, R9, RZ ;  /* 0x0000000900147227 */ /* 0x000fc800078e00ff */
[----:B------:R-:W-:Y:S01]  /*39c0*/  @!P1 IMAD.IADD R10, R10, 0x1, -R22 ;  /* 0x000000010a0a9824 */ /* 0x000fe200078e0a16 */
[C---:B------:R-:W-:Y:S01]  /*39d0*/  ISETP.GT.U32.AND P1, PT, R22.reuse, R6, PT ;  /* 0x000000061600720c */ /* 0x040fe20003f24070 */
[C---:B------:R-:W-:Y:S02]  /*39e0*/  IMAD R2, R22.reuse, R21, R2 ;  /* 0x0000001516027224 */ /* 0x040fe400078e0202 */
[----:B------:R-:W-:Y:S01]  /*39f0*/  IMAD.MOV R20, RZ, RZ, -R20 ;  /* 0x000000ffff147224 */ /* 0x000fe200078e0a14 */
[C---:B------:R-:W-:Y:S01]  /*3a00*/  ISETP.GT.U32.AND P2, PT, R22.reuse, R10, PT ;  /* 0x0000000a1600720c */ /* 0x040fe20003f44070 */
[----:B0-----:R-:W-:Y:S02]  /*3a10*/  IMAD.MOV.U32 R13, RZ, RZ, R4 ;  /* 0x000000ffff0d7224 */ /* 0x001fe400078e0004 */
[----:B------:R-:W-:Y:S02]  /*3a20*/  IMAD.MOV R24, RZ, RZ, -R24 ;  /* 0x000000ffff187224 */ /* 0x000fe400078e0a18 */
[----:B------:R-:W-:Y:S01]  /*3a30*/  @!P0 IMAD.MOV R13, RZ, RZ, -R13 ;  /* 0x000000ffff0d8224 */ /* 0x000fe200078e0a0d */
[C---:B------:R-:W-:Y:S01]  /*3a40*/  ISETP.GT.U32.AND P0, PT, R22.reuse, R17, PT ;  /* 0x000000111600720c */ /* 0x040fe20003f04070 */
[----:B------:R-:W-:-:S02]  /*3a50*/  IMAD R9, R22, R20, R9 ;  /* 0x0000001416097224 */ /* 0x000fc400078e0209 */
[----:B------:R-:W-:Y:S01]  /*3a60*/  @!P5 IMAD.IADD R3, R3, 0x1, -R22 ;  /* 0x000000010303d824 */ /* 0x000fe200078e0a16 */
[C---:B------:R-:W-:Y:S01]  /*3a70*/  ISETP.GT.U32.AND P5, PT, R22.reuse, R2, PT ;  /* 0x000000021600720c */ /* 0x040fe20003fa4070 */
[C---:B------:R-:W-:Y:S01]  /*3a80*/  IMAD R8, R22.reuse, R24, R8 ;  /* 0x0000001816087224 */ /* 0x040fe200078e0208 */
[----:B------:R0:W-:Y:S01]  /*3a90*/  STL [R1+0x210], R13 ;  /* 0x0002100d01007387 */ /* 0x0001e20000100800 */
[--C-:B------:R-:W-:Y:S01]  /*3aa0*/  @!P6 IMAD.IADD R7, R7, 0x1, -R22.reuse ;  /* 0x000000010707e824 */ /* 0x100fe200078e0a16 */
[----:B------:R-:W-:Y:S01]  /*3ab0*/  ISETP.GT.U32.AND P6, PT, R22, R9, PT ;  /* 0x000000091600720c */ /* 0x000fe20003fc4070 */
[--C-:B------:R-:W-:Y:S01]  /*3ac0*/  @!P1 IMAD.IADD R6, R6, 0x1, -R22.reuse ;  /* 0x0000000106069824 */ /* 0x100fe200078e0a16 */
[----:B------:R-:W-:Y:S01]  /*3ad0*/  ISETP.GT.U32.AND P1, PT, R22, R8, PT ;  /* 0x000000081600720c */ /* 0x000fe20003f24070 */
[----:B------:R-:W-:Y:S02]  /*3ae0*/  VIADD R21, R23, 0x182 ;  /* 0x0000018217157836 */ /* 0x000fe40000000000 */
[--C-:B------:R-:W-:Y:S01]  /*3af0*/  @!P0 IMAD.IADD R17, R17, 0x1, -R22.reuse ;  /* 0x0000000111118824 */ /* 0x100fe200078e0a16 */
[----:B------:R-:W-:Y:S01]  /*3b00*/  ISETP.GE.AND P0, PT, R15, RZ, PT ;  /* 0x000000ff0f00720c */ /* 0x000fe20003f06270 */
[--C-:B------:R-:W-:Y:S01]  /*3b10*/  @!P2 IMAD.IADD R10, R10, 0x1, -R22.reuse ;  /* 0x000000010a0aa824 */ /* 0x100fe200078e0a16 */
[----:B------:R-:W-:Y:S01]  /*3b20*/  IABS R4, R21 ;  /* 0x0000001500047213 */ /* 0x000fe20000000000 */
[----:B------:R-:W-:Y:S01]  /*3b30*/  @!P5 IMAD.IADD R2, R2, 0x1, -R22 ;  /* 0x000000010202d824 */ /* 0x000fe200078e0a16 */
[----:B------:R-:W-:Y:S01]  /*3b40*/  ISETP.GE.AND P2, PT, R19, RZ, PT ;  /* 0x000000ff1300720c */ /* 0x000fe20003f46270 */
[----:B------:R-:W-:Y:S01]  /*3b50*/  IMAD.MOV.U32 R26, RZ, RZ, R3 ;  /* 0x000000ffff1a7224 */ /* 0x000fe200078e0003 */
[----:B------:R-:W-:Y:S01]  /*3b60*/  ISETP.GE.AND P5, PT, R18, RZ, PT ;  /* 0x000000ff1200720c */ /* 0x000fe20003fa6270 */
[----:B------:R-:W-:-:S04]  /*3b70*/  IMAD.HI.U32 R19, R0, R4, RZ ;  /* 0x0000000400137227 */ /* 0x000fc800078e00ff */
[--C-:B------:R-:W-:Y:S01]  /*3b80*/  @!P6 IMAD.IADD R9, R9, 0x1, -R22.reuse ;  /* 0x000000010909e824 */ /* 0x100fe200078e0a16 */
[----:B------:R-:W-:Y:S01]  /*3b90*/  ISETP.GT.U32.AND P6, PT, R22, R2, PT ;  /* 0x000000021600720c */ /* 0x000fe20003fc4070 */
[----:B------:R-:W-:Y:S01]  /*3ba0*/  @!P1 IMAD.IADD R8, R8, 0x1, -R22 ;  /* 0x0000000108089824 */ /* 0x000fe200078e0a16 */
[----:B------:R-:W-:Y:S01]  /*3bb0*/  ISETP.GE.AND P1, PT, R11, RZ, PT ;  /* 0x000000ff0b00720c */ /* 0x000fe20003f26270 */
[----:B------:R-:W-:Y:S02]  /*3bc0*/  IMAD.MOV R19, RZ, RZ, -R19 ;  /* 0x000000ffff137224 */ /* 0x000fe400078e0a13 */
[----:B------:R-:W-:Y:S02]  /*3bd0*/  VIADD R15, R23, 0x180 ;  /* 0x00000180170f7836 */ /* 0x000fe40000000000 */
[----:B0-----:R-:W-:Y:S02]  /*3be0*/  IMAD.MOV.U32 R13, RZ, RZ, R10 ;  /* 0x000000ffff0d7224 */ /* 0x001fe400078e000a */
[----:B------:R-:W-:Y:S01]  /*3bf0*/  @!P4 IMAD.MOV R26, RZ, RZ, -R26 ;  /* 0x000000ffff1ac224 */ /* 0x000fe200078e0a1a */
[C---:B------:R-:W-:Y:S01]  /*3c00*/  ISETP.GT.U32.AND P4, PT, R22.reuse, R9, PT ;  /* 0x000000091600720c */ /* 0x040fe20003f84070 */
[C---:B------:R-:W-:Y:S01]  /*3c10*/  IMAD R4, R22.reuse, R19, R4 ;  /* 0x0000001316047224 */ /* 0x040fe200078e0204 */
[----:B------:R-:W-:Y:S01]  /*3c20*/  IABS R18, R15 ;  /* 0x0000000f00127213 */ /* 0x000fe20000000000 */
[----:B------:R-:W-:Y:S01]  /*3c30*/  IMAD.MOV.U32 R25, RZ, RZ, R6 ;  /* 0x000000ffff197224 */ /* 0x000fe200078e0006 */
[----:B------:R-:W-:Y:S01]  /*3c40*/  STL [R1+0x218], R26 ;  /* 0x0002181a01007387 */ /* 0x000fe20000100800 */
[----:B------:R-:W-:Y:S01]  /*3c50*/  @!P0 IMAD.MOV R13, RZ, RZ, -R13 ;  /* 0x000000ffff0d8224 */ /* 0x000fe200078e0a0d */
[----:B------:R-:W-:Y:S01]  /*3c60*/  ISETP.GE.AND P0, PT, R5, RZ, PT ;  /* 0x000000ff0500720c */ /* 0x000fe20003f06270 */
[----:B------:R-:W-:Y:S01]  /*3c70*/  @!P2 IMAD.MOV R25, RZ, RZ, -R25 ;  /* 0x000000ffff19a224 */ /* 0x000fe200078e0a19 */
[C---:B------:R-:W-:Y:S01]  /*3c80*/  ISETP.GT.U32.AND P2, PT, R22.reuse, R8, PT ;  /* 0x000000081600720c */ /* 0x040fe20003f44070 */
[----:B------:R-:W-:Y:S01]  /*3c90*/  @!P5 IMAD.MOV R7, RZ, RZ, -R7 ;  /* 0x000000ffff07d224 */ /* 0x000fe200078e0a07 */
[----:B------:R-:W-:Y:S01]  /*3ca0*/  ISETP.GT.U32.AND P5, PT, R22, R4, PT ;  /* 0x000000041600720c */ /* 0x000fe20003fa4070 */
[----:B------:R-:W-:Y:S01]  /*3cb0*/  IMAD.MOV.U32 R6, RZ, RZ, R17 ;  /* 0x000000ffff067224 */ /* 0x000fe200078e0011 */
[----:B------:R-:W-:Y:S01]  /*3cc0*/  STL [R1+0x21c], R25 ;  /* 0x00021c1901007387 */ /* 0x000fe20000100800 */
[----:B------:R-:W-:Y:S01]  /*3cd0*/  @!P6 IMAD.IADD R2, R2, 0x1, -R22 ;  /* 0x000000010202e824 */ /* 0x000fe200078e0a16 */
[----:B------:R-:W-:Y:S01]  /*3ce0*/  ISETP.GE.AND P6, PT, R14, RZ, PT ;  /* 0x000000ff0e00720c */ /* 0x000fe20003fc6270 */
[----:B------:R-:W-:Y:S01]  /*3cf0*/  IMAD.HI.U32 R3, R0, R18, RZ ;  /* 0x0000001200037227 */ /* 0x000fe200078e00ff */
[----:B------:R-:W-:Y:S03]  /*3d00*/  STL [R1+0x220], R13 ;  /* 0x0002200d01007387 */ /* 0x000fe60000100800 */
[----:B------:R-:W-:Y:S01]  /*3d10*/  @!P1 IMAD.MOV R6, RZ, RZ, -R6 ;  /* 0x000000ffff069224 */ /* 0x000fe200078e0a06 */
[----:B------:R-:W-:Y:S01]  /*3d20*/  ISETP.GE.AND P1, PT, R16, RZ, PT ;  /* 0x000000ff1000720c */ /* 0x000fe20003f26270 */
[----:B------:R-:W-:Y:S01]  /*3d30*/  IMAD.MOV R3, RZ, RZ, -R3 ;  /* 0x000000ffff037224 */ /* 0x000fe200078e0a03 */
[----:B------:R-:W-:Y:S01]  /*3d40*/  STL [R1+0x224], R7 ;  /* 0x0002240701007387 */ /* 0x000fe20000100800 */
[----:B------:R-:W-:Y:S01]  /*3d50*/  @!P4 IMAD.IADD R9, R9, 0x1, -R22 ;  /* 0x000000010909c824 */ /* 0x000fe200078e0a16 */
[----:B------:R-:W-:Y:S01]  /*3d60*/  ISETP.GE.AND P4, PT, R15, RZ, PT ;  /* 0x000000ff0f00720c */ /* 0x000fe20003f86270 */
[----:B------:R-:W-:Y:S01]  /*3d70*/  IMAD.MOV.U32 R5, RZ, RZ, R2 ;  /* 0x000000ffff057224 */ /* 0x000fe200078e0002 */
[----:B------:R0:W-:Y:S01]  /*3d80*/  STL [R1+0x228], R6 ;  /* 0x0002280601007387 */ /* 0x0001e20000100800 */
[----:B------:R-:W-:Y:S01]  /*3d90*/  @!P2 IMAD.IADD R8, R8, 0x1, -R22 ;  /* 0x000000010808a824 */ /* 0x000fe200078e0a16 */
[----:B------:R-:W-:Y:S01]  /*3da0*/  ISETP.GE.AND P2, PT, R21, RZ, PT ;  /* 0x000000ff1500720c */ /* 0x000fe20003f46270 */
[----:B------:R-:W-:-:S02]  /*3db0*/  @!P0 IMAD.MOV R5, RZ, RZ, -R5 ;  /* 0x000000ffff058224 */ /* 0x000fc400078e0a05 */
[----:B------:R-:W-:Y:S02]  /*3dc0*/  @!P5 IMAD.IADD R4, R4, 0x1, -R22 ;  /* 0x000000010404d824 */ /* 0x000fe400078e0a16 */
[C---:B------:R-:W-:Y:S01]  /*3dd0*/  VIADD R11, R23.reuse, 0x17e ;  /* 0x0000017e170b7836 */ /* 0x040fe20000000000 */
[----:B------:R1:W-:Y:S01]  /*3de0*/  STL [R1+0x230], R5 ;  /* 0x0002300501007387 */ /* 0x0003e20000100800 */
[----:B------:R-:W-:Y:S01]  /*3df0*/  VIADD R2, R23, 0x17a ;  /* 0x0000017a17027836 */ /* 0x000fe20000000000 */
[C---:B------:R-:W-:Y:S01]  /*3e00*/  ISETP.GT.U32.AND P5, PT, R22.reuse, R4, PT ;  /* 0x000000041600720c */ /* 0x040fe20003fa4070 */
[C---:B0-----:R-:W-:Y:S01]  /*3e10*/  IMAD R6, R22.reuse, R3, R18 ;  /* 0x0000000316067224 */ /* 0x041fe200078e0212 */
[----:B------:R-:W-:Y:S01]  /*3e20*/  ISETP.GE.AND P0, PT, R11, RZ, PT ;  /* 0x000000ff0b00720c */ /* 0x000fe20003f06270 */
[----:B------:R-:W-:Y:S01]  /*3e30*/  IMAD.MOV.U32 R3, RZ, RZ, R9 ;  /* 0x000000ffff037224 */ /* 0x000fe200078e0009 */
[----:B------:R-:W-:Y:S01]  /*3e40*/  IABS R11, R11 ;  /* 0x0000000b000b7213 */ /* 0x000fe20000000000 */
[----:B------:R-:W-:Y:S01]  /*3e50*/  VIADD R18, R23, 0x17c ;  /* 0x0000017c17127836 */ /* 0x000fe20000000000 */
[----:B------:R-:W-:Y:S01]  /*3e60*/  IABS R9, R2 ;  /* 0x0000000200097213 */ /* 0x000fe20000000000 */
[----:B------:R-:W-:Y:S01]  /*3e70*/  @!P6 IMAD.MOV R3, RZ, RZ, -R3 ;  /* 0x000000ffff03e224 */ /* 0x000fe200078e0a03 */
[----:B------:R-:W-:Y:S01]  /*3e80*/  ISETP.GT.U32.AND P6, PT, R22, R6, PT ;  /* 0x000000061600720c */ /* 0x000fe20003fc4070 */
[----:B-1----:R-:W-:-:S02]  /*3e90*/  IMAD.MOV.U32 R5, RZ, RZ, R8 ;  /* 0x000000ffff057224 */ /* 0x002fc400078e0008 */
[----:B------:R-:W-:-:S04]  /*3ea0*/  IMAD.HI.U32 R8, R0, R9, RZ ;  /* 0x0000000900087227 */ /* 0x000fc800078e00ff */
[----:B------:R-:W-:Y:S01]  /*3eb0*/  @!P1 IMAD.MOV R5, RZ, RZ, -R5 ;  /* 0x000000ffff059224 */ /* 0x000fe200078e0a05 */
[----:B------:R-:W-:Y:S01]  /*3ec0*/  ISETP.GE.AND P1, PT, R18, RZ, PT ;  /* 0x000000ff1200720c */ /* 0x000fe20003f26270 */
[--C-:B------:R-:W-:Y:S01]  /*3ed0*/  @!P5 IMAD.IADD R4, R4, 0x1, -R22.reuse ;  /* 0x000000010404d824 */ /* 0x100fe200078e0a16 */
[----:B------:R-:W-:Y:S01]  /*3ee0*/  IABS R18, R18 ;  /* 0x0000001200127213 */ /* 0x000fe20000000000 */
[----:B------:R-:W-:Y:S01]  /*3ef0*/  VIADD R17, R23, 0x176 ;  /* 0x0000017617117836 */ /* 0x000fe20000000000 */
[----:B------:R0:W-:Y:S01]  /*3f00*/  STL [R1+0x234], R5 ;  /* 0x0002340501007387 */ /* 0x0001e20000100800 */
[----:B------:R-:W-:Y:S01]  /*3f10*/  @!P6 IMAD.IADD R6, R6, 0x1, -R22 ;  /* 0x000000010606e824 */ /* 0x000fe200078e0a16 */
[----:B------:R-:W-:Y:S01]  /*3f20*/  ISETP.GE.AND P5, PT, R2, RZ, PT ;  /* 0x000000ff0200720c */ /* 0x000fe20003fa6270 */
[----:B------:R-:W-:Y:S01]  /*3f30*/  IMAD.HI.U32 R7, R0, R18, RZ ;  /* 0x0000001200077227 */ /* 0x000fe200078e00ff */
[----:B------:R-:W-:Y:S01]  /*3f40*/  IABS R2, R17 ;  /* 0x0000001100027213 */ /* 0x000fe20000000000 */
[----:B------:R1:W-:Y:S01]  /*3f50*/  STL [R1+0x238], R3 ;  /* 0x0002380301007387 */ /* 0x0003e20000100800 */
[----:B------:R-:W-:Y:S01]  /*3f60*/  ISETP.GT.U32.AND P6, PT, R22, R6, PT ;  /* 0x000000061600720c */ /* 0x000fe20003fc4070 */
[----:B------:R-:W-:-:S02]  /*3f70*/  IMAD.MOV.U32 R13, RZ, RZ, R4 ;  /* 0x000000ffff0d7224 */ /* 0x000fc400078e0004 */
[----:B------:R-:W-:Y:S02]  /*3f80*/  IMAD.MOV R7, RZ, RZ, -R7 ;  /* 0x000000ffff077224 */ /* 0x000fe400078e0a07 */
[----:B0-----:R-:W-:-:S04]  /*3f90*/  IMAD.HI.U32 R5, R0, R11, RZ ;  /* 0x0000000b00057227 */ /* 0x001fc800078e00ff */
[----:B------:R-:W-:Y:S02]  /*3fa0*/  IMAD.MOV R5, RZ, RZ, -R5 ;  /* 0x000000ffff057224 */ /* 0x000fe400078e0a05 */
[----:B------:R-:W-:Y:S02]  /*3fb0*/  @!P2 IMAD.MOV R13, RZ, RZ, -R13 ;  /* 0x000000ffff0da224 */ /* 0x000fe400078e0a0d */
[C---:B------:R-:W-:Y:S02]  /*3fc0*/  IMAD R11, R22.reuse, R5, R11 ;  /* 0x00000005160b7224 */ /* 0x040fe400078e020b */
[C---:B------:R-:W-:Y:S01]  /*3fd0*/  IMAD R18, R22.reuse, R7, R18 ;  /* 0x0000000716127224 */ /* 0x040fe200078e0212 */
[----:B------:R0:W-:Y:S01]  /*3fe0*/  STL [R1+0x23c], R13 ;  /* 0x00023c0d01007387 */ /* 0x0001e20000100800 */
[----:B------:R-:W-:Y:S01]  /*3ff0*/  IMAD.MOV R8, RZ, RZ, -R8 ;  /* 0x000000ffff087224 */ /* 0x000fe200078e0a08 */
[----:B------:R-:W-:Y:S01]  /*4000*/  ISETP.GT.U32.AND P2, PT, R22, R11, PT ;  /* 0x0000000b1600720c */ /* 0x000fe20003f44070 */
[----:B------:R-:W-:Y:S01]  /*4010*/  @!P6 IMAD.IADD R6, R6, 0x1, -R22 ;  /* 0x000000010606e824 */ /* 0x000fe200078e0a16 */
[C---:B------:R-:W-:Y:S01]  /*4020*/  ISETP.GT.U32.AND P6, PT, R22.reuse, R18, PT ;  /* 0x000000121600720c */ /* 0x040fe20003fc4070 */
[----:B------:R-:W-:-:S02]  /*4030*/  IMAD R9, R22, R8, R9 ;  /* 0x0000000816097224 */ /* 0x000fc400078e0209 */
[----:B------:R-:W-:Y:S02]  /*4040*/  VIADD R19, R23, 0x178 ;  /* 0x0000017817137836 */ /* 0x000fe40000000000 */
[----:B------:R-:W-:-:S03]  /*4050*/  IMAD.HI.U32 R10, R0, R2, RZ ;  /* 0x00000002000a7227 */ /* 0x000fc600078e00ff */
[----:B-1----:R-:W-:Y:S01]  /*4060*/  IABS R3, R19 ;  /* 0x0000001300037213 */ /* 0x002fe20000000000 */
[----:B------:R-:W-:Y:S02]  /*4070*/  IMAD.MOV R4, RZ, RZ, -R10 ;  /* 0x000000ffff047224 */ /* 0x000fe400078e0a0a */
[--C-:B------:R-:W-:Y:S01]  /*4080*/  @!P2 IMAD.IADD R11, R11, 0x1, -R22.reuse ;  /* 0x000000010b0ba824 */ /* 0x100fe200078e0a16 */
[----:B------:R-:W-:Y:S01]  /*4090*/  ISETP.GT.U32.AND P2, PT, R22, R9, PT ;  /* 0x000000091600720c */ /* 0x000fe20003f44070 */
[----:B------:R-:W-:Y:S02]  /*40a0*/  @!P6 IMAD.IADD R18, R18, 0x1, -R22 ;  /* 0x000000011212e824 */ /* 0x000fe400078e0a16 */
[C---:B------:R-:W-:Y:S01]  /*40b0*/  IMAD R2, R22.reuse, R4, R2 ;  /* 0x0000000416027224 */ /* 0x040fe200078e0202 */
[----:B------:R-:W-:Y:S01]  /*40c0*/  ISETP.GT.U32.AND P6, PT, R22, R11, PT ;  /* 0x0000000b1600720c */ /* 0x000fe20003fc4070 */
[----:B------:R-:W-:-:S04]  /*40d0*/  IMAD.HI.U32 R5, R0, R3, RZ ;  /* 0x0000000300057227 */ /* 0x000fc800078e00ff */
[C---:B------:R-:W-:Y:S02]  /*40e0*/  VIADD R7, R23.reuse, 0x174 ;  /* 0x0000017417077836 */ /* 0x040fe40000000000 */
[----:B------:R-:W-:Y:S02]  /*40f0*/  VIADD R4, R23, 0x172 ;  /* 0x0000017217047836 */ /* 0x000fe40000000000 */
[----:B------:R-:W-:Y:S01]  /*4100*/  IMAD.MOV R5, RZ, RZ, -R5 ;  /* 0x000000ffff057224 */ /* 0x000fe200078e0a05 */
[----:B------:R-:W-:Y:S01]  /*4110*/  IABS R15, R7 ;  /* 0x00000007000f7213 */ /* 0x000fe20000000000 */
[----:B------:R-:W-:Y:S01]  /*4120*/  @!P2 IMAD.IADD R9, R9, 0x1, -R22 ;  /* 0x000000010909a824 */ /* 0x000fe200078e0a16 */
[----:B------:R-:W-:Y:S01]  /*4130*/  IABS R16, R4 ;  /* 0x0000000400107213 */ /* 0x000fe20000000000 */
[----:B0-----:R-:W-:Y:S02]  /*4140*/  IMAD.MOV.U32 R13, RZ, RZ, R6 ;  /* 0x000000ffff0d7224 */ /* 0x001fe400078e0006 */
[C---:B------:R-:W-:Y:S01]  /*4150*/  IMAD R3, R22.reuse, R5, R3 ;  /* 0x0000000516037224 */ /* 0x040fe200078e0203 */
[C---:B------:R-:W-:Y:S01]  /*4160*/  ISETP.GT.U32.AND P2, PT, R22.reuse, R9, PT ;  /* 0x000000091600720c */ /* 0x040fe20003f44070 */
[----:B------:R-:W-:Y:S01]  /*4170*/  @!P4 IMAD.MOV R13, RZ, RZ, -R13 ;  /* 0x000000ffff0dc224 */ /* 0x000fe200078e0a0d */
[----:B------:R-:W-:Y:S01]  /*4180*/  ISETP.GT.U32.AND P4, PT, R22, R18, PT ;  /* 0x000000121600720c */ /* 0x000fe20003f84070 */
[----:B------:R-:W-:-:S02]  /*4190*/  IMAD.MOV.U32 R6, RZ, RZ, R16 ;  /* 0x000000ffff067224 */ /* 0x000fc400078e0010 */
[----:B------:R-:W-:Y:S01]  /*41a0*/  IMAD.HI.U32 R24, R0, R15, RZ ;  /* 0x0000000f00187227 */ /* 0x000fe200078e00ff */
[----:B------:R0:W-:Y:S03]  /*41b0*/  STL [R1+0x240], R13 ;  /* 0x0002400d01007387 */ /* 0x0001e60000100800 */
[----:B------:R-:W-:Y:S01]  /*41c0*/  @!P6 IMAD.IADD R11, R11, 0x1, -R22 ;  /* 0x000000010b0be824 */ /* 0x000fe200078e0a16 */
[----:B------:R-:W-:Y:S01]  /*41d0*/  ISETP.GT.U32.AND P6, PT, R22, R3, PT ;  /* 0x000000031600720c */ /* 0x000fe20003fc4070 */
[----:B------:R-:W-:-:S04]  /*41e0*/  IMAD.HI.U32 R20, R0, R6, RZ ;  /* 0x0000000600147227 */ /* 0x000fc800078e00ff */
[----:B------:R-:W-:Y:S02]  /*41f0*/  IMAD.MOV R24, RZ, RZ, -R24 ;  /* 0x000000ffff187224 */ /* 0x000fe400078e0a18 */
[----:B0-----:R-:W-:Y:S02]  /*4200*/  IMAD.MOV.U32 R13, RZ, RZ, R11 ;  /* 0x000000ffff0d7224 */ /* 0x001fe400078e000b */
[----:B------:R-:W-:Y:S02]  /*4210*/  IMAD.MOV R20, RZ, RZ, -R20 ;  /* 0x000000ffff147224 */ /* 0x000fe400078e0a14 */
[----:B------:R-:W-:Y:S02]  /*4220*/  IMAD R15, R22, R24, R15 ;  /* 0x00000018160f7224 */ /* 0x000fe400078e020f */
[----:B------:R-:W-:Y:S02]  /*4230*/  VIADD R10, R23, 0x170 ;  /* 0x00000170170a7836 */ /* 0x000fe40000000000 */
[----:B------:R-:W-:-:S02]  /*4240*/  @!P0 IMAD.MOV R13, RZ, RZ, -R13 ;  /* 0x000000ffff0d8224 */ /* 0x000fc400078e0a0d */
[C---:B------:R-:W-:Y:S01]  /*4250*/  IMAD R6, R22.reuse, R20, R6 ;  /* 0x0000001416067224 */ /* 0x040fe200078e0206 */
[----:B------:R-:W-:Y:S01]  /*4260*/  IABS R21, R10 ;  /* 0x0000000a00157213 */ /* 0x000fe20000000000 */
[--C-:B------:R-:W-:Y:S01]  /*4270*/  @!P2 IMAD.IADD R9, R9, 0x1, -R22.reuse ;  /* 0x000000010909a824 */ /* 0x100fe200078e0a16 */
[----:B------:R-:W-:Y:S01]  /*4280*/  ISETP.GT.U32.AND P2, PT, R22, R15, PT ;  /* 0x0000000f1600720c */ /* 0x000fe20003f44070 */
[--C-:B------:R-:W-:Y:S01]  /*4290*/  @!P4 IMAD.IADD R18, R18, 0x1, -R22.reuse ;  /* 0x000000011212c824 */ /* 0x100fe200078e0a16 */
[C---:B------:R-:W-:Y:S01]  /*42a0*/  ISETP.GT.U32.AND P4, PT, R22.reuse, R2, PT ;  /* 0x000000021600720c */ /* 0x040fe20003f84070 */
[----:B------:R-:W-:Y:S01]  /*42b0*/  @!P6 IMAD.IADD R3, R3, 0x1, -R22 ;  /* 0x000000010303e824 */ /* 0x000fe200078e0a16 */
[----:B------:R0:W-:Y:S01]  /*42c0*/  STL [R1+0x244], R13 ;  /* 0x0002440d01007387 */ /* 0x0001e20000100800 */
[----:B------:R-:W-:Y:S01]  /*42d0*/  ISETP.GT.U32.AND P6, PT, R22, R6, PT ;  /* 0x000000061600720c */ /* 0x000fe20003fc4070 */
[----:B------:R-:W-:Y:S02]  /*42e0*/  IMAD.HI.U32 R20, R0, R21, RZ ;  /* 0x0000001500147227 */ /* 0x000fe400078e00ff */
[----:B------:R-:W-:-:S02]  /*42f0*/  ISETP.GT.U32.AND P0, PT, R22, R3, PT ;  /* 0x000000031600720c */ /* 0x000fc40003f04070 */
[C---:B------:R-:W-:Y:S02]  /*4300*/  VIADD R8, R23.reuse, 0x16e ;  /* 0x0000016e17087836 */ /* 0x040fe40000000000 */
[----:B------:R-:W-:Y:S02]  /*4310*/  VIADD R5, R23, 0x16c ;  /* 0x0000016c17057836 */ /* 0x000fe40000000000 */
[----:B0-----:R-:W-:Y:S01]  /*4320*/  IMAD.MOV.U32 R13, RZ, RZ, R18 ;  /* 0x000000ffff0d7224 */ /* 0x001fe200078e0012 */
[----:B------:R-:W-:Y:S01]  /*4330*/  IABS R14, R8 ;  /* 0x00000008000e7213 */ /* 0x000fe20000000000 */
[----:B------:R-:W-:Y:S01]  /*4340*/  IMAD.MOV R20, RZ, RZ, -R20 ;  /* 0x000000ffff147224 */ /* 0x000fe200078e0a14 */
[----:B------:R-:W-:Y:S01]  /*4350*/  IABS R16, R5 ;  /* 0x0000000500107213 */ /* 0x000fe20000000000 */
[----:B------:R-:W-:Y:S02]  /*4360*/  @!P1 IMAD.MOV R13, RZ, RZ, -R13 ;  /* 0x000000ffff0d9224 */ /* 0x000fe400078e0a0d */
[----:B------:R-:W-:-:S02]  /*4370*/  @!P2 IMAD.IADD R15, R15, 0x1, -R22 ;  /* 0x000000010f0fa824 */ /* 0x000fc400078e0a16 */
[--C-:B------:R-:W-:Y:S01]  /*4380*/  @!P4 IMAD.IADD R2, R2, 0x1, -R22.reuse ;  /* 0x000000010202c824 */ /* 0x100fe200078e0a16 */
[----:B------:R0:W-:Y:S01]  /*4390*/  STL [R1+0x248], R13 ;  /* 0x0002480d01007387 */ /* 0x0001e20000100800 */
[----:B------:R-:W-:Y:S01]  /*43a0*/  IMAD R20, R22, R20, R21 ;  /* 0x0000001416147224 */ /* 0x000fe200078e0215 */
[----:B------:R-:W-:Y:S01]  /*43b0*/  ISETP.GE.AND P4, PT, R19, RZ, PT ;  /* 0x000000ff1300720c */ /* 0x000fe20003f86270 */
[----:B------:R-:W-:Y:S01]  /*43c0*/  @!P6 IMAD.IADD R6, R6, 0x1, -R22 ;  /* 0x000000010606e824 */ /* 0x000fe200078e0a16 */
[----:B------:R-:W-:Y:S01]  /*43d0*/  ISETP.GT.U32.AND P6, PT, R22, R15, PT ;  /* 0x0000000f1600720c */ /* 0x000fe20003fc4070 */
[----:B------:R-:W-:Y:S01]  /*43e0*/  IMAD.HI.U32 R25, R0, R14, RZ ;  /* 0x0000000e00197227 */ /* 0x000fe200078e00ff */
[C---:B------:R-:W-:Y:S02]  /*43f0*/  ISETP.GT.U32.AND P2, PT, R22.reuse, R2, PT ;  /* 0x000000021600720c */ /* 0x040fe40003f44070 */
[----:B------:R-:W-:Y:S01]  /*4400*/  ISETP.GT.U32.AND P1, PT, R22, R6, PT ;  /* 0x000000061600720c */ /* 0x000fe20003f24070 */
[----:B------:R-:W-:-:S04]  /*4410*/  IMAD.HI.U32 R24, R0, R16, RZ ;  /* 0x0000001000187227 */ /* 0x000fc800078e00ff */
[----:B0-----:R-:W-:Y:S02]  /*4420*/  IMAD.MOV.U32 R13, RZ, RZ, R9 ;  /* 0x000000ffff0d7224 */ /* 0x001fe400078e0009 */
[----:B------:R-:W-:Y:S02]  /*4430*/  IMAD.MOV R25, RZ, RZ, -R25 ;  /* 0x000000ffff197224 */ /* 0x000fe400078e0a19 */
[----:B------:R-:W-:Y:S01]  /*4440*/  @!P5 IMAD.MOV R13, RZ, RZ, -R13 ;  /* 0x000000ffff0dd224 */ /* 0x000fe200078e0a0d */
[C---:B------:R-:W-:Y:S01]  /*4450*/  ISETP.GT.U32.AND P5, PT, R22.reuse, R20, PT ;  /* 0x000000141600720c */ /* 0x040fe20003fa4070 */
[----:B------:R-:W-:Y:S02]  /*4460*/  IMAD.MOV R24, RZ, RZ, -R24 ;  /* 0x000000ffff187224 */ /* 0x000fe400078e0a18 */
[----:B------:R-:W-:Y:S01]  /*4470*/  VIADD R11, R23, 0x16a ;  /* 0x0000016a170b7836 */ /* 0x000fe20000000000 */
[----:B------:R0:W-:Y:S01]  /*4480*/  STL [R1+0x250], R13 ;  /* 0x0002500d01007387 */ /* 0x0001e20000100800 */
[----:B------:R-:W-:-:S02]  /*4490*/  IMAD R14, R22, R25, R14 ;  /* 0x00000019160e7224 */ /* 0x000fc400078e020e */
[C---:B------:R-:W-:Y:S01]  /*44a0*/  IMAD R16, R22.reuse, R24, R16 ;  /* 0x0000001816107224 */ /* 0x040fe200078e0210 */
[----:B------:R-:W-:Y:S01]  /*44b0*/  IABS R18, R11 ;  /* 0x0000000b00127213 */ /* 0x000fe20000000000 */
[--C-:B------:R-:W-:Y:S01]  /*44c0*/  @!P0 IMAD.IADD R3, R3, 0x1, -R22.reuse ;  /* 0x0000000103038824 */ /* 0x100fe200078e0a16 */
[C---:B------:R-:W-:Y:S01]  /*44d0*/  ISETP.GT.U32.AND P0, PT, R22.reuse, R14, PT ;  /* 0x0000000e1600720c */ /* 0x040fe20003f04070 */
[--C-:B------:R-:W-:Y:S01]  /*44e0*/  @!P6 IMAD.IADD R15, R15, 0x1, -R22.reuse ;  /* 0x000000010f0fe824 */ /* 0x100fe200078e0a16 */
[----:B------:R-:W-:Y:S01]  /*44f0*/  ISETP.GT.U32.AND P6, PT, R22, R16, PT ;  /* 0x000000101600720c */ /* 0x000fe20003fc4070 */
[--C-:B------:R-:W-:Y:S01]  /*4500*/  @!P2 IMAD.IADD R2, R2, 0x1, -R22.reuse ;  /* 0x000000010202a824 */ /* 0x100fe200078e0a16 */
[----:B------:R-:W-:Y:S01]  /*4510*/  ISETP.GE.AND P2, PT, R17, RZ, PT ;  /* 0x000000ff1100720c */ /* 0x000fe20003f46270 */
[----:B------:R-:W-:Y:S01]  /*4520*/  @!P5 IMAD.IADD R20, R20, 0x1, -R22 ;  /* 0x000000011414d824 */ /* 0x000fe200078e0a16 */
[----:B------:R-:W-:Y:S01]  /*4530*/  ISETP.GE.AND P5, PT, R4, RZ, PT ;  /* 0x000000ff0400720c */ /* 0x000fe20003fa6270 */
[----:B------:R-:W-:-:S04]  /*4540*/  IMAD.HI.U32 R17, R0, R18, RZ ;  /* 0x0000001200117227 */ /* 0x000fc800078e00ff */
[----:B------:R-:W-:Y:S01]  /*4550*/  @!P1 IMAD.IADD R6, R6, 0x1, -R22 ;  /* 0x0000000106069824 */ /* 0x000fe200078e0a16 */
[----:B------:R-:W-:Y:S01]  /*4560*/  ISETP.GE.AND P1, PT, R7, RZ, PT ;  /* 0x000000ff0700720c */ /* 0x000fe20003f26270 */
[----:B------:R-:W-:Y:S02]  /*4570*/  IMAD.MOV R17, RZ, RZ, -R17 ;  /* 0x000000ffff117224 */ /* 0x000fe400078e0a11 */
[----:B------:R-:W-:Y:S02]  /*4580*/  VIADD R9, R23, 0x168 ;  /* 0x0000016817097836 */ /* 0x000fe40000000000 */
[----:B------:R-:W-:Y:S02]  /*4590*/  IMAD.MOV.U32 R21, RZ, RZ, R3 ;  /* 0x000000ffff157224 */ /* 0x000fe400078e0003 */
[----:B------:R-:W-:Y:S01]  /*45a0*/  IMAD R17, R22, R17, R18 ;  /* 0x0000001116117224 */ /* 0x000fe200078e0212 */
[----:B------:R-:W-:Y:S01]  /*45b0*/  IABS R19, R9 ;  /* 0x0000000900137213 */ /* 0x000fe20000000000 */
[----:B------:R-:W-:-:S02]  /*45c0*/  IMAD.MOV.U32 R3, RZ, RZ, R6 ;  /* 0x000000ffff037224 */ /* 0x000fc400078e0006 */
[----:B------:R-:W-:Y:S01]  /*45d0*/  @!P0 IMAD.IADD R14, R14, 0x1, -R22 ;  /* 0x000000010e0e8824 */ /* 0x000fe200078e0a16 */
[----:B------:R-:W-:Y:S01]  /*45e0*/  ISETP.GE.AND P0, PT, R10, RZ, PT ;  /* 0x000000ff0a00720c */ /* 0x000fe20003f06270 */
[----:B0-----:R-:W-:Y:S02]  /*45f0*/  IMAD.MOV.U32 R13, RZ, RZ, R2 ;  /* 0x000000ffff0d7224 */ /* 0x001fe400078e0002 */
[----:B------:R-:W-:Y:S01]  /*4600*/  @!P6 IMAD.IADD R16, R16, 0x1, -R22 ;  /* 0x000000011010e824 */ /* 0x000fe200078e0a16 */
[C---:B------:R-:W-:Y:S01]  /*4610*/  ISETP.GT.U32.AND P6, PT, R22.reuse, R20, PT ;  /* 0x000000141600720c */ /* 0x040fe20003fc4070 */
[----:B------:R-:W-:Y:S02]  /*4620*/  IMAD.MOV.U32 R2, RZ, RZ, R15 ;  /* 0x000000ffff027224 */ /* 0x000fe400078e000f */
[----:B------:R-:W-:Y:S01]  /*4630*/  @!P5 IMAD.MOV R3, RZ, RZ, -R3 ;  /* 0x000000ffff03d224 */ /* 0x000fe200078e0a03 */
[C---:B------:R-:W-:Y:S01]  /*4640*/  ISETP.GT.U32.AND P5, PT, R22.reuse, R17, PT ;  /* 0x000000111600720c */ /* 0x040fe20003fa4070 */
[----:B------:R-:W-:Y:S01]  /*4650*/  @!P4 IMAD.MOV R21, RZ, RZ, -R21 ;  /* 0x000000ffff15c224 */ /* 0x000fe200078e0a15 */
[C---:B------:R-:W-:Y:S01]  /*4660*/  ISETP.GT.U32.AND P4, PT, R22.reuse, R16, PT ;  /* 0x000000101600720c */ /* 0x040fe20003f84070 */
[----:B------:R-:W-:Y:S01]  /*4670*/  @!P2 IMAD.MOV R13, RZ, RZ, -R13 ;  /* 0x000000ffff0da224 */ /* 0x000fe200078e0a0d */
[----:B------:R-:W-:Y:S01]  /*4680*/  ISETP.GT.U32.AND P2, PT, R22, R14, PT ;  /* 0x0000000e1600720c */ /* 0x000fe20003f44070 */
[----:B------:R-:W-:Y:S01]  /*4690*/  IMAD.HI.U32 R4, R0, R19, RZ ;  /* 0x0000001300047227 */ /* 0x000fe200078e00ff */
[----:B------:R-:W-:Y:S03]  /*46a0*/  STL [R1+0x254], R21 ;  /* 0x0002541501007387 */ /* 0x000fe60000100800 */
[----:B------:R-:W-:Y:S01]  /*46b0*/  @!P1 IMAD.MOV R2, RZ, RZ, -R2 ;  /* 0x000000ffff029224 */ /* 0x000fe200078e0a02 */
[----:B------:R-:W-:Y:S01]  /*46c0*/  STL [R1+0x258], R13 ;  /* 0x0002580d01007387 */ /* 0x000fe20000100800 */
[----:B------:R-:W-:Y:S01]  /*46d0*/  IMAD.MOV R4, RZ, RZ, -R4 ;  /* 0x000000ffff047224 */ /* 0x000fe200078e0a04 */
[----:B------:R-:W-:Y:S01]  /*46e0*/  ISETP.GE.AND P1, PT, R8, RZ, PT ;  /* 0x000000ff0800720c */ /* 0x000fe20003f26270 */
[--C-:B------:R-:W-:Y:S01]  /*46f0*/  @!P6 IMAD.IADD R20, R20, 0x1, -R22.reuse ;  /* 0x000000011414e824 */ /* 0x100fe200078e0a16 */
[----:B------:R0:W-:Y:S01]  /*4700*/  STL [R1+0x25c], R2 ;  /* 0x00025c0201007387 */ /* 0x0001e20000100800 */
[----:B------:R-:W-:Y:S01]  /*4710*/  IMAD R4, R22, R4, R19 ;  /* 0x0000000416047224 */ /* 0x000fe200078e0213 */
[----:B------:R-:W-:Y:S01]  /*4720*/  ISETP.GE.AND P6, PT, R5, RZ, PT ;  /* 0x000000ff0500720c */ /* 0x000fe20003fc6270 */
[--C-:B------:R-:W-:Y:S01]  /*4730*/  @!P5 IMAD.IADD R17, R17, 0x1, -R22.reuse ;  /* 0x000000011111d824 */ /* 0x100fe200078e0a16 */
[----:B------:R1:W-:Y:S01]  /*4740*/  STL [R1+0x260], R3 ;  /* 0x0002600301007387 */ /* 0x0003e20000100800 */
[----:B------:R-:W-:Y:S01]  /*4750*/  @!P2 IMAD.IADD R14, R14, 0x1, -R22 ;  /* 0x000000010e0ea824 */ /* 0x000fe200078e0a16 */
[C---:B------:R-:W-:Y:S01]  /*4760*/  ISETP.GT.U32.AND P2, PT, R22.reuse, R4, PT ;  /* 0x000000041600720c */ /* 0x040fe20003f44070 */
[----:B------:R-:W-:Y:S01]  /*4770*/  IMAD.MOV.U32 R8, RZ, RZ, R20 ;  /* 0x000000ffff087224 */ /* 0x000fe200078e0014 */
[----:B------:R-:W-:Y:S01]  /*4780*/  ISETP.GT.U32.AND P5, PT, R22, R17, PT ;  /* 0x000000111600720c */ /* 0x000fe20003fa4070 */
[----:B------:R-:W-:Y:S01]  /*4790*/  @!P4 IMAD.IADD R16, R16, 0x1, -R22 ;  /* 0x000000011010c824 */ /* 0x000fe200078e0a16 */
[----:B------:R-:W-:Y:S01]  /*47a0*/  ISETP.GE.AND P4, PT, R11, RZ, PT ;  /* 0x000000ff0b00720c */ /* 0x000fe20003f86270 */
[----:B0-----:R-:W-:-:S02]  /*47b0*/  VIADD R2, R23, 0x166 ;  /* 0x0000016617027836 */ /* 0x001fc40000000000 */
[----:B------:R-:W-:Y:S01]  /*47c0*/  @!P0 IMAD.MOV R8, RZ, RZ, -R8 ;  /* 0x000000ffff088224 */ /* 0x000fe200078e0a08 */
[----:B------:R-:W-:Y:S01]  /*47d0*/  ISETP.GE.AND P0, PT, R9, RZ, PT ;  /* 0x000000ff0900720c */ /* 0x000fe20003f06270 */
[----:B-1----:R-:W-:Y:S01]  /*47e0*/  VIADD R3, R23, 0x164 ;  /* 0x0000016417037836 */ /* 0x002fe20000000000 */
[----:B------:R-:W-:Y:S02]  /*47f0*/  IABS R6, R2 ;  /* 0x0000000200067213 */ /* 0x000fe40000000000 */
[----:B------:R0:W-:Y:S01]  /*4800*/  STL [R1+0x264], R8 ;  /* 0x0002640801007387 */ /* 0x0001e20000100800 */
[----:B------:R-:W-:Y:S01]  /*4810*/  @!P2 IMAD.IADD R4, R4, 0x1, -R22 ;  /* 0x000000010404a824 */ /* 0x000fe200078e0a16 */
[----:B------:R-:W-:Y:S01]  /*4820*/  IABS R5, R3 ;  /* 0x0000000300057213 */ /* 0x000fe20000000000 */
[----:B------:R-:W-:Y:S01]  /*4830*/  IMAD.HI.U32 R7, R0, R6, RZ ;  /* 0x0000000600077227 */ /* 0x000fe200078e00ff */
[----:B------:R-:W-:-:S03]  /*4840*/  ISETP.GE.AND P2, PT, R2, RZ, PT ;  /* 0x000000ff0200720c */ /* 0x000fc60003f46270 */
[----:B------:R-:W-:Y:S02]  /*4850*/  IMAD.MOV R7, RZ, RZ, -R7 ;  /* 0x000000ffff077224 */ /* 0x000fe400078e0a07 */
[----:B------:R-:W-:Y:S02]  /*4860*/  @!P5 IMAD.IADD R17, R17, 0x1, -R22 ;  /* 0x000000011111d824 */ /* 0x000fe400078e0a16 */
[----:B0-----:R-:W-:Y:S02]  /*4870*/  IMAD.MOV.U32 R8, RZ, RZ, R14 ;  /* 0x000000ffff087224 */ /* 0x001fe400078e000e */
[C---:B------:R-:W-:Y:S02]  /*4880*/  IMAD R10, R22.reuse, R7, R6 ;  /* 0x00000007160a7224 */ /* 0x040fe400078e0206 */
[----:B------:R-:W-:Y:S01]  /*4890*/  @!P1 IMAD.MOV R8, RZ, RZ, -R8 ;  /* 0x000000ffff089224 */ /* 0x000fe200078e0a08 */
[----:B------:R-:W-:Y:S01]  /*48a0*/  ISETP.GT.U32.AND P1, PT, R22, R4, PT ;  /* 0x000000041600720c */ /* 0x000fe20003f24070 */
[----:B------:R-:W-:Y:S01]  /*48b0*/  IMAD.HI.U32 R2, R0, R5, RZ ;  /* 0x0000000500027227 */ /* 0x000fe200078e00ff */
[----:B------:R-:W-:-:S02]  /*48c0*/  ISETP.GT.U32.AND P5, PT, R22, R10, PT ;  /* 0x0000000a1600720c */ /* 0x000fc40003fa4070 */
[----:B------:R0:W-:Y:S01]  /*48d0*/  STL [R1+0x26c], R8 ;  /* 0x00026c0801007387 */ /* 0x0001e20000100800 */
[----:B------:R-:W-:Y:S02]  /*48e0*/  IMAD.MOV R2, RZ, RZ, -R2 ;  /* 0x000000ffff027224 */ /* 0x000fe400078e0a02 */
[----:B------:R-:W-:Y:S02]  /*48f0*/  VIADD R6, R23, 0x162 ;  /* 0x0000016217067836 */ /* 0x000fe40000000000 */
[----:B------:R-:W-:Y:S02]  /*4900*/  IMAD R5, R22, R2, R5 ;  /* 0x0000000216057224 */ /* 0x000fe400078e0205 */
[----:B------:R-:W-:Y:S02]  /*4910*/  IMAD.MOV.U32 R9, RZ, RZ, R17 ;  /* 0x000000ffff097224 */ /* 0x000fe400078e0011 */
[----:B------:R-:W-:Y:S01]  /*4920*/  @!P1 IMAD.IADD R4, R4, 0x1, -R22 ;  /* 0x0000000104049824 */ /* 0x000fe200078e0a16 */
[----:B------:R-:W-:Y:S01]  /*4930*/  ISETP.GT.U32.AND P1, PT, R22, R5, PT ;  /* 0x000000051600720c */ /* 0x000fe20003f24070 */
[----:B0-----:R-:W-:-:S02]  /*4940*/  IMAD.MOV.U32 R8, RZ, RZ, R16 ;  /* 0x000000ffff087224 */ /* 0x001fc400078e0010 */
[----:B------:R-:W-:Y:S02]  /*4950*/  @!P5 IMAD.IADD R10, R10, 0x1, -R22 ;  /* 0x000000010a0ad824 */ /* 0x000fe400078e0a16 */
[----:B------:R-:W-:Y:S01]  /*4960*/  @!P6 IMAD.MOV R8, RZ, RZ, -R8 ;  /* 0x000000ffff08e224 */ /* 0x000fe200078e0a08 */
[----:B------:R-:W-:Y:S01]  /*4970*/  ISETP.GE.AND P6, PT, R3, RZ, PT ;  /* 0x000000ff0300720c */ /* 0x000fe20003fc6270 */
[C---:B------:R-:W-:Y:S01]  /*4980*/  VIADD R3, R23.reuse, 0x160 ;  /* 0x0000016017037836 */ /* 0x040fe20000000000 */
[----:B------:R-:W-:Y:S01]  /*4990*/  ISETP.GT.U32.AND P5, PT, R22, R10, PT ;  /* 0x0000000a1600720c */ /* 0x000fe20003fa4070 */
[----:B------:R-:W-:Y:S01]  /*49a0*/  VIADD R2, R23, 0x15e ;  /* 0x0000015e17027836 */ /* 0x000fe20000000000 */
[----:B------:R0:W-:Y:S01]  /*49b0*/  STL [R1+0x2d8], R8 ;  /* 0x0002d80801007387 */ /* 0x0001e20000100800 */
[----:B------:R-:W-:Y:S01]  /*49c0*/  @!P4 IMAD.MOV R9, RZ, RZ, -R9 ;  /* 0x000000ffff09c224 */ /* 0x000fe200078e0a09 */
[----:B------:R-:W-:Y:S01]  /*49d0*/  IABS R7, R3 ;  /* 0x0000000300077213 */ /* 0x000fe20000000000 */
[----:B------:R-:W-:Y:S01]  /*49e0*/  @!P1 IMAD.IADD R5, R5, 0x1, -R22 ;  /* 0x0000000105059824 */ /* 0x000fe200078e0a16 */
[----:B------:R-:W-:Y:S01]  /*49f0*/  IABS R11, R2 ;  /* 0x00000002000b7213 */ /* 0x000fe20000000000 */
[----:B------:R-:W-:Y:S01]  /*4a00*/  @!P0 IMAD.MOV R4, RZ, RZ, -R4 ;  /* 0x000000ffff048224 */ /* 0x000fe200078e0a04 */
[----:B------:R1:W-:Y:S01]  /*4a10*/  STL [R1+0x2d4], R9 ;  /* 0x0002d40901007387 */ /* 0x0003e20000100800 */
[----:B------:R-:W-:-:S02]  /*4a20*/  ISETP.GE.AND P4, PT, R6, RZ, PT ;  /* 0x000000ff0600720c */ /* 0x000fc40003f86270 */
[----:B------:R-:W-:Y:S01]  /*4a30*/  ISETP.GT.U32.AND P1, PT, R22, R5, PT ;  /* 0x000000051600720c */ /* 0x000fe20003f24070 */
[----:B------:R-:W-:Y:S01]  /*4a40*/  STL [R1+0x2d0], R4 ;  /* 0x0002d00401007387 */ /* 0x000fe20000100800 */
[----:B0-----:R-:W-:Y:S01]  /*4a50*/  IABS R8, R6 ;  /* 0x0000000600087213 */ /* 0x001fe20000000000 */
[----:B------:R-:W-:Y:S01]  /*4a60*/  @!P5 IMAD.IADD R10, R10, 0x1, -R22 ;  /* 0x000000010a0ad824 */ /* 0x000fe200078e0a16 */
[----:B------:R-:W-:Y:S01]  /*4a70*/  ISETP.GE.AND P0, PT, R3, RZ, PT ;  /* 0x000000ff0300720c */ /* 0x000fe20003f06270 */
[----:B------:R-:W-:-:S04]  /*4a80*/  IMAD.HI.U32 R6, R0, R11, RZ ;  /* 0x0000000b00067227 */ /* 0x000fc800078e00ff */
[----:B------:R-:W-:-:S04]  /*4a90*/  IMAD.HI.U32 R14, R0, R8, RZ ;  /* 0x00000008000e7227 */ /* 0x000fc800078e00ff */
[----:B------:R-:W-:Y:S02]  /*4aa0*/  IMAD.MOV R14, RZ, RZ, -R14 ;  /* 0x000000ffff0e7224 */ /* 0x000fe400078e0a0e */
[----:B-1----:R-:W-:-:S04]  /*4ab0*/  IMAD.HI.U32 R9, R0, R7, RZ ;  /* 0x0000000700097227 */ /* 0x002fc800078e00ff */
[C---:B------:R-:W-:Y:S02]  /*4ac0*/  IMAD R8, R22.reuse, R14, R8 ;  /* 0x0000000e16087224 */ /* 0x040fe400078e0208 */
[----:B------:R-:W-:Y:S02]  /*4ad0*/  IMAD.MOV R9, RZ, RZ, -R9 ;  /* 0x000000ffff097224 */ /* 0x000fe400078e0a09 */
[----:B------:R-:W-:Y:S01]  /*4ae0*/  VIADD R3, R23, 0x15c ;  /* 0x0000015c17037836 */ /* 0x000fe20000000000 */
[C---:B------:R-:W-:Y:S01]  /*4af0*/  ISETP.GT.U32.AND P5, PT, R22.reuse, R8, PT ;  /* 0x000000081600720c */ /* 0x040fe20003fa4070 */
[----:B------:R-:W-:Y:S02]  /*4b00*/  IMAD.MOV R6, RZ, RZ, -R6 ;  /* 0x000000ffff067224 */ /* 0x000fe400078e0a06 */
[----:B------:R-:W-:Y:S01]  /*4b10*/  IMAD R7, R22, R9, R7 ;  /* 0x0000000916077224 */ /* 0x000fe200078e0207 */
[----:B------:R-:W-:Y:S01]  /*4b20*/  IABS R15, R3 ;  /* 0x00000003000f7213 */ /* 0x000fe20000000000 */
[----:B------:R-:W-:-:S02]  /*4b30*/  IMAD.MOV.U32 R13, RZ, RZ, R10 ;  /* 0x000000ffff0d7224 */ /* 0x000fc400078e000a */
[C---:B------:R-:W-:Y:S02]  /*4b40*/  IMAD R11, R22.reuse, R6, R11 ;  /* 0x00000006160b7224 */ /* 0x040fe400078e020b */
[--C-:B------:R-:W-:Y:S01]  /*4b50*/  @!P1 IMAD.IADD R5, R5, 0x1, -R22.reuse ;  /* 0x0000000105059824 */ /* 0x100fe200078e0a16 */
[C---:B------:R-:W-:Y:S01]  /*4b60*/  ISETP.GT.U32.AND P1, PT, R22.reuse, R7, PT ;  /* 0x000000071600720c */ /* 0x040fe20003f24070 */
[----:B------:R-:W-:Y:S01]  /*4b70*/  @!P2 IMAD.MOV R13, RZ, RZ, -R13 ;  /* 0x000000ffff0da224 */ /* 0x000fe200078e0a0d */
[----:B------:R-:W-:Y:S01]  /*4b80*/  ISETP.GT.U32.AND P2, PT, R22, R11, PT ;  /* 0x0000000b1600720c */ /* 0x000fe20003f44070 */
[----:B------:R-:W-:Y:S02]  /*4b90*/  @!P5 IMAD.IADD R8, R8, 0x1, -R22 ;  /* 0x000000010808d824 */ /* 0x000fe400078e0a16 */
[----:B------:R-:W-:Y:S01]  /*4ba0*/  IMAD.HI.U32 R10, R0, R15, RZ ;  /* 0x0000000f000a7227 */ /* 0x000fe200078e00ff */
[----:B------:R0:W-:Y:S02]  /*4bb0*/  STL [R1+0x2cc], R13 ;  /* 0x0002cc0d01007387 */ /* 0x0001e40000100800 */
[----:B------:R-:W-:Y:S01]  /*4bc0*/  ISETP.GT.U32.AND P5, PT, R22, R8, PT ;  /* 0x000000081600720c */ /* 0x000fe20003fa4070 */
[----:B------:R-:W-:-:S02]  /*4bd0*/  VIADD R6, R23, 0x158 ;  /* 0x0000015817067836 */ /* 0x000fc40000000000 */
[----:B------:R-:W-:Y:S02]  /*4be0*/  VIADD R9, R23, 0x15a ;  /* 0x0000015a17097836 */ /* 0x000fe40000000000 */
[--C-:B------:R-:W-:Y:S01]  /*4bf0*/  @!P1 IMAD.IADD R7, R7, 0x1, -R22.reuse ;  /* 0x0000000107079824 */ /* 0x100fe200078e0a16 */
[----:B------:R-:W-:Y:S01]  /*4c00*/  IABS R17, R6 ;  /* 0x0000000600117213 */ /* 0x000fe20000000000 */
[----:B------:R-:W-:Y:S01]  /*4c10*/  @!P2 IMAD.IADD R11, R11, 0x1, -R22 ;  /* 0x000000010b0ba824 */ /* 0x000fe200078e0a16 */
[----:B------:R-:W-:Y:S01]  /*4c20*/  IABS R16, R9 ;  /* 0x0000000900107213 */ /* 0x000fe20000000000 */
[----:B0-----:R-:W-:Y:S01]  /*4c30*/  IMAD.MOV.U32 R13, RZ, RZ, R5 ;  /* 0x000000ffff0d7224 */ /* 0x001fe200078e0005 */
[C---:B------:R-:W-:Y:S01]  /*4c40*/  ISETP.GT.U32.AND P1, PT, R22.reuse, R7, PT ;  /* 0x000000071600720c */ /* 0x040fe20003f24070 */
[----:B------:R-:W-:Y:S01]  /*4c50*/  IMAD.MOV R5, RZ, RZ, -R10 ;  /* 0x000000ffff057224 */ /* 0x000fe200078e0a0a */
[----:B------:R-:W-:Y:S01]  /*4c60*/  ISETP.GT.U32.AND P2, PT, R22, R11, PT ;  /* 0x0000000b1600720c */ /* 0x000fe20003f44070 */
[----:B------:R-:W-:Y:S01]  /*4c70*/  @!P6 IMAD.MOV R13, RZ, RZ, -R13 ;  /* 0x000000ffff0de224 */ /* 0x000fe200078e0a0d */
[----:B------:R-:W-:Y:S01]  /*4c80*/  ISETP.GE.AND P6, PT, R2, RZ, PT ;  /* 0x000000ff0200720c */ /* 0x000fe20003fc6270 */
[----:B------:R-:W-:-:S02]  /*4c90*/  IMAD R2, R22, R5, R15 ;  /* 0x0000000516027224 */ /* 0x000fc400078e020f */
[----:B------:R-:W-:Y:S01]  /*4ca0*/  @!P5 IMAD.IADD R8, R8, 0x1, -R22 ;  /* 0x000000010808d824 */ /* 0x000fe200078e0a16 */
[----:B------:R0:W-:Y:S01]  /*4cb0*/  STL [R1+0x2f8], R13 ;  /* 0x0002f80d01007387 */ /* 0x0001e20000100800 */
[----:B------:R-:W-:Y:S01]  /*4cc0*/  VIADD R4, R23, 0x156 ;  /* 0x0000015617047836 */ /* 0x000fe20000000000 */
[----:B------:R-:W-:Y:S01]  /*4cd0*/  ISETP.GT.U32.AND P5, PT, R22, R2, PT ;  /* 0x000000021600720c */ /* 0x000fe20003fa4070 */
[----:B------:R-:W-:Y:S02]  /*4ce0*/  IMAD.MOV.U32 R10, RZ, RZ, R17 ;  /* 0x000000ffff0a7224 */ /* 0x000fe400078e0011 */
[----:B------:R-:W-:Y:S01]  /*4cf0*/  IMAD.HI.U32 R17, R0, R16, RZ ;  /* 0x0000001000117227 */ /* 0x000fe200078e00ff */
[----:B------:R-:W-:-:S03]  /*4d00*/  IABS R14, R4 ;  /* 0x00000004000e7213 */ /* 0x000fc60000000000 */
[----:B------:R-:W-:-:S04]  /*4d10*/  IMAD.HI.U32 R15, R0, R10, RZ ;  /* 0x0000000a000f7227 */ /* 0x000fc800078e00ff */
[----:B0-----:R-:W-:Y:S02]  /*4d20*/  IMAD.MOV.U32 R13, RZ, RZ, R8 ;  /* 0x000000ffff0d7224 */ /* 0x001fe400078e0008 */
[----:B------:R-:W-:Y:S02]  /*4d30*/  IMAD.MOV R17, RZ, RZ, -R17 ;  /* 0x000000ffff117224 */ /* 0x000fe400078e0a11 */
[----:B------:R-:W-:Y:S02]  /*4d40*/  @!P5 IMAD.IADD R2, R2, 0x1, -R22 ;  /* 0x000000010202d824 */ /* 0x000fe400078e0a16 */
[----:B------:R-:W-:-:S03]  /*4d50*/  IMAD.HI.U32 R5, R0, R14, RZ ;  /* 0x0000000e00057227 */ /* 0x000fc600078e00ff */
[C---:B------:R-:W-:Y:S01]  /*4d60*/  ISETP.GT.U32.AND P5, PT, R22.reuse, R2, PT ;  /* 0x000000021600720c */ /* 0x040fe20003fa4070 */
[----:B------:R-:W-:Y:S02]  /*4d70*/  IMAD.MOV R15, RZ, RZ, -R15 ;  /* 0x000000ffff0f7224 */ /* 0x000fe400078e0a0f */
[----:B------:R-:W-:Y:S01]  /*4d80*/  @!P1 IMAD.IADD R7, R7, 0x1, -R22 ;  /* 0x0000000107079824 */ /* 0x000fe200078e0a16 */
[----:B------:R-:W-:Y:S01]  /*4d90*/  ISETP.GE.AND P1, PT, R3, RZ, PT ;  /* 0x000000ff0300720c */ /* 0x000fe20003f26270 */
[----:B------:R-:W-:Y:S02]  /*4da0*/  @!P4 IMAD.MOV R13, RZ, RZ, -R13 ;  /* 0x000000ffff0dc224 */ /* 0x000fe400078e0a0d */
[C---:B------:R-:W-:Y:S02]  /*4db0*/  IMAD R3, R22.reuse, R17, R16 ;  /* 0x0000001116037224 */ /* 0x040fe400078e0210 */
[----:B------:R-:W-:Y:S01]  /*4dc0*/  IMAD.MOV R16, RZ, RZ, -R5 ;  /* 0x000000ffff107224 */ /* 0x000fe200078e0a05 */
[----:B------:R0:W-:Y:S01]  /*4dd0*/  STL [R1+0x2fc], R13 ;  /* 0x0002fc0d01007387 */ /* 0x0001e20000100800 */
[C---:B------:R-:W-:Y:S01]  /*4de0*/  IMAD R10, R22.reuse, R15, R10 ;  /* 0x0000000f160a7224 */ /* 0x040fe200078e020a */
[----:B------:R-:W-:Y:S01]  /*4df0*/  ISETP.GT.U32.AND P4, PT, R22, R3, PT ;  /* 0x000000031600720c */ /* 0x000fe20003f84070 */
[----:B------:R-:W-:-:S02]  /*4e00*/  @!P2 IMAD.IADD R11, R11, 0x1, -R22 ;  /* 0x000000010b0ba824 */ /* 0x000fc400078e0a16 */
[C---:B------:R-:W-:Y:S01]  /*4e10*/  IMAD R8, R22.reuse, R16, R14 ;  /* 0x0000001016087224 */ /* 0x040fe200078e020e */
[C---:B------:R-:W-:Y:S01]  /*4e20*/  ISETP.GT.U32.AND P2, PT, R22.reuse, R10, PT ;  /* 0x0000000a1600720c */ /* 0x040fe20003f44070 */
[C---:B------:R-:W-:Y:S02]  /*4e30*/  VIADD R5, R23.reuse, 0x154 ;  /* 0x0000015417057836 */ /* 0x040fe40000000000 */
[----:B------:R-:W-:Y:S02]  /*4e40*/  IMAD.MOV.U32 R15, RZ, RZ, R7 ;  /* 0x000000ffff0f7224 */ /* 0x000fe400078e0007 */
[----:B0-----:R-:W-:Y:S01]  /*4e50*/  IMAD.MOV.U32 R13, RZ, RZ, R11 ;  /* 0x000000ffff0d7224 */ /* 0x001fe200078e000b */
[----:B------:R-:W-:Y:S01]  /*4e60*/  IABS R14, R5 ;  /* 0x00000005000e7213 */ /* 0x000fe20000000000 */
[----:B------:R-:W-:Y:S02]  /*4e70*/  VIADD R11, R23, 0x152 ;  /* 0x00000152170b7836 */ /* 0x000fe40000000000 */
[----:B------:R-:W-:Y:S01]  /*4e80*/  @!P6 IMAD.MOV R13, RZ, RZ, -R13 ;  /* 0x000000ffff0de224 */ /* 0x000fe200078e0a0d */
[----:B------:R-:W-:Y:S01]  /*4e90*/  ISETP.GT.U32.AND P6, PT, R22, R8, PT ;  /* 0x000000081600720c */ /* 0x000fe20003fc4070 */
[--C-:B------:R-:W-:Y:S01]  /*4ea0*/  @!P5 IMAD.IADD R2, R2, 0x1, -R22.reuse ;  /* 0x000000010202d824 */ /* 0x100fe200078e0a16 */
[----:B------:R-:W-:Y:S01]  /*4eb0*/  ISETP.GE.AND P5, PT, R6, RZ, PT ;  /* 0x000000ff0600720c */ /* 0x000fe20003fa6270 */
[----:B------:R-:W-:Y:S01]  /*4ec0*/  @!P0 IMAD.MOV R15, RZ, RZ, -R15 ;  /* 0x000000ffff0f8224 */ /* 0x000fe200078e0a0f */
[----:B------:R-:W-:Y:S01]  /*4ed0*/  IABS R6, R11 ;  /* 0x0000000b00067213 */ /* 0x000fe20000000000 */
[--C-:B------:R-:W-:Y:S01]  /*4ee0*/  @!P4 IMAD.IADD R3, R3, 0x1, -R22.reuse ;  /* 0x000000010303c824 */ /* 0x100fe200078e0a16 */
[----:B------:R-:W-:Y:S01]  /*4ef0*/  ISETP.GE.AND P4, PT, R4, RZ, PT ;  /* 0x000000ff0400720c */ /* 0x000fe20003f86270 */
[----:B------:R-:W-:Y:S01]  /*4f00*/  @!P2 IMAD.IADD R10, R10, 0x1, -R22 ;  /* 0x000000010a0aa824 */ /* 0x000fe200078e0a16 */
[----:B------:R-:W-:Y:S01]  /*4f10*/  STL [R1+0x300], R15 ;  /* 0x0003000f01007387 */ /* 0x000fe20000100800 */
[----:B------:R-:W-:Y:S01]  /*4f20*/  IMAD.MOV.U32 R7, RZ, RZ, R14 ;  /* 0x000000ffff077224 */ /* 0x000fe200078e000e */
[----:B------:R-:W-:Y:S01]  /*4f30*/  ISETP.GE.AND P0, PT, R9, RZ, PT ;  /* 0x000000ff0900720c */ /* 0x000fe20003f06270 */
[----:B------:R-:W-:Y:S01]  /*4f40*/  IMAD.MOV.U32 R4, RZ, RZ, R6 ;  /* 0x000000ffff047224 */ /* 0x000fe200078e0006 */
[----:B------:R0:W-:Y:S01]  /*4f50*/  STL [R1+0x2f4], R13 ;  /* 0x0002f40d01007387 */ /* 0x0001e20000100800 */
[----:B------:R-:W-:Y:S01]  /*4f60*/  @!P6 IMAD.IADD R8, R8, 0x1, -R22 ;  /* 0x000000010808e824 */ /* 0x000fe200078e0a16 */
[----:B------:R-:W-:Y:S01]  /*4f70*/  ISETP.GT.U32.AND P2, PT, R22, R3, PT ;  /* 0x000000031600720c */ /* 0x000fe20003f44070 */
[----:B------:R-:W-:Y:S01]  /*4f80*/  IMAD.HI.U32 R9, R0, R7, RZ ;  /* 0x0000000700097227 */ /* 0x000fe200078e00ff */
[----:B------:R-:W-:-:S03]  /*4f90*/  ISETP.GT.U32.AND P6, PT, R22, R10, PT ;  /* 0x0000000a1600720c */ /* 0x000fc60003fc4070 */
[----:B------:R-:W-:Y:S02]  /*4fa0*/  IMAD.MOV R9, RZ, RZ, -R9 ;  /* 0x000000ffff097224 */ /* 0x000fe400078e0a09 */
[----:B------:R-:W-:Y:S02]  /*4fb0*/  VIADD R17, R23, 0x14c ;  /* 0x0000014c17117836 */ /* 0x000fe40000000000 */
[----:B0-----:R-:W-:Y:S02]  /*4fc0*/  IMAD.MOV.U32 R13, RZ, RZ, R2 ;  /* 0x000000ffff0d7224 */ /* 0x001fe400078e0002 */
[----:B------:R-:W-:Y:S01]  /*4fd0*/  IMAD.HI.U32 R2, R0, R4, RZ ;  /* 0x0000000400027227 */ /* 0x000fe200078e00ff */
[----:B------:R-:W-:-:S03]  /*4fe0*/  IABS R15, R17 ;  /* 0x00000011000f7213 */ /* 0x000fc60000000000 */
[----:B------:R-:W-:Y:S02]  /*4ff0*/  IMAD.MOV R2, RZ, RZ, -R2 ;  /* 0x000000ffff027224 */ /* 0x000fe400078e0a02 */
[C---:B------:R-:W-:Y:S02]  /*5000*/  IMAD R6, R22.reuse, R9, R7 ;  /* 0x0000000916067224 */ /* 0x040fe400078e0207 */
[C---:B------:R-:W-:Y:S02]  /*5010*/  IMAD R2, R22.reuse, R2, R4 ;  /* 0x0000000216027224 */ /* 0x040fe400078e0204 */
[----:B------:R-:W-:Y:S01]  /*5020*/  @!P1 IMAD.MOV R13, RZ, RZ, -R13 ;  /* 0x000000ffff0d9224 */ /* 0x000fe200078e0a0d */
[C---:B------:R-:W-:Y:S01]  /*5030*/  ISETP.GT.U32.AND P1, PT, R22.reuse, R8, PT ;  /* 0x000000081600720c */ /* 0x040fe20003f24070 */
[--C-:B------:R-:W-:Y:S01]  /*5040*/  @!P2 IMAD.IADD R3, R3, 0x1, -R22.reuse ;  /* 0x000000010303a824 */ /* 0x100fe200078e0a16 */
[----:B------:R-:W-:Y:S01]  /*5050*/  ISETP.GT.U32.AND P2, PT, R22, R6, PT ;  /* 0x000000061600720c */ /* 0x000fe20003f44070 */
[----:B------:R-:W-:Y:S01]  /*5060*/  @!P6 IMAD.IADD R10, R10, 0x1, -R22 ;  /* 0x000000010a0ae824 */ /* 0x000fe200078e0a16 */
[----:B------:R-:W-:Y:S01]  /*5070*/  ISETP.GT.U32.AND P6, PT, R22, R2, PT ;  /* 0x000000021600720c */ /* 0x000fe20003fc4070 */
[C---:B------:R-:W-:Y:S01]  /*5080*/  VIADD R9, R23.reuse, 0x150 ;  /* 0x0000015017097836 */ /* 0x040fe20000000000 */
[----:B------:R0:W-:Y:S01]  /*5090*/  STL [R1+0x314], R13 ;  /* 0x0003140d01007387 */ /* 0x0001e20000100800 */
[----:B------:R-:W-:-:S02]  /*50a0*/  VIADD R7, R23, 0x14e ;  /* 0x0000014e17077836 */ /* 0x000fc40000000000 */
[----:B------:R-:W-:Y:S01]  /*50b0*/  @!P5 IMAD.MOV R10, RZ, RZ, -R10 ;  /* 0x000000ffff0ad224 */ /* 0x000fe200078e0a0a */
[----:B------:R-:W-:Y:S02]  /*50c0*/  IABS R14, R9 ;  /* 0x00000009000e7213 */ /* 0x000fe40000000000 */
[----:B------:R-:W-:Y:S01]  /*50d0*/  IABS R4, R7 ;  /* 0x0000000700047213 */ /* 0x000fe20000000000 */
[--C-:B------:R-:W-:Y:S01]  /*50e0*/  @!P1 IMAD.IADD R8, R8, 0x1, -R22.reuse ;  /* 0x0000000108089824 */ /* 0x100fe200078e0a16 */
[----:B------:R-:W-:Y:S01]  /*50f0*/  ISETP.GE.AND P1, PT, R5, RZ, PT ;  /* 0x000000ff0500720c */ /* 0x000fe20003f26270 */
[--C-:B------:R-:W-:Y:S01]  /*5100*/  @!P2 IMAD.IADD R6, R6, 0x1, -R22.reuse ;  /* 0x000000010606a824 */ /* 0x100fe200078e0a16 */
[----:B------:R-:W-:Y:S01]  /*5110*/  ISETP.GE.AND P2, PT, R11, RZ, PT ;  /* 0x000000ff0b00720c */ /* 0x000fe20003f46270 */
[----:B0-----:R-:W-:Y:S02]  /*5120*/  IMAD.MOV.U32 R13, RZ, RZ, R3 ;  /* 0x000000ffff0d7224 */ /* 0x001fe400078e0003 */
[----:B------:R-:W-:-:S02]  /*5130*/  @!P6 IMAD.IADD R2, R2, 0x1, -R22 ;  /* 0x000000010202e824 */ /* 0x000fc400078e0a16 */
        /* <DEDUP_REMOVED lines=52> */
[----:B------:R-:W-:Y:S01]  /*5480*/  IMAD.HI.U32 R18, R0, R14, RZ ;  /* 0x0000000e00127227 */ /* 0x000fe200078e00ff */
[----:B------:R-:W-:-:S03]  /*5490*/  IABS R16, R11 ;  /* 0x0000000b00107213 */ /* 0x000fc60000000000 */
[----:B------:R-:W-:Y:S01]  /*54a0*/  @!P1 IMAD.IADD R5, R5, 0x1, -R22 ;  /* 0x0000000105059824 */ /* 0x000fe200078e0a16 */
[----:B------:R-:W-:Y:S01]  /*54b0*/  ISETP.GE.AND P1, PT, R17, RZ, PT ;  /* 0x000000ff1100720c */ /* 0x000fe20003f26270 */
[----:B------:R-:W-:Y:S02]  /*54c0*/  IMAD.MOV R17, RZ, RZ, -R18 ;  /* 0x000000ffff117224 */ /* 0x000fe400078e0a12 */
[----:B------:R-:W-:Y:S02]  /*54d0*/  @!P6 IMAD.IADD R7, R7, 0x1, -R22 ;  /* 0x000000010707e824 */ /* 0x000fe400078e0a16 */
[----:B------:R-:W-:Y:S02]  /*54e0*/  @!P2 IMAD.MOV R2, RZ, RZ, -R2 ;  /* 0x000000ffff02a224 */ /* 0x000fe400078e0a02 */
[----:B------:R-:W-:Y:S01]  /*54f0*/  IMAD.HI.U32 R19, R0, R16, RZ ;  /* 0x0000001000137227 */ /* 0x000fe200078e00ff */
[C---:B------:R-:W-:Y:S02]  /*5500*/  ISETP.GT.U32.AND P2, PT, R22.reuse, R7, PT ;  /* 0x000000071600720c */ /* 0x040fe40003f44070 */
[----:B------:R0:W-:Y:S01]  /*5510*/  STL [R1+0x38c], R2 ;  /* 0x00038c0201007387 */ /* 0x0001e20000100800 */
[----:B------:R-:W-:-:S02]  /*5520*/  IMAD R14, R22, R17, R14 ;  /* 0x00000011160e7224 */ /* 0x000fc400078e020e */
[----:B------:R-:W-:Y:S02]  /*5530*/  IMAD.MOV R19, RZ, RZ, -R19 ;  /* 0x000000ffff137224 */ /* 0x000fe400078e0a13 */
[----:B------:R-:W-:Y:S01]  /*5540*/  @!P4 IMAD.IADD R6, R6, 0x1, -R22 ;  /* 0x000000010606c824 */ /* 0x000fe200078e0a16 */
[----:B------:R-:W-:Y:S01]  /*5550*/  ISETP.GE.AND P4, PT, R8, RZ, PT ;  /* 0x000000ff0800720c */ /* 0x000fe20003f86270 */
[----:B------:R-:W-:Y:S01]  /*5560*/  @!P0 IMAD.MOV R3, RZ, RZ, -R3 ;  /* 0x000000ffff038224 */ /* 0x000fe200078e0a03 */
[C---:B------:R-:W-:Y:S01]  /*5570*/  ISETP.GT.U32.AND P0, PT, R22.reuse, R14, PT ;  /* 0x0000000e1600720c */ /* 0x040fe20003f04070 */
[C---:B------:R-:W-:Y:S01]  /*5580*/  IMAD R16, R22.reuse, R19, R16 ;  /* 0x0000001316107224 */ /* 0x040fe200078e0210 */
[C---:B------:R-:W-:Y:S01]  /*5590*/  ISETP.GT.U32.AND P6, PT, R22.reuse, R6, PT ;  /* 0x000000061600720c */ /* 0x040fe20003fc4070 */
[----:B------:R-:W-:Y:S01]  /*55a0*/  @!P2 IMAD.IADD R7, R7, 0x1, -R22 ;  /* 0x000000010707a824 */ /* 0x000fe200078e0a16 */
[----:B------:R1:W-:Y:S01]  /*55b0*/  STL [R1+0x390], R3 ;  /* 0x0003900301007387 */ /* 0x0003e20000100800 */
[----:B0-----:R-:W-:Y:S01]  /*55c0*/  IMAD.MOV.U32 R2, RZ, RZ, R5 ;  /* 0x000000ffff027224 */ /* 0x001fe200078e0005 */
[----:B------:R-:W-:Y:S01]  /*55d0*/  ISETP.GT.U32.AND P2, PT, R22, R16, PT ;  /* 0x000000101600720c */ /* 0x000fe20003f44070 */
[----:B------:R-:W-:-:S02]  /*55e0*/  VIADD R15, R23, 0x142 ;  /* 0x00000142170f7836 */ /* 0x000fc40000000000 */
[----:B------:R-:W-:Y:S01]  /*55f0*/  @!P5 IMAD.MOV R4, RZ, RZ, -R4 ;  /* 0x000000ffff04d224 */ /* 0x000fe200078e0a04 */
[----:B------:R-:W-:Y:S01]  /*5600*/  ISETP.GE.AND P5, PT, R9, RZ, PT ;  /* 0x000000ff0900720c */ /* 0x000fe20003fa6270 */
[----:B------:R-:W-:Y:S01]  /*5610*/  @!P1 IMAD.MOV R2, RZ, RZ, -R2 ;  /* 0x000000ffff029224 */ /* 0x000fe200078e0a02 */
[----:B------:R-:W-:Y:S01]  /*5620*/  IABS R18, R15 ;  /* 0x0000000f00127213 */ /* 0x000fe20000000000 */
[--C-:B------:R-:W-:Y:S01]  /*5630*/  @!P0 IMAD.IADD R14, R14, 0x1, -R22.reuse ;  /* 0x000000010e0e8824 */ /* 0x100fe200078e0a16 */
[----:B------:R-:W-:Y:S01]  /*5640*/  STL [R1+0x388], R4 ;  /* 0x0003880401007387 */ /* 0x000fe20000100800 */
[----:B------:R-:W-:Y:S01]  /*5650*/  @!P6 IMAD.IADD R6, R6, 0x1, -R22 ;  /* 0x000000010606e824 */ /* 0x000fe200078e0a16 */
[----:B------:R-:W-:Y:S01]  /*5660*/  ISETP.GE.AND P1, PT, R10, RZ, PT ;  /* 0x000000ff0a00720c */ /* 0x000fe20003f26270 */
[----:B-1----:R-:W-:Y:S01]  /*5670*/  IMAD.HI.U32 R3, R0, R18, RZ ;  /* 0x0000001200037227 */ /* 0x002fe200078e00ff */
[----:B------:R0:W-:Y:S01]  /*5680*/  STL [R1+0x384], R2 ;  /* 0x0003840201007387 */ /* 0x0001e20000100800 */
[----:B------:R-:W-:-:S02]  /*5690*/  ISETP.GT.U32.AND P0, PT, R22, R14, PT ;  /* 0x0000000e1600720c */ /* 0x000fc40003f04070 */
[----:B------:R-:W-:Y:S01]  /*56a0*/  @!P2 IMAD.IADD R16, R16, 0x1, -R22 ;  /* 0x000000011010a824 */ /* 0x000fe200078e0a16 */
[----:B------:R-:W-:Y:S01]  /*56b0*/  ISETP.GE.AND P6, PT, R11, RZ, PT ;  /* 0x000000ff0b00720c */ /* 0x000fe20003fc6270 */
[----:B------:R-:W-:Y:S02]  /*56c0*/  IMAD.MOV.U32 R8, RZ, RZ, R6 ;  /* 0x000000ffff087224 */ /* 0x000fe400078e0006 */
[----:B------:R-:W-:Y:S01]  /*56d0*/  IMAD.MOV R3, RZ, RZ, -R3 ;  /* 0x000000ffff037224 */ /* 0x000fe200078e0a03 */
[C---:B------:R-:W-:Y:S01]  /*56e0*/  ISETP.GT.U32.AND P2, PT, R22.reuse, R16, PT ;  /* 0x000000101600720c */ /* 0x040fe20003f44070 */
[C---:B------:R-:W-:Y:S02]  /*56f0*/  VIADD R6, R23.reuse, 0x13e ;  /* 0x0000013e17067836 */ /* 0x040fe40000000000 */
[----:B0-----:R-:W-:Y:S02]  /*5700*/  VIADD R2, R23, 0x140 ;  /* 0x0000014017027836 */ /* 0x001fe40000000000 */
[----:B------:R-:W-:Y:S01]  /*5710*/  @!P4 IMAD.MOV R8, RZ, RZ, -R8 ;  /* 0x000000ffff08c224 */ /* 0x000fe200078e0a08 */
[----:B------:R-:W-:Y:S01]  /*5720*/  ISETP.GE.AND P4, PT, R15, RZ, PT ;  /* 0x000000ff0f00720c */ /* 0x000fe20003f86270 */
[----:B------:R-:W-:Y:S01]  /*5730*/  IMAD R18, R22, R3, R18 ;  /* 0x0000000316127224 */ /* 0x000fe200078e0212 */
[----:B------:R-:W-:Y:S01]  /*5740*/  IABS R5, R2 ;  /* 0x0000000200057213 */ /* 0x000fe20000000000 */
[----:B------:R-:W-:Y:S01]  /*5750*/  @!P0 IMAD.IADD R14, R14, 0x1, -R22 ;  /* 0x000000010e0e8824 */ /* 0x000fe200078e0a16 */
[----:B------:R-:W-:Y:S01]  /*5760*/  IABS R3, R6 ;  /* 0x0000000600037213 */ /* 0x000fe20000000000 */
[----:B------:R-:W-:Y:S01]  /*5770*/  IMAD.MOV.U32 R4, RZ, RZ, R7 ;  /* 0x000000ffff047224 */ /* 0x000fe200078e0007 */
[----:B------:R0:W-:Y:S01]  /*5780*/  STL [R1+0x3a4], R8 ;  /* 0x0003a40801007387 */ /* 0x0001e20000100800 */
[----:B------:R-:W-:Y:S01]  /*5790*/  IMAD.HI.U32 R15, R0, R5, RZ ;  /* 0x00000005000f7227 */ /* 0x000fe200078e00ff */
[----:B------:R-:W-:-:S03]  /*57a0*/  ISETP.GE.AND P0, PT, R2, RZ, PT ;  /* 0x000000ff0200720c */ /* 0x000fc60003f06270 */
[----:B------:R-:W-:Y:S02]  /*57b0*/  IMAD.MOV R15, RZ, RZ, -R15 ;  /* 0x000000ffff0f7224 */ /* 0x000fe400078e0a0f */
[----:B------:R-:W-:Y:S02]  /*57c0*/  IMAD.MOV.U32 R7, RZ, RZ, R14 ;  /* 0x000000ffff077224 */ /* 0x000fe400078e000e */
[----:B------:R-:W-:Y:S02]  /*57d0*/  IMAD R15, R22, R15, R5 ;  /* 0x0000000f160f7224 */ /* 0x000fe400078e0205 */
[----:B0-----:R-:W-:-:S04]  /*57e0*/  IMAD.HI.U32 R8, R0, R3, RZ ;  /* 0x0000000300087227 */ /* 0x001fc800078e00ff */
[----:B------:R-:W-:Y:S01]  /*57f0*/  @!P5 IMAD.MOV R4, RZ, RZ, -R4 ;  /* 0x000000ffff04d224 */ /* 0x000fe200078e0a04 */
[----:B------:R-:W-:Y:S01]  /*5800*/  ISETP.GT.U32.AND P5, PT, R22, R18, PT ;  /* 0x000000121600720c */ /* 0x000fe20003fa4070 */
[----:B------:R-:W-:Y:S02]  /*5810*/  IMAD.MOV R8, RZ, RZ, -R8 ;  /* 0x000000ffff087224 */ /* 0x000fe400078e0a08 */
[----:B------:R-:W-:Y:S01]  /*5820*/  @!P2 IMAD.IADD R16, R16, 0x1, -R22 ;  /* 0x000000011010a824 */ /* 0x000fe200078e0a16 */
[----:B------:R0:W-:Y:S01]  /*5830*/  STL [R1+0x3a0], R4 ;  /* 0x0003a00401007387 */ /* 0x0001e20000100800 */
[----:B------:R-:W-:Y:S01]  /*5840*/  @!P1 IMAD.MOV R7, RZ, RZ, -R7 ;  /* 0x000000ffff079224 */ /* 0x000fe200078e0a07 */
[C---:B------:R-:W-:Y:S01]  /*5850*/  ISETP.GT.U32.AND P1, PT, R22.reuse, R15, PT ;  /* 0x0000000f1600720c */ /* 0x040fe20003f24070 */
[----:B------:R-:W-:Y:S01]  /*5860*/  IMAD R3, R22, R8, R3 ;  /* 0x0000000816037224 */ /* 0x000fe200078e0203 */
[----:B------:R-:W-:Y:S01]  /*5870*/  ISETP.GE.AND P2, PT, R6, RZ, PT ;  /* 0x000000ff0600720c */ /* 0x000fe20003f46270 */
[----:B------:R-:W-:Y:S01]  /*5880*/  IMAD.MOV.U32 R9, RZ, RZ, R16 ;  /* 0x000000ffff097224 */ /* 0x000fe200078e0010 */
[----:B------:R1:W-:Y:S01]  /*5890*/  STL [R1+0x39c], R7 ;  /* 0x00039c0701007387 */ /* 0x0003e20000100800 */
[----:B------:R-:W-:-:S02]  /*58a0*/  VIADD R2, R23, 0x13a ;  /* 0x0000013a17027836 */ /* 0x000fc40000000000 */
[----:B------:R-:W-:Y:S01]  /*58b0*/  @!P6 IMAD.MOV R9, RZ, RZ, -R9 ;  /* 0x000000ffff09e224 */ /* 0x000fe200078e0a09 */
[----:B------:R-:W-:Y:S01]  /*58c0*/  ISETP.GT.U32.AND P6, PT, R22, R3, PT ;  /* 0x000000031600720c */ /* 0x000fe20003fc4070 */
[C---:B0-----:R-:W-:Y:S01]  /*58d0*/  VIADD R4, R23.reuse, 0x13c ;  /* 0x0000013c17047836 */ /* 0x041fe20000000000 */
[----:B------:R-:W-:Y:S01]  /*58e0*/  IABS R6, R2 ;  /* 0x0000000200067213 */ /* 0x000fe20000000000 */
[----:B------:R-:W-:Y:S01]  /*58f0*/  VIADD R8, R23, 0x138 ;  /* 0x0000013817087836 */ /* 0x000fe20000000000 */
[----:B------:R0:W-:Y:S01]  /*5900*/  STL [R1+0x398], R9 ;  /* 0x0003980901007387 */ /* 0x0001e20000100800 */
[--C-:B------:R-:W-:Y:S01]  /*5910*/  @!P1 IMAD.IADD R15, R15, 0x1, -R22.reuse ;  /* 0x000000010f0f9824 */ /* 0x100fe200078e0a16 */
[----:B------:R-:W-:Y:S01]  /*5920*/  IABS R5, R4 ;  /* 0x0000000400057213 */ /* 0x000fe20000000000 */
[----:B------:R-:W-:-:S03]  /*5930*/  @!P5 IMAD.IADD R18, R18, 0x1, -R22 ;  /* 0x000000011212d824 */ /* 0x000fc600078e0a16 */
[----:B------:R-:W-:Y:S01]  /*5940*/  ISETP.GT.U32.AND P1, PT, R22, R15, PT ;  /* 0x0000000f1600720c */ /* 0x000fe20003f24070 */
[----:B-1----:R-:W-:Y:S01]  /*5950*/  IMAD.HI.U32 R7, R0, R5, RZ ;  /* 0x0000000500077227 */ /* 0x002fe200078e00ff */
[----:B------:R-:W-:-:S03]  /*5960*/  ISETP.GT.U32.AND P5, PT, R22, R18, PT ;  /* 0x000000121600720c */ /* 0x000fc60003fa4070 */
[----:B------:R-:W-:Y:S02]  /*5970*/  IMAD.MOV R7, RZ, RZ, -R7 ;  /* 0x000000ffff077224 */ /* 0x000fe400078e0a07 */
[----:B0-----:R-:W-:-:S04]  /*5980*/  IMAD.HI.U32 R9, R0, R6, RZ ;  /* 0x0000000600097227 */ /* 0x001fc800078e00ff */
[----:B------:R-:W-:Y:S01]  /*5990*/  IMAD R5, R22, R7, R5 ;  /* 0x0000000716057224 */ /* 0x000fe200078e0205 */
[----:B------:R-:W-:Y:S01]  /*59a0*/  IABS R7, R8 ;  /* 0x0000000800077213 */ /* 0x000fe20000000000 */
[----:B------:R-:W-:Y:S02]  /*59b0*/  @!P6 IMAD.IADD R3, R3, 0x1, -R22 ;  /* 0x000000010303e824 */ /* 0x000fe400078e0a16 */
[----:B------:R-:W-:Y:S02]  /*59c0*/  IMAD.MOV R9, RZ, RZ, -R9 ;  /* 0x000000ffff097224 */ /* 0x000fe400078e0a09 */
[----:B------:R-:W-:Y:S01]  /*59d0*/  IMAD.HI.U32 R11, R0, R7, RZ ;  /* 0x00000007000b7227 */ /* 0x000fe200078e00ff */
[----:B------:R-:W-:-:S03]  /*59e0*/  ISETP.GT.U32.AND P6, PT, R22, R3, PT ;  /* 0x000000031600720c */ /* 0x000fc60003fc4070 */
[C---:B------:R-:W-:Y:S02]  /*59f0*/  IMAD R6, R22.reuse, R9, R6 ;  /* 0x0000000916067224 */ /* 0x040fe400078e0206 */
[----:B------:R-:W-:Y:S02]  /*5a00*/  IMAD.MOV R11, RZ, RZ, -R11 ;  /* 0x000000ffff0b7224 */ /* 0x000fe400078e0a0b */
[--C-:B------:R-:W-:Y:S01]  /*5a10*/  @!P1 IMAD.IADD R15, R15, 0x1, -R22.reuse ;  /* 0x000000010f0f9824 */ /* 0x100fe200078e0a16 */
[C---:B------:R-:W-:Y:S01]  /*5a20*/  ISETP.GT.U32.AND P1, PT, R22.reuse, R6, PT ;  /* 0x000000061600720c */ /* 0x040fe20003f24070 */
[----:B------:R-:W-:Y:S02]  /*5a30*/  IMAD R7, R22, R11, R7 ;  /* 0x0000000b16077224 */ /* 0x000fe400078e0207 */
[--C-:B------:R-:W-:Y:S01]  /*5a40*/  @!P5 IMAD.IADD R18, R18, 0x1, -R22.reuse ;  /* 0x000000011212d824 */ /* 0x100fe200078e0a16 */
[----:B------:R-:W-:Y:S01]  /*5a50*/  ISETP.GE.AND P5, PT, R4, RZ, PT ;  /* 0x000000ff0400720c */ /* 0x000fe20003fa6270 */
[----:B------:R-:W-:Y:S01]  /*5a60*/  @!P6 IMAD.IADD R3, R3, 0x1, -R22 ;  /* 0x000000010303e824 */ /* 0x000fe200078e0a16 */
[----:B------:R-:W-:Y:S01]  /*5a70*/  ISETP.GT.U32.AND P6, PT, R22, R7, PT ;  /* 0x000000071600720c */ /* 0x000fe20003fc4070 */
[----:B------:R-:W-:-:S02]  /*5a80*/  VIADD R4, R23, 0x136 ;  /* 0x0000013617047836 */ /* 0x000fc40000000000 */
[----:B------:R-:W-:Y:S02]  /*5a90*/  IMAD.MOV.U32 R10, RZ, RZ, R18 ;  /* 0x000000ffff0a7224 */ /* 0x000fe400078e0012 */
[----:B------:R-:W-:Y:S01]  /*5aa0*/  IMAD.MOV.U32 R13, RZ, RZ, R15 ;  /* 0x000000ffff0d7224 */ /* 0x000fe200078e000f */
[----:B------:R-:W-:Y:S01]  /*5ab0*/  IABS R14, R4 ;  /* 0x00000004000e7213 */ /* 0x000fe20000000000 */
[----:B------:R-:W-:Y:S01]  /*5ac0*/  @!P4 IMAD.MOV R10, RZ, RZ, -R10 ;  /* 0x000000ffff0ac224 */ /* 0x000fe200078e0a0a */
[----:B------:R-:W-:Y:S01]  /*5ad0*/  ISETP.GT.U32.AND P4, PT, R22, R5, PT ;  /* 0x000000051600720c */ /* 0x000fe20003f84070 */
[----:B------:R-:W-:Y:S01]  /*5ae0*/  @!P1 IMAD.IADD R6, R6, 0x1, -R22 ;  /* 0x0000000106069824 */ /* 0x000fe200078e0a16 */
[----:B------:R-:W-:Y:S01]  /*5af0*/  ISETP.GE.AND P1, PT, R2, RZ, PT ;  /* 0x000000ff0200720c */ /* 0x000fe20003f26270 */
[----:B------:R-:W-:Y:S01]  /*5b00*/  VIADD R9, R23, 0x134 ;  /* 0x0000013417097836 */ /* 0x000fe20000000000 */
[----:B------:R0:W-:Y:S01]  /*5b10*/  STL [R1+0x394], R10 ;  /* 0x0003940a01007387 */ /* 0x0001e20000100800 */
[----:B------:R-:W-:-:S03]  /*5b20*/  IMAD.HI.U32 R17, R0, R14, RZ ;  /* 0x0000000e00117227 */ /* 0x000fc600078e00ff */
[----:B------:R-:W-:Y:S01]  /*5b30*/  IABS R16, R9 ;  /* 0x0000000900107213 */ /* 0x000fe20000000000 */
[----:B------:R-:W-:Y:S01]  /*5b40*/  @!P0 IMAD.MOV R13, RZ, RZ, -R13 ;  /* 0x000000ffff0d8224 */ /* 0x000fe200078e0a0d */
[----:B------:R-:W-:Y:S01]  /*5b50*/  ISETP.GT.U32.AND P0, PT, R22, R6, PT ;  /* 0x000000061600720c */ /* 0x000fe20003f04070 */
[----:B------:R-:W-:Y:S01]  /*5b60*/  @!P6 IMAD.IADD R7, R7, 0x1, -R22 ;  /* 0x000000010707e824 */ /* 0x000fe200078e0a16 */
[----:B------:R-:W-:Y:S01]  /*5b70*/  ISETP.GE.AND P6, PT, R8, RZ, PT ;  /* 0x000000ff0800720c */ /* 0x000fe20003fc6270 */
[----:B------:R-:W-:Y:S01]  /*5b80*/  IMAD.MOV R17, RZ, RZ, -R17 ;  /* 0x000000ffff117224 */ /* 0x000fe200078e0a11 */
[----:B------:R-:W-:Y:S01]  /*5b90*/  STL [R1+0x380], R13 ;  /* 0x0003800d01007387 */ /* 0x000fe20000100800 */
[----:B0-----:R-:W-:Y:S02]  /*5ba0*/  VIADD R10, R23, 0x132 ;  /* 0x00000132170a7836 */ /* 0x001fe40000000000 */
[----:B------:R-:W-:Y:S01]  /*5bb0*/  @!P2 IMAD.MOV R3, RZ, RZ, -R3 ;  /* 0x000000ffff03a224 */ /* 0x000fe200078e0a03 */
[C---:B------:R-:W-:Y:S01]  /*5bc0*/  ISETP.GT.U32.AND P2, PT, R22.reuse, R7, PT ;  /* 0x000000071600720c */ /* 0x040fe20003f44070 */
[----:B------:R-:W-:Y:S01]  /*5bd0*/  IMAD R2, R22, R17, R14 ;  /* 0x0000001116027224 */ /* 0x000fe200078e020e */
[----:B------:R-:W-:Y:S01]  /*5be0*/  IABS R11, R10 ;  /* 0x0000000a000b7213 */ /* 0x000fe20000000000 */
[----:B------:R-:W-:Y:S01]  /*5bf0*/  @!P4 IMAD.IADD R5, R5, 0x1, -R22 ;  /* 0x000000010505c824 */ /* 0x000fe200078e0a16 */
[----:B------:R0:W-:Y:S01]  /*5c00*/  STL [R1+0x3b0], R3 ;  /* 0x0003b00301007387 */ /* 0x0001e20000100800 */
[----:B------:R-:W-:-:S03]  /*5c10*/  IMAD.HI.U32 R14, R0, R16, RZ ;  /* 0x00000010000e7227 */ /* 0x000fc600078e00ff */
[----:B------:R-:W-:Y:S01]  /*5c20*/  ISETP.GT.U32.AND P4, PT, R22, R5, PT ;  /* 0x000000051600720c */ /* 0x000fe20003f84070 */
[----:B------:R-:W-:Y:S02]  /*5c30*/  IMAD.MOV R8, RZ, RZ, -R14 ;  /* 0x000000ffff087224 */ /* 0x000fe400078e0a0e */
[--C-:B------:R-:W-:Y:S01]  /*5c40*/  @!P0 IMAD.IADD R6, R6, 0x1, -R22.reuse ;  /* 0x0000000106068824 */ /* 0x100fe200078e0a16 */
[----:B------:R-:W-:Y:S01]  /*5c50*/  ISETP.GE.AND P0, PT, R4, RZ, PT ;  /* 0x000000ff0400720c */ /* 0x000fe20003f06270 */
[----:B------:R-:W-:Y:S02]  /*5c60*/  @!P2 IMAD.IADD R7, R7, 0x1, -R22 ;  /* 0x000000010707a824 */ /* 0x000fe400078e0a16 */
[----:B0-----:R-:W-:-:S04]  /*5c70*/  IMAD.HI.U32 R3, R0, R11, RZ ;  /* 0x0000000b00037227 */ /* 0x001fc800078e00ff */
[----:B------:R-:W-:Y:S02]  /*5c80*/  IMAD.MOV R4, RZ, RZ, -R3 ;  /* 0x000000ffff047224 */ /* 0x000fe400078e0a03 */
[C---:B------:R-:W-:Y:S02]  /*5c90*/  IMAD R3, R22.reuse, R8, R16 ;  /* 0x0000000816037224 */ /* 0x040fe400078e0210 */
[----:B------:R-:W-:Y:S01]  /*5ca0*/  @!P4 IMAD.IADD R5, R5, 0x1, -R22 ;  /* 0x000000010505c824 */ /* 0x000fe200078e0a16 */
[C---:B------:R-:W-:Y:S01]  /*5cb0*/  ISETP.GT.U32.AND P4, PT, R22.reuse, R2, PT ;  /* 0x000000021600720c */ /* 0x040fe20003f84070 */
[C---:B------:R-:W-:Y:S01]  /*5cc0*/  IMAD R4, R22.reuse, R4, R11 ;  /* 0x0000000416047224 */ /* 0x040fe200078e020b */
[C---:B------:R-:W-:Y:S01]  /*5cd0*/  ISETP.GT.U32.AND P2, PT, R22.reuse, R3, PT ;  /* 0x000000031600720c */ /* 0x040fe20003f44070 */
[C---:B------:R-:W-:Y:S02]  /*5ce0*/  VIADD R14, R23.reuse, 0x130 ;  /* 0x00000130170e7836 */ /* 0x040fe40000000000 */
[----:B------:R-:W-:Y:S01]  /*5cf0*/  @!P5 IMAD.MOV R5, RZ, RZ, -R5 ;  /* 0x000000ffff05d224 */ /* 0x000fe200078e0a05 */
[----:B------:R-:W-:Y:S01]  /*5d00*/  ISETP.GT.U32.AND P5, PT, R22, R4, PT ;  /* 0x000000041600720c */ /* 0x000fe20003fa4070 */
[----:B------:R-:W-:Y:S01]  /*5d10*/  IMAD.MOV.U32 R17, RZ, RZ, R6 ;  /* 0x000000ffff117224 */ /* 0x000fe200078e0006 */
[----:B------:R-:W-:Y:S01]  /*5d20*/  IABS R15, R14 ;  /* 0x0000000e000f7213 */ /* 0x000fe20000000000 */
[----:B------:R-:W-:Y:S01]  /*5d30*/  VIADD R8, R23, 0x12e ;  /* 0x0000012e17087836 */ /* 0x000fe20000000000 */
[----:B------:R0:W-:Y:S01]  /*5d40*/  STL [R1+0x3ac], R5 ;  /* 0x0003ac0501007387 */ /* 0x0001e20000100800 */
[----:B------:R-:W-:Y:S01]  /*5d50*/  @!P1 IMAD.MOV R17, RZ, RZ, -R17 ;  /* 0x000000ffff119224 */ /* 0x000fe200078e0a11 */
[----:B------:R-:W-:Y:S01]  /*5d60*/  ISETP.GE.AND P1, PT, R9, RZ, PT ;  /* 0x000000ff0900720c */ /* 0x000fe20003f26270 */
[----:B------:R-:W-:Y:S01]  /*5d70*/  VIADD R9, R23, 0x12c ;  /* 0x0000012c17097836 */ /* 0x000fe20000000000 */
[----:B------:R-:W-:Y:S01]  /*5d80*/  IABS R11, R8 ;  /* 0x00000008000b7213 */ /* 0x000fe20000000000 */
[--C-:B------:R-:W-:Y:S01]  /*5d90*/  @!P2 IMAD.IADD R3, R3, 0x1, -R22.reuse ;  /* 0x000000010303a824 */ /* 0x100fe200078e0a16 */
[----:B------:R1:W-:Y:S01]  /*5da0*/  STL [R1+0x3a8], R17 ;  /* 0x0003a81101007387 */ /* 0x0003e20000100800 */
[----:B------:R-:W-:Y:S01]  /*5db0*/  IMAD.MOV.U32 R13, RZ, RZ, R7 ;  /* 0x000000ffff0d7224 */ /* 0x000fe200078e0007 */
[----:B------:R-:W-:Y:S01]  /*5dc0*/  IABS R7, R9 ;  /* 0x0000000900077213 */ /* 0x000fe20000000000 */
[----:B------:R-:W-:Y:S01]  /*5dd0*/  @!P5 IMAD.IADD R4, R4, 0x1, -R22 ;  /* 0x000000010404d824 */ /* 0x000fe200078e0a16 */
[----:B------:R-:W-:Y:S01]  /*5de0*/  ISETP.GT.U32.AND P2, PT, R22, R3, PT ;  /* 0x000000031600720c */ /* 0x000fe20003f44070 */
[----:B0-----:R-:W-:-:S03]  /*5df0*/  IMAD.HI.U32 R5, R0, R15, RZ ;  /* 0x0000000f00057227 */ /* 0x001fc600078e00ff */
[----:B------:R-:W-:Y:S01]  /*5e00*/  ISETP.GT.U32.AND P5, PT, R22, R4, PT ;  /* 0x000000041600720c */ /* 0x000fe20003fa4070 */
[----:B------:R-:W-:Y:S02]  /*5e10*/  IMAD.MOV R5, RZ, RZ, -R5 ;  /* 0x000000ffff057224 */ /* 0x000fe400078e0a05 */
[----:B------:R-:W-:-:S04]  /*5e20*/  IMAD.HI.U32 R6, R0, R11, RZ ;  /* 0x0000000b00067227 */ /* 0x000fc800078e00ff */
[----:B------:R-:W-:Y:S02]  /*5e30*/  IMAD R5, R22, R5, R15 ;  /* 0x0000000516057224 */ /* 0x000fe400078e020f */
[--C-:B------:R-:W-:Y:S02]  /*5e40*/  @!P4 IMAD.IADD R2, R2, 0x1, -R22.reuse ;  /* 0x000000010202c824 */ /* 0x100fe400078e0a16 */
[----:B------:R-:W-:Y:S01]  /*5e50*/  @!P2 IMAD.IADD R3, R3, 0x1, -R22 ;  /* 0x000000010303a824 */ /* 0x000fe200078e0a16 */
[C---:B------:R-:W-:Y:S01]  /*5e60*/  ISETP.GT.U32.AND P2, PT, R22.reuse, R5, PT ;  /* 0x000000051600720c */ /* 0x040fe20003f44070 */
[----:B------:R-:W-:Y:S01]  /*5e70*/  IMAD.MOV R6, RZ, RZ, -R6 ;  /* 0x000000ffff067224 */ /* 0x000fe200078e0a06 */
[----:B------:R-:W-:Y:S01]  /*5e80*/  ISETP.GT.U32.AND P4, PT, R22, R2, PT ;  /* 0x000000021600720c */ /* 0x000fe20003f84070 */
[----:B-1----:R-:W-:-:S04]  /*5e90*/  IMAD.HI.U32 R17, R0, R7, RZ ;  /* 0x0000000700117227 */ /* 0x002fc800078e00ff */
[----:B------:R-:W-:Y:S02]  /*5ea0*/  IMAD R6, R22, R6, R11 ;  /* 0x0000000616067224 */ /* 0x000fe400078e020b */
[----:B------:R-:W-:Y:S02]  /*5eb0*/  IMAD.MOV R17, RZ, RZ, -R17 ;  /* 0x000000ffff117224 */ /* 0x000fe400078e0a11 */
[--C-:B------:R-:W-:Y:S01]  /*5ec0*/  @!P5 IMAD.IADD R4, R4, 0x1, -R22.reuse ;  /* 0x000000010404d824 */ /* 0x100fe200078e0a16 */
[C---:B------:R-:W-:Y:S01]  /*5ed0*/  ISETP.GT.U32.AND P5, PT, R22.reuse, R6, PT ;  /* 0x000000061600720c */ /* 0x040fe20003fa4070 */
[C---:B------:R-:W-:Y:S02]  /*5ee0*/  IMAD R7, R22.reuse, R17, R7 ;  /* 0x0000001116077224 */ /* 0x040fe400078e0207 */
[--C-:B------:R-:W-:Y:S02]  /*5ef0*/  @!P2 IMAD.IADD R5, R5, 0x1, -R22.reuse ;  /* 0x000000010505a824 */ /* 0x100fe400078e0a16 */
[----:B------:R-:W-:Y:S01]  /*5f00*/  @!P6 IMAD.MOV R13, RZ, RZ, -R13 ;  /* 0x000000ffff0de224 */ /* 0x000fe200078e0a0d */
[----:B------:R-:W-:Y:S01]  /*5f10*/  ISETP.GT.U32.AND P2, PT, R22, R7, PT ;  /* 0x000000071600720c */ /* 0x000fe20003f44070 */
[--C-:B------:R-:W-:Y:S01]  /*5f20*/  @!P4 IMAD.IADD R2, R2, 0x1, -R22.reuse ;  /* 0x000000010202c824 */ /* 0x100fe200078e0a16 */
[----:B------:R-:W-:Y:S01]  /*5f30*/  ISETP.GE.AND P4, PT, R14, RZ, PT ;  /* 0x000000ff0e00720c */ /* 0x000fe20003f86270 */
[C---:B------:R-:W-:Y:S01]  /*5f40*/  VIADD R11, R23.reuse, 0x128 ;  /* 0x00000128170b7836 */ /* 0x040fe20000000000 */
[----:B------:R0:W-:Y:S01]  /*5f50*/  STL [R1+0x37c], R13 ;  /* 0x00037c0d01007387 */ /* 0x0001e20000100800 */
[C---:B------:R-:W-:Y:S01]  /*5f60*/  VIADD R14, R23.reuse, 0x126 ;  /* 0x00000126170e7836 */ /* 0x040fe20000000000 */
[----:B------:R-:W-:Y:S01]  /*5f70*/  ISETP.GE.AND P6, PT, R10, RZ, PT ;  /* 0x000000ff0a00720c */ /* 0x000fe20003fc6270 */
[----:B------:R-:W-:Y:S01]  /*5f80*/  @!P5 IMAD.IADD R6, R6, 0x1, -R22 ;  /* 0x000000010606d824 */ /* 0x000fe200078e0a16 */
[----:B------:R-:W-:Y:S01]  /*5f90*/  IABS R16, R11 ;  /* 0x0000000b00107213 */ /* 0x000fe20000000000 */
[C---:B------:R-:W-:Y:S01]  /*5fa0*/  VIADD R10, R23.reuse, 0x12a ;  /* 0x0000012a170a7836 */ /* 0x040fe20000000000 */
[----:B------:R-:W-:Y:S01]  /*5fb0*/  IABS R18, R14 ;  /* 0x0000000e00127213 */ /* 0x000fe20000000000 */
[----:B------:R-:W-:Y:S01]  /*5fc0*/  VIADD R17, R23, 0x124 ;  /* 0x0000012417117836 */ /* 0x000fe20000000000 */
[----:B------:R-:W-:Y:S01]  /*5fd0*/  ISETP.GT.U32.AND P5, PT, R22, R5, PT ;  /* 0x000000051600720c */ /* 0x000fe20003fa4070 */
[----:B------:R-:W-:Y:S01]  /*5fe0*/  IMAD.HI.U32 R20, R0, R16, RZ ;  /* 0x0000001000147227 */ /* 0x000fe200078e00ff */
[----:B------:R-:W-:-:S03]  /*5ff0*/  IABS R15, R10 ;  /* 0x0000000a000f7213 */ /* 0x000fc60000000000 */
[----:B0-----:R-:W-:Y:S01]  /*6000*/  IMAD.MOV.U32 R13, RZ, RZ, R2 ;  /* 0x000000ffff0d7224 */ /* 0x001fe200078e0002 */
[----:B------:R-:W-:Y:S01]  /*6010*/  IABS R2, R17 ;  /* 0x0000001100027213 */ /* 0x000fe20000000000 */
[----:B------:R-:W-:Y:S01]  /*6020*/  @!P2 IMAD.IADD R7, R7, 0x1, -R22 ;  /* 0x000000010707a824 */ /* 0x000fe200078e0a16 */
[----:B------:R-:W-:Y:S01]  /*6030*/  ISETP.GT.U32.AND P2, PT, R22, R6, PT ;  /* 0x000000061600720c */ /* 0x000fe20003f44070 */
[----:B------:R-:W-:Y:S01]  /*6040*/  @!P0 IMAD.MOV R13, RZ, RZ, -R13 ;  /* 0x000000ffff0d8224 */ /* 0x000fe200078e0a0d */
[----:B------:R-:W-:Y:S01]  /*6050*/  ISETP.GE.AND P0, PT, R8, RZ, PT ;  /* 0x000000ff0800720c */ /* 0x000fe20003f06270 */
[----:B------:R-:W-:-:S03]  /*6060*/  IMAD.HI.U32 R8, R0, R18, RZ ;  /* 0x0000001200087227 */ /* 0x000fc600078e00ff */
[----:B------:R0:W-:Y:S01]  /*6070*/  STL [R1+0x378], R13 ;  /* 0x0003780d01007387 */ /* 0x0001e20000100800 */
[----:B------:R-:W-:Y:S02]  /*6080*/  IMAD.MOV R20, RZ, RZ, -R20 ;  /* 0x000000ffff147224 */ /* 0x000fe400078e0a14 */
[----:B------:R-:W-:Y:S02]  /*6090*/  IMAD.MOV R8, RZ, RZ, -R8 ;  /* 0x000000ffff087224 */ /* 0x000fe400078e0a08 */
[----:B------:R-:W-:Y:S02]  /*60a0*/  IMAD R16, R22, R20, R16 ;  /* 0x0000001416107224 */ /* 0x000fe400078e0210 */
[----:B------:R-:W-:-:S04]  /*60b0*/  IMAD.HI.U32 R19, R0, R15, RZ ;  /* 0x0000000f00137227 */ /* 0x000fc800078e00ff */
[C---:B------:R-:W-:Y:S02]  /*60c0*/  IMAD R18, R22.reuse, R8, R18 ;  /* 0x0000000816127224 */ /* 0x040fe400078e0212 */
[----:B------:R-:W-:Y:S01]  /*60d0*/  @!P6 IMAD.MOV R4, RZ, RZ, -R4 ;  /* 0x000000ffff04e224 */ /* 0x000fe200078e0a04 */
[----:B------:R-:W-:Y:S01]  /*60e0*/  ISETP.GT.U32.AND P6, PT, R22, R16, PT ;  /* 0x000000101600720c */ /* 0x000fe20003fc4070 */
[----:B------:R-:W-:Y:S02]  /*60f0*/  IMAD.MOV R19, RZ, RZ, -R19 ;  /* 0x000000ffff137224 */ /* 0x000fe400078e0a13 */
[----:B------:R-:W-:Y:S01]  /*6100*/  @!P2 IMAD.IADD R6, R6, 0x1, -R22 ;  /* 0x000000010606a824 */ /* 0x000fe200078e0a16 */
[C---:B------:R-:W-:Y:S01]  /*6110*/  ISETP.GT.U32.AND P2, PT, R22.reuse, R18, PT ;  /* 0x000000121600720c */ /* 0x040fe20003f44070 */
[----:B------:R-:W-:Y:S01]  /*6120*/  @!P1 IMAD.MOV R3, RZ, RZ, -R3 ;  /* 0x000000ffff039224 */ /* 0x000fe200078e0a03 */
[C---:B------:R-:W-:Y:S01]  /*6130*/  ISETP.GT.U32.AND P1, PT, R22.reuse, R7, PT ;  /* 0x000000071600720c */ /* 0x040fe20003f24070 */
[----:B------:R-:W-:-:S02]  /*6140*/  IMAD R15, R22, R19, R15 ;  /* 0x00000013160f7224 */ /* 0x000fc400078e020f */
[----:B------:R-:W-:Y:S01]  /*6150*/  @!P5 IMAD.IADD R5, R5, 0x1, -R22 ;  /* 0x000000010505d824 */ /* 0x000fe200078e0a16 */
[----:B------:R1:W-:Y:S01]  /*6160*/  STL [R1+0x374], R3 ;  /* 0x0003740301007387 */ /* 0x0003e20000100800 */
[----:B------:R-:W-:Y:S01]  /*6170*/  VIADD R8, R23, 0x122 ;  /* 0x0000012217087836 */ /* 0x000fe20000000000 */
[----:B------:R-:W-:Y:S01]  /*6180*/  ISETP.GT.U32.AND P5, PT, R22, R15, PT ;  /* 0x0000000f1600720c */ /* 0x000fe20003fa4070 */
[----:B0-----:R-:W-:Y:S01]  /*6190*/  IMAD.MOV.U32 R13, RZ, RZ, R5 ;  /* 0x000000ffff0d7224 */ /* 0x001fe200078e0005 */
[----:B------:R0:W-:Y:S01]  /*61a0*/  STL [R1+0x370], R4 ;  /* 0x0003700401007387 */ /* 0x0001e20000100800 */
[----:B------:R-:W-:Y:S02]  /*61b0*/  IMAD.MOV.U32 R5, RZ, RZ, R6 ;  /* 0x000000ffff057224 */ /* 0x000fe400078e0006 */
[----:B------:R-:W-:Y:S01]  /*61c0*/  @!P4 IMAD.MOV R13, RZ, RZ, -R13 ;  /* 0x000000ffff0dc224 */ /* 0x000fe200078e0a0d */
[----:B------:R-:W-:Y:S01]  /*61d0*/  ISETP.GE.AND P4, PT, R9, RZ, PT ;  /* 0x000000ff0900720c */ /* 0x000fe20003f86270 */
[----:B------:R-:W-:-:S02]  /*61e0*/  @!P6 IMAD.IADD R16, R16, 0x1, -R22 ;  /* 0x000000011010e824 */ /* 0x000fc400078e0a16 */
[----:B-1----:R-:W-:Y:S01]  /*61f0*/  IMAD.HI.U32 R3, R0, R2, RZ ;  /* 0x0000000200037227 */ /* 0x002fe200078e00ff */
[----:B------:R-:W-:Y:S01]  /*6200*/  STL [R1+0x368], R13 ;  /* 0x0003680d01007387 */ /* 0x000fe20000100800 */
[----:B0-----:R-:W-:Y:S02]  /*6210*/  IABS R4, R8 ;  /* 0x0000000800047213 */ /* 0x001fe40000000000 */
[----:B------:R-:W-:Y:S02]  /*6220*/  IMAD.MOV R3, RZ, RZ, -R3 ;  /* 0x000000ffff037224 */ /* 0x000fe400078e0a03 */
[----:B------:R-:W-:Y:S01]  /*6230*/  @!P0 IMAD.MOV R5, RZ, RZ, -R5 ;  /* 0x000000ffff058224 */ /* 0x000fe200078e0a05 */
[----:B------:R-:W-:Y:S01]  /*6240*/  ISETP.GT.U32.AND P0, PT, R22, R16, PT ;  /* 0x000000101600720c */ /* 0x000fe20003f04070 */
[--C-:B------:R-:W-:Y:S02]  /*6250*/  @!P2 IMAD.IADD R18, R18, 0x1, -R22.reuse ;  /* 0x000000011212a824 */ /* 0x100fe400078e0a16 */
[----:B------:R-:W-:Y:S01]  /*6260*/  @!P1 IMAD.IADD R7, R7, 0x1, -R22 ;  /* 0x0000000107079824 */ /* 0x000fe200078e0a16 */
[----:B------:R0:W-:Y:S01]  /*6270*/  STL [R1+0x364], R5 ;  /* 0x0003640501007387 */ /* 0x0001e20000100800 */
[C---:B------:R-:W-:Y:S01]  /*6280*/  IMAD R2, R22.reuse, R3, R2 ;  /* 0x0000000316027224 */ /* 0x040fe200078e0202 */
[----:B------:R-:W-:Y:S01]  /*6290*/  ISETP.GT.U32.AND P2, PT, R22, R18, PT ;  /* 0x000000121600720c */ /* 0x000fe20003f44070 */
[----:B------:R-:W-:Y:S01]  /*62a0*/  VIADD R3, R23, 0x120 ;  /* 0x0000012017037836 */ /* 0x000fe20000000000 */
[----:B------:R-:W-:Y:S01]  /*62b0*/  ISETP.GE.AND P1, PT, R10, RZ, PT ;  /* 0x000000ff0a00720c */ /* 0x000fe20003f26270 */
[--C-:B------:R-:W-:Y:S01]  /*62c0*/  @!P5 IMAD.IADD R15, R15, 0x1, -R22.reuse ;  /* 0x000000010f0fd824 */ /* 0x100fe200078e0a16 */
[----:B------:R-:W-:Y:S01]  /*62d0*/  ISETP.GE.AND P5, PT, R11, RZ, PT ;  /* 0x000000ff0b00720c */ /* 0x000fe20003fa6270 */
[----:B------:R-:W-:Y:S01]  /*62e0*/  VIADD R10, R23, 0x118 ;  /* 0x00000118170a7836 */ /* 0x000fe20000000000 */
[----:B------:R-:W-:Y:S01]  /*62f0*/  IABS R6, R3 ;  /* 0x0000000300067213 */ /* 0x000fe20000000000 */
[----:B------:R-:W-:Y:S01]  /*6300*/  @!P0 IMAD.IADD R16, R16, 0x1, -R22 ;  /* 0x0000000110108824 */ /* 0x000fe200078e0a16 */
[----:B------:R-:W-:Y:S01]  /*6310*/  ISETP.GT.U32.AND P6, PT, R22, R15, PT ;  /* 0x0000000f1600720c */ /* 0x000fe20003fc4070 */
[----:B0-----:R-:W-:Y:S01]  /*6320*/  IMAD.MOV.U32 R5, RZ, RZ, R7 ;  /* 0x000000ffff057224 */ /* 0x001fe200078e0007 */
[----:B------:R-:W-:Y:S01]  /*6330*/  ISETP.GE.AND P0, PT, R17, RZ, PT ;  /* 0x000000ff1100720c */ /* 0x000fe20003f06270 */
[----:B------:R-:W-:Y:S01]  /*6340*/  IMAD.HI.U32 R7, R0, R4, RZ ;  /* 0x0000000400077227 */ /* 0x000fe200078e00ff */
[----:B------:R-:W-:-:S03]  /*6350*/  IABS R19, R10 ;  /* 0x0000000a00137213 */ /* 0x000fc60000000000 */
[----:B------:R-:W-:Y:S02]  /*6360*/  IMAD.MOV R7, RZ, RZ, -R7 ;  /* 0x000000ffff077224 */ /* 0x000fe400078e0a07 */
[----:B------:R-:W-:-:S04]  /*6370*/  IMAD.HI.U32 R9, R0, R6, RZ ;  /* 0x0000000600097227 */ /* 0x000fc800078e00ff */
[----:B------:R-:W-:Y:S01]  /*6380*/  @!P4 IMAD.MOV R5, RZ, RZ, -R5 ;  /* 0x000000ffff05c224 */ /* 0x000fe200078e0a05 */
[C---:B------:R-:W-:Y:S01]  /*6390*/  ISETP.GT.U32.AND P4, PT, R22.reuse, R2, PT ;  /* 0x000000021600720c */ /* 0x040fe20003f84070 */
[----:B------:R-:W-:Y:S02]  /*63a0*/  IMAD R4, R22, R7, R4 ;  /* 0x0000000716047224 */ /* 0x000fe400078e0204 */
[----:B------:R-:W-:Y:S01]  /*63b0*/  IMAD.MOV R9, RZ, RZ, -R9 ;  /* 0x000000ffff097224 */ /* 0x000fe200078e0a09 */
[----:B------:R0:W-:Y:S01]  /*63c0*/  STL [R1+0x360], R5 ;  /* 0x0003600501007387 */ /* 0x0001e20000100800 */
[----:B------:R-:W-:Y:S01]  /*63d0*/  @!P2 IMAD.IADD R18, R18, 0x1, -R22 ;  /* 0x000000011212a824 */ /* 0x000fe200078e0a16 */
[C---:B------:R-:W-:Y:S01]  /*63e0*/  ISETP.GT.U32.AND P2, PT, R22.reuse, R4, PT ;  /* 0x000000041600720c */ /* 0x040fe20003f44070 */
[----:B------:R-:W-:Y:S02]  /*63f0*/  IMAD R6, R22, R9, R6 ;  /* 0x0000000916067224 */ /* 0x000fe400078e0206 */
[----:B------:R-:W-:-:S02]  /*6400*/  IMAD.MOV.U32 R20, RZ, RZ, R16 ;  /* 0x000000ffff147224 */ /* 0x000fc400078e0010 */
[----:B------:R-:W-:Y:S01]  /*6410*/  @!P6 IMAD.IADD R15, R15, 0x1, -R22 ;  /* 0x000000010f0fe824 */ /* 0x000fe200078e0a16 */
[----:B------:R-:W-:Y:S01]  /*6420*/  ISETP.GE.AND P6, PT, R14, RZ, PT ;  /* 0x000000ff0e00720c */ /* 0x000fe20003fc6270 */
[----:B------:R-:W-:Y:S01]  /*6430*/  @!P5 IMAD.MOV R20, RZ, RZ, -R20 ;  /* 0x000000ffff14d224 */ /* 0x000fe200078e0a14 */
[----:B------:R-:W-:Y:S01]  /*6440*/  ISETP.GT.U32.AND P5, PT, R22, R6, PT ;  /* 0x000000061600720c */ /* 0x000fe20003fa4070 */
[----:B0-----:R-:W-:Y:S02]  /*6450*/  VIADD R5, R23, 0x11e ;  /* 0x0000011e17057836 */ /* 0x001fe40000000000 */
[--C-:B------:R-:W-:Y:S01]  /*6460*/  @!P4 IMAD.IADD R2, R2, 0x1, -R22.reuse ;  /* 0x000000010202c824 */ /* 0x100fe200078e0a16 */
[----:B------:R-:W-:Y:S01]  /*6470*/  ISETP.GE.AND P4, PT, R8, RZ, PT ;  /* 0x000000ff0800720c */ /* 0x000fe20003f86270 */
[----:B------:R-:W-:Y:S01]  /*6480*/  IMAD.MOV.U32 R13, RZ, RZ, R15 ;  /* 0x000000ffff0d7224 */ /* 0x000fe200078e000f */
[----:B------:R-:W-:Y:S01]  /*6490*/  IABS R7, R5 ;  /* 0x0000000500077213 */ /* 0x000fe20000000000 */
[----:B------:R-:W-:Y:S01]  /*64a0*/  @!P2 IMAD.IADD R4, R4, 0x1, -R22 ;  /* 0x000000010404a824 */ /* 0x000fe200078e0a16 */
[----:B------:R-:W-:Y:S01]  /*64b0*/  ISETP.GT.U32.AND P2, PT, R22, R2, PT ;  /* 0x000000021600720c */ /* 0x000fe20003f44070 */
[----:B------:R-:W-:-:S02]  /*64c0*/  @!P1 IMAD.MOV R13, RZ, RZ, -R13 ;  /* 0x000000ffff0d9224 */ /* 0x000fc400078e0a0d */
[----:B------:R-:W-:Y:S01]  /*64d0*/  IMAD.HI.U32 R11, R0, R7, RZ ;  /* 0x00000007000b7227 */ /* 0x000fe200078e00ff */
[----:B------:R-:W-:Y:S02]  /*64e0*/  ISETP.GT.U32.AND P1, PT, R22, R4, PT ;  /* 0x000000041600720c */ /* 0x000fe40003f24070 */
[----:B------:R0:W-:Y:S01]  /*64f0*/  STL [R1+0x35c], R13 ;  /* 0x00035c0d01007387 */ /* 0x0001e20000100800 */
[C---:B------:R-:W-:Y:S02]  /*6500*/  VIADD R9, R23.reuse, 0x11a ;  /* 0x0000011a17097836 */ /* 0x040fe40000000000 */
[----:B------:R-:W-:Y:S01]  /*6510*/  IMAD.MOV R11, RZ, RZ, -R11 ;  /* 0x000000ffff0b7224 */ /* 0x000fe200078e0a0b */
[----:B------:R-:W-:Y:S01]  /*6520*/  STL [R1+0x358], R20 ;  /* 0x0003581401007387 */ /* 0x000fe20000100800 */
[----:B------:R-:W-:Y:S01]  /*6530*/  @!P5 IMAD.IADD R6, R6, 0x1, -R22 ;  /* 0x000000010606d824 */ /* 0x000fe200078e0a16 */
[----:B------:R-:W-:Y:S01]  /*6540*/  IABS R17, R9 ;  /* 0x0000000900117213 */ /* 0x000fe20000000000 */
[----:B------:R-:W-:-:S02]  /*6550*/  VIADD R8, R23, 0x11c ;  /* 0x0000011c17087836 */ /* 0x000fc40000000000 */
[C---:B------:R-:W-:Y:S01]  /*6560*/  IMAD R7, R22.reuse, R11, R7 ;  /* 0x0000000b16077224 */ /* 0x040fe200078e0207 */
[----:B------:R-:W-:Y:S01]  /*6570*/  ISETP.GT.U32.AND P5, PT, R22, R6, PT ;  /* 0x000000061600720c */ /* 0x000fe20003fa4070 */
        /* <DEDUP_REMOVED lines=8> */
[----:B------:R-:W-:Y:S01]  /*6600*/  @!P1 IMAD.IADD R4, R4, 0x1, -R22 ;  /* 0x0000000104049824 */ /* 0x000fe200078e0a16 */
[----:B------:R-:W-:Y:S01]  /*6610*/  ISETP.GE.AND P1, PT, R5, RZ, PT ;  /* 0x000000ff0500720c */ /* 0x000fe20003f26270 */
[----:B------:R-:W-:-:S04]  /*6620*/  IMAD.HI.U32 R15, R0, R14, RZ ;  /* 0x0000000e000f7227 */ /* 0x000fc800078e00ff */
[----:B------:R-:W-:-:S04]  /*6630*/  IMAD.HI.U32 R5, R0, R19, RZ ;  /* 0x0000001300057227 */ /* 0x000fc800078e00ff */
[----:B0-----:R-:W-:Y:S02]  /*6640*/  IMAD.MOV.U32 R13, RZ, RZ, R2 ;  /* 0x000000ffff0d7224 */ /* 0x001fe400078e0002 */
[----:B------:R-:W-:Y:S02]  /*6650*/  IMAD.MOV R11, RZ, RZ, -R11 ;  /* 0x000000ffff0b7224 */ /* 0x000fe400078e0a0b */
[----:B------:R-:W-:Y:S02]  /*6660*/  @!P0 IMAD.MOV R13, RZ, RZ, -R13 ;  /* 0x000000ffff0d8224 */ /* 0x000fe400078e0a0d */
[----:B------:R-:W-:Y:S02]  /*6670*/  IMAD.MOV R15, RZ, RZ, -R15 ;  /* 0x000000ffff0f7224 */ /* 0x000fe400078e0a0f */
[----:B------:R-:W-:Y:S01]  /*6680*/  IMAD.MOV R5, RZ, RZ, -R5 ;  /* 0x000000ffff057224 */ /* 0x000fe200078e0a05 */
[----:B------:R0:W-:Y:S01]  /*6690*/  STL [R1+0x350], R13 ;  /* 0x0003500d01007387 */ /* 0x0001e20000100800 */
[----:B------:R-:W-:-:S02]  /*66a0*/  IMAD R17, R22, R11, R17 ;  /* 0x0000000b16117224 */ /* 0x000fc400078e0211 */
[----:B------:R-:W-:Y:S02]  /*66b0*/  @!P5 IMAD.IADD R6, R6, 0x1, -R22 ;  /* 0x000000010606d824 */ /* 0x000fe400078e0a16 */
[C---:B------:R-:W-:Y:S01]  /*66c0*/  IMAD R14, R22.reuse, R15, R14 ;  /* 0x0000000f160e7224 */ /* 0x040fe200078e020e */
[C---:B------:R-:W-:Y:S01]  /*66d0*/  ISETP.GT.U32.AND P5, PT, R22.reuse, R17, PT ;  /* 0x000000111600720c */ /* 0x040fe20003fa4070 */
[----:B------:R-:W-:Y:S02]  /*66e0*/  @!P2 IMAD.IADD R7, R7, 0x1, -R22 ;  /* 0x000000010707a824 */ /* 0x000fe400078e0a16 */
[C---:B------:R-:W-:Y:S01]  /*66f0*/  IMAD R2, R22.reuse, R5, R19 ;  /* 0x0000000516027224 */ /* 0x040fe200078e0213 */
[C---:B------:R-:W-:Y:S01]  /*6700*/  ISETP.GT.U32.AND P2, PT, R22.reuse, R14, PT ;  /* 0x0000000e1600720c */ /* 0x040fe20003f44070 */
[----:B0-----:R-:W-:Y:S01]  /*6710*/  IMAD.MOV.U32 R13, RZ, RZ, R6 ;  /* 0x000000ffff0d7224 */ /* 0x001fe200078e0006 */
[----:B------:R-:W-:Y:S01]  /*6720*/  ISETP.GT.U32.AND P0, PT, R22, R7, PT ;  /* 0x000000071600720c */ /* 0x000fe20003f04070 */
[----:B------:R-:W-:Y:S01]  /*6730*/  @!P4 IMAD.MOV R4, RZ, RZ, -R4 ;  /* 0x000000ffff04c224 */ /* 0x000fe200078e0a04 */
[----:B------:R-:W-:Y:S01]  /*6740*/  ISETP.GE.AND P4, PT, R8, RZ, PT ;  /* 0x000000ff0800720c */ /* 0x000fe20003f86270 */
[----:B------:R-:W-:Y:S01]  /*6750*/  @!P6 IMAD.MOV R13, RZ, RZ, -R13 ;  /* 0x000000ffff0de224 */ /* 0x000fe200078e0a0d */
[----:B------:R-:W-:Y:S01]  /*6760*/  ISETP.GT.U32.AND P6, PT, R22, R2, PT ;  /* 0x000000021600720c */ /* 0x000fe20003fc4070 */
[----:B------:R-:W-:Y:S01]  /*6770*/  VIADD R3, R23, 0x116 ;  /* 0x0000011617037836 */ /* 0x000fe20000000000 */
[----:B------:R0:W-:Y:S01]  /*6780*/  STL [R1+0x34c], R4 ;  /* 0x00034c0401007387 */ /* 0x0001e20000100800 */
[----:B------:R-:W-:-:S03]  /*6790*/  @!P5 IMAD.IADD R17, R17, 0x1, -R22 ;  /* 0x000000011111d824 */ /* 0x000fc600078e0a16 */
[----:B------:R-:W-:Y:S01]  /*67a0*/  IABS R11, R3 ;  /* 0x00000003000b7213 */ /* 0x000fe20000000000 */
[--C-:B------:R-:W-:Y:S01]  /*67b0*/  @!P2 IMAD.IADD R14, R14, 0x1, -R22.reuse ;  /* 0x000000010e0ea824 */ /* 0x100fe200078e0a16 */
[----:B------:R-:W-:Y:S01]  /*67c0*/  STL [R1+0x348], R13 ;  /* 0x0003480d01007387 */ /* 0x000fe20000100800 */
[--C-:B------:R-:W-:Y:S01]  /*67d0*/  @!P0 IMAD.IADD R7, R7, 0x1, -R22.reuse ;  /* 0x0000000107078824 */ /* 0x100fe200078e0a16 */
[----:B------:R-:W-:Y:S01]  /*67e0*/  ISETP.GE.AND P0, PT, R9, RZ, PT ;  /* 0x000000ff0900720c */ /* 0x000fe20003f06270 */
[----:B------:R-:W-:Y:S01]  /*67f0*/  IMAD.HI.U32 R5, R0, R11, RZ ;  /* 0x0000000b00057227 */ /* 0x000fe200078e00ff */
[----:B------:R-:W-:Y:S02]  /*6800*/  ISETP.GT.U32.AND P5, PT, R22, R14, PT ;  /* 0x0000000e1600720c */ /* 0x000fe40003fa4070 */
[----:B------:R-:W-:Y:S01]  /*6810*/  ISETP.GE.AND P2, PT, R10, RZ, PT ;  /* 0x000000ff0a00720c */ /* 0x000fe20003f46270 */
[----:B0-----:R-:W-:Y:S02]  /*6820*/  VIADD R4, R23, 0x114 ;  /* 0x0000011417047836 */ /* 0x001fe40000000000 */
[----:B------:R-:W-:Y:S01]  /*6830*/  @!P6 IMAD.IADD R2, R2, 0x1, -R22 ;  /* 0x000000010202e824 */ /* 0x000fe200078e0a16 */
[----:B------:R-:W-:Y:S01]  /*6840*/  ISETP.GT.U32.AND P6, PT, R22, R17, PT ;  /* 0x000000111600720c */ /* 0x000fe20003fc4070 */
[----:B------:R-:W-:Y:S01]  /*6850*/  IMAD.MOV.U32 R8, RZ, RZ, R7 ;  /* 0x000000ffff087224 */ /* 0x000fe200078e0007 */
[----:B------:R-:W-:Y:S01]  /*6860*/  IABS R6, R4 ;  /* 0x0000000400067213 */ /* 0x000fe20000000000 */
[----:B------:R-:W-:-:S02]  /*6870*/  IMAD.MOV R5, RZ, RZ, -R5 ;  /* 0x000000ffff057224 */ /* 0x000fc400078e0a05 */
[----:B------:R-:W-:Y:S01]  /*6880*/  @!P1 IMAD.MOV R8, RZ, RZ, -R8 ;  /* 0x000000ffff089224 */ /* 0x000fe200078e0a08 */
[----:B------:R-:W-:Y:S01]  /*6890*/  ISETP.GT.U32.AND P1, PT, R22, R2, PT ;  /* 0x000000021600720c */ /* 0x000fe20003f24070 */
[----:B------:R-:W-:-:S03]  /*68a0*/  IMAD.HI.U32 R9, R0, R6, RZ ;  /* 0x0000000600097227 */ /* 0x000fc600078e00ff */
[----:B------:R0:W-:Y:S01]  /*68b0*/  STL [R1+0x344], R8 ;  /* 0x0003440801007387 */ /* 0x0001e20000100800 */
[----:B------:R-:W-:Y:S02]  /*68c0*/  IMAD.MOV R9, RZ, RZ, -R9 ;  /* 0x000000ffff097224 */ /* 0x000fe400078e0a09 */
[C---:B------:R-:W-:Y:S02]  /*68d0*/  IMAD R5, R22.reuse, R5, R11 ;  /* 0x0000000516057224 */ /* 0x040fe400078e020b */
[C---:B------:R-:W-:Y:S02]  /*68e0*/  IMAD R6, R22.reuse, R9, R6 ;  /* 0x0000000916067224 */ /* 0x040fe400078e0206 */
[----:B------:R-:W-:Y:S02]  /*68f0*/  @!P6 IMAD.IADD R17, R17, 0x1, -R22 ;  /* 0x000000011111e824 */ /* 0x000fe400078e0a16 */
[C---:B------:R-:W-:Y:S01]  /*6900*/  VIADD R7, R23.reuse, 0x10e ;  /* 0x0000010e17077836 */ /* 0x040fe20000000000 */
[----:B------:R-:W-:Y:S01]  /*6910*/  ISETP.GT.U32.AND P6, PT, R22, R6, PT ;  /* 0x000000061600720c */ /* 0x000fe20003fc4070 */
[----:B0-----:R-:W-:-:S02]  /*6920*/  VIADD R8, R23, 0x110 ;  /* 0x0000011017087836 */ /* 0x001fc40000000000 */
[--C-:B------:R-:W-:Y:S01]  /*6930*/  @!P5 IMAD.IADD R14, R14, 0x1, -R22.reuse ;  /* 0x000000010e0ed824 */ /* 0x100fe200078e0a16 */
[----:B------:R-:W-:Y:S01]  /*6940*/  ISETP.GT.U32.AND P5, PT, R22, R5, PT ;  /* 0x000000051600720c */ /* 0x000fe20003fa4070 */
[----:B------:R-:W-:Y:S01]  /*6950*/  VIADD R10, R23, 0x112 ;  /* 0x00000112170a7836 */ /* 0x000fe20000000000 */
[----:B------:R-:W-:Y:S01]  /*6960*/  IABS R11, R7 ;  /* 0x00000007000b7213 */ /* 0x000fe20000000000 */
[----:B------:R-:W-:Y:S01]  /*6970*/  @!P1 IMAD.IADD R2, R2, 0x1, -R22 ;  /* 0x0000000102029824 */ /* 0x000fe200078e0a16 */
[----:B------:R-:W-:Y:S01]  /*6980*/  IABS R9, R8 ;  /* 0x0000000800097213 */ /* 0x000fe20000000000 */
[----:B------:R-:W-:Y:S01]  /*6990*/  IMAD.MOV.U32 R18, RZ, RZ, R14 ;  /* 0x000000ffff127224 */ /* 0x000fe200078e000e */
[----:B------:R-:W-:Y:S01]  /*69a0*/  ISETP.GE.AND P1, PT, R3, RZ, PT ;  /* 0x000000ff0300720c */ /* 0x000fe20003f26270 */
[----:B------:R-:W-:Y:S01]  /*69b0*/  IMAD.MOV.U32 R3, RZ, RZ, R11 ;  /* 0x000000ffff037224 */ /* 0x000fe200078e000b */
[----:B------:R-:W-:Y:S01]  /*69c0*/  IABS R15, R10 ;  /* 0x0000000a000f7213 */ /* 0x000fe20000000000 */
[----:B------:R-:W-:-:S04]  /*69d0*/  IMAD.HI.U32 R11, R0, R9, RZ ;  /* 0x00000009000b7227 */ /* 0x000fc800078e00ff */
[----:B------:R-:W-:Y:S02]  /*69e0*/  @!P6 IMAD.IADD R6, R6, 0x1, -R22 ;  /* 0x000000010606e824 */ /* 0x000fe400078e0a16 */
[----:B------:R-:W-:-:S03]  /*69f0*/  IMAD.HI.U32 R16, R0, R15, RZ ;  /* 0x0000000f00107227 */ /* 0x000fc600078e00ff */
[----:B------:R-:W-:Y:S01]  /*6a00*/  ISETP.GT.U32.AND P6, PT, R22, R6, PT ;  /* 0x000000061600720c */ /* 0x000fe20003fc4070 */
[----:B------:R-:W-:Y:S01]  /*6a10*/  @!P5 IMAD.IADD R5, R5, 0x1, -R22 ;  /* 0x000000010505d824 */ /* 0x000fe200078e0a16 */
[----:B------:R-:W-:Y:S01]  /*6a20*/  ISETP.GE.AND P5, PT, R4, RZ, PT ;  /* 0x000000ff0400720c */ /* 0x000fe20003fa6270 */
[----:B------:R-:W-:Y:S02]  /*6a30*/  IMAD.MOV R11, RZ, RZ, -R11 ;  /* 0x000000ffff0b7224 */ /* 0x000fe400078e0a0b */
[----:B------:R-:W-:-:S04]  /*6a40*/  IMAD.HI.U32 R4, R0, R3, RZ ;  /* 0x0000000300047227 */ /* 0x000fc800078e00ff */
[----:B------:R-:W-:Y:S02]  /*6a50*/  IMAD.MOV R16, RZ, RZ, -R16 ;  /* 0x000000ffff107224 */ /* 0x000fe400078e0a10 */
[C---:B------:R-:W-:Y:S02]  /*6a60*/  IMAD R14, R22.reuse, R11, R9 ;  /* 0x0000000b160e7224 */ /* 0x040fe400078e0209 */
[----:B------:R-:W-:Y:S02]  /*6a70*/  IMAD.MOV R4, RZ, RZ, -R4 ;  /* 0x000000ffff047224 */ /* 0x000fe400078e0a04 */
[C---:B------:R-:W-:Y:S02]  /*6a80*/  IMAD R15, R22.reuse, R16, R15 ;  /* 0x00000010160f7224 */ /* 0x040fe400078e020f */
[----:B------:R-:W-:Y:S02]  /*6a90*/  IMAD.MOV.U32 R13, RZ, RZ, R17 ;  /* 0x000000ffff0d7224 */ /* 0x000fe400078e0011 */
[----:B------:R-:W-:Y:S01]  /*6aa0*/  @!P4 IMAD.MOV R18, RZ, RZ, -R18 ;  /* 0x000000ffff12c224 */ /* 0x000fe200078e0a12 */
[C---:B------:R-:W-:Y:S01]  /*6ab0*/  ISETP.GT.U32.AND P4, PT, R22.reuse, R5, PT ;  /* 0x000000051600720c */ /* 0x040fe20003f84070 */
[----:B------:R-:W-:Y:S01]  /*6ac0*/  @!P2 IMAD.MOV R2, RZ, RZ, -R2 ;  /* 0x000000ffff02a224 */ /* 0x000fe200078e0a02 */
[C---:B------:R-:W-:Y:S01]  /*6ad0*/  ISETP.GT.U32.AND P2, PT, R22.reuse, R14, PT ;  /* 0x0000000e1600720c */ /* 0x040fe20003f44070 */
[C---:B------:R-:W-:Y:S01]  /*6ae0*/  IMAD R4, R22.reuse, R4, R3 ;  /* 0x0000000416047224 */ /* 0x040fe200078e0203 */
[----:B------:R-:W-:Y:S01]  /*6af0*/  STL [R1+0x340], R18 ;  /* 0x0003401201007387 */ /* 0x000fe20000100800 */
[----:B------:R-:W-:Y:S01]  /*6b00*/  @!P0 IMAD.MOV R13, RZ, RZ, -R13 ;  /* 0x000000ffff0d8224 */ /* 0x000fe200078e0a0d */
[----:B------:R-:W-:Y:S01]  /*6b10*/  ISETP.GT.U32.AND P0, PT, R22, R15, PT ;  /* 0x0000000f1600720c */ /* 0x000fe20003f04070 */
[----:B------:R-:W-:Y:S01]  /*6b20*/  @!P6 IMAD.IADD R6, R6, 0x1, -R22 ;  /* 0x000000010606e824 */ /* 0x000fe200078e0a16 */
[----:B------:R-:W-:Y:S01]  /*6b30*/  ISETP.GT.U32.AND P6, PT, R22, R4, PT ;  /* 0x000000041600720c */ /* 0x000fe20003fc4070 */
[C---:B------:R-:W-:Y:S01]  /*6b40*/  VIADD R9, R23.reuse, 0x10a ;  /* 0x0000010a17097836 */ /* 0x040fe20000000000 */
[----:B------:R0:W-:Y:S01]  /*6b50*/  STL [R1+0x33c], R13 ;  /* 0x00033c0d01007387 */ /* 0x0001e20000100800 */
[----:B------:R-:W-:-:S02]  /*6b60*/  VIADD R11, R23, 0x10c ;  /* 0x0000010c170b7836 */ /* 0x000fc40000000000 */
[--C-:B------:R-:W-:Y:S01]  /*6b70*/  @!P4 IMAD.IADD R5, R5, 0x1, -R22.reuse ;  /* 0x000000010505c824 */ /* 0x100fe200078e0a16 */
[----:B------:R1:W-:Y:S01]  /*6b80*/  STL [R1+0x338], R2 ;  /* 0x0003380201007387 */ /* 0x0003e20000100800 */
[--C-:B------:R-:W-:Y:S01]  /*6b90*/  @!P2 IMAD.IADD R14, R14, 0x1, -R22.reuse ;  /* 0x000000010e0ea824 */ /* 0x100fe200078e0a16 */
[----:B------:R-:W-:Y:S02]  /*6ba0*/  IABS R3, R11 ;  /* 0x0000000b00037213 */ /* 0x000fe40000000000 */
[----:B------:R-:W-:Y:S01]  /*6bb0*/  ISETP.GE.AND P4, PT, R10, RZ, PT ;  /* 0x000000ff0a00720c */ /* 0x000fe20003f86270 */
[--C-:B------:R-:W-:Y:S01]  /*6bc0*/  @!P0 IMAD.IADD R15, R15, 0x1, -R22.reuse ;  /* 0x000000010f0f8824 */ /* 0x100fe200078e0a16 */
[----:B------:R-:W-:Y:S01]  /*6bd0*/  ISETP.GT.U32.AND P2, PT, R22, R14, PT ;  /* 0x0000000e1600720c */ /* 0x000fe20003f44070 */
[----:B0-----:R-:W-:Y:S01]  /*6be0*/  IMAD.MOV.U32 R13, RZ, RZ, R5 ;  /* 0x000000ffff0d7224 */ /* 0x001fe200078e0005 */
[----:B------:R-:W-:Y:S01]  /*6bf0*/  ISETP.GE.AND P0, PT, R8, RZ, PT ;  /* 0x000000ff0800720c */ /* 0x000fe20003f06270 */
[----:B------:R-:W-:Y:S01]  /*6c00*/  @!P6 IMAD.IADD R4, R4, 0x1, -R22 ;  /* 0x000000010404e824 */ /* 0x000fe200078e0a16 */
[----:B-1----:R-:W-:Y:S01]  /*6c10*/  IABS R2, R9 ;  /* 0x0000000900027213 */ /* 0x002fe20000000000 */
[----:B------:R-:W-:Y:S01]  /*6c20*/  @!P1 IMAD.MOV R13, RZ, RZ, -R13 ;  /* 0x000000ffff0d9224 */ /* 0x000fe200078e0a0d */
[----:B------:R-:W-:Y:S01]  /*6c30*/  ISETP.GT.U32.AND P1, PT, R22, R15, PT ;  /* 0x0000000f1600720c */ /* 0x000fe20003f24070 */
[----:B------:R-:W-:Y:S01]  /*6c40*/  IMAD.HI.U32 R8, R0, R3, RZ ;  /* 0x0000000300087227 */ /* 0x000fe200078e00ff */
[----:B------:R-:W-:-:S02]  /*6c50*/  ISETP.GT.U32.AND P6, PT, R22, R4, PT ;  /* 0x000000041600720c */ /* 0x000fc40003fc4070 */
[----:B------:R0:W-:Y:S01]  /*6c60*/  STL [R1+0x334], R13 ;  /* 0x0003340d01007387 */ /* 0x0001e20000100800 */
[----:B------:R-:W-:Y:S02]  /*6c70*/  IMAD.MOV.U32 R5, RZ, RZ, R2 ;  /* 0x000000ffff057224 */ /* 0x000fe400078e0002 */
[----:B------:R-:W-:Y:S02]  /*6c80*/  IMAD.MOV.U32 R10, RZ, RZ, R6 ;  /* 0x000000ffff0a7224 */ /* 0x000fe400078e0006 */
[----:B------:R-:W-:-:S04]  /*6c90*/  IMAD.HI.U32 R6, R0, R5, RZ ;  /* 0x0000000500067227 */ /* 0x000fc800078e00ff */
[----:B------:R-:W-:Y:S02]  /*6ca0*/  IMAD.MOV R8, RZ, RZ, -R8 ;  /* 0x000000ffff087224 */ /* 0x000fe400078e0a08 */
[----:B------:R-:W-:Y:S02]  /*6cb0*/  IMAD.MOV R6, RZ, RZ, -R6 ;  /* 0x000000ffff067224 */ /* 0x000fe400078e0a06 */
[----:B------:R-:W-:Y:S02]  /*6cc0*/  IMAD R3, R22, R8, R3 ;  /* 0x0000000816037224 */ /* 0x000fe400078e0203 */
[--C-:B------:R-:W-:Y:S01]  /*6cd0*/  @!P2 IMAD.IADD R14, R14, 0x1, -R22.reuse ;  /* 0x000000010e0ea824 */ /* 0x100fe200078e0a16 */
[----:B------:R-:W-:Y:S01]  /*6ce0*/  ISETP.GE.AND P2, PT, R11, RZ, PT ;  /* 0x000000ff0b00720c */ /* 0x000fe20003f46270 */
[C---:B------:R-:W-:Y:S02]  /*6cf0*/  IMAD R11, R22.reuse, R6, R5 ;  /* 0x00000006160b7224 */ /* 0x040fe400078e0205 */
[----:B------:R-:W-:Y:S01]  /*6d00*/  @!P1 IMAD.IADD R15, R15, 0x1, -R22 ;  /* 0x000000010f0f9824 */ /* 0x000fe200078e0a16 */
[----:B------:R-:W-:Y:S01]  /*6d10*/  ISETP.GT.U32.AND P1, PT, R22, R3, PT ;  /* 0x000000031600720c */ /* 0x000fe20003f24070 */
[----:B------:R-:W-:Y:S01]  /*6d20*/  @!P5 IMAD.MOV R10, RZ, RZ, -R10 ;  /* 0x000000ffff0ad224 */ /* 0x000fe200078e0a0a */
[----:B------:R-:W-:Y:S01]  /*6d30*/  ISETP.GE.AND P5, PT, R7, RZ, PT ;  /* 0x000000ff0700720c */ /* 0x000fe20003fa6270 */
[----:B------:R-:W-:Y:S01]  /*6d40*/  @!P6 IMAD.IADD R4, R4, 0x1, -R22 ;  /* 0x000000010404e824 */ /* 0x000fe200078e0a16 */
[----:B------:R-:W-:Y:S01]  /*6d50*/  ISETP.GT.U32.AND P6, PT, R22, R11, PT ;  /* 0x0000000b1600720c */ /* 0x000fe20003fc4070 */
[C---:B------:R-:W-:Y:S01]  /*6d60*/  VIADD R2, R23.reuse, 0x108 ;  /* 0x0000010817027836 */ /* 0x040fe20000000000 */
[----:B------:R1:W-:Y:S01]  /*6d70*/  STL [R1+0x330], R10 ;  /* 0x0003300a01007387 */ /* 0x0003e20000100800 */
[----:B------:R-:W-:-:S02]  /*6d80*/  VIADD R5, R23, 0x106 ;  /* 0x0000010617057836 */ /* 0x000fc40000000000 */
[----:B------:R-:W-:Y:S02]  /*6d90*/  VIADD R6, R23, 0x104 ;  /* 0x0000010417067836 */ /* 0x000fe40000000000 */
[----:B0-----:R-:W-:Y:S01]  /*6da0*/  IMAD.MOV.U32 R13, RZ, RZ, R15 ;  /* 0x000000ffff0d7224 */ /* 0x001fe200078e000f */
[----:B------:R-:W-:Y:S01]  /*6db0*/  IABS R16, R5 ;  /* 0x0000000500107213 */ /* 0x000fe20000000000 */
[--C-:B------:R-:W-:Y:S01]  /*6dc0*/  @!P1 IMAD.IADD R3, R3, 0x1, -R22.reuse ;  /* 0x0000000103039824 */ /* 0x100fe200078e0a16 */
[----:B------:R-:W-:Y:S01]  /*6dd0*/  IABS R7, R6 ;  /* 0x0000000600077213 */ /* 0x000fe20000000000 */
[----:B------:R-:W-:Y:S01]  /*6de0*/  @!P4 IMAD.MOV R13, RZ, RZ, -R13 ;  /* 0x000000ffff0dc224 */ /* 0x000fe200078e0a0d */
[----:B-1----:R-:W-:Y:S01]  /*6df0*/  IABS R10, R2 ;  /* 0x00000002000a7213 */ /* 0x002fe20000000000 */
[----:B------:R-:W-:Y:S01]  /*6e00*/  @!P6 IMAD.IADD R11, R11, 0x1, -R22 ;  /* 0x000000010b0be824 */ /* 0x000fe200078e0a16 */
[----:B------:R-:W-:Y:S01]  /*6e10*/  ISETP.GT.U32.AND P4, PT, R22, R3, PT ;  /* 0x000000031600720c */ /* 0x000fe20003f84070 */
[----:B------:R-:W-:Y:S01]  /*6e20*/  IMAD.HI.U32 R15, R0, R16, RZ ;  /* 0x00000010000f7227 */ /* 0x000fe200078e00ff */
[----:B------:R0:W-:Y:S01]  /*6e30*/  STL [R1+0x32c], R13 ;  /* 0x00032c0d01007387 */ /* 0x0001e20000100800 */
[----:B------:R-:W-:-:S02]  /*6e40*/  ISETP.GE.AND P1, PT, R9, RZ, PT ;  /* 0x000000ff0900720c */ /* 0x000fc40003f26270 */
[----:B------:R-:W-:Y:S01]  /*6e50*/  IMAD.HI.U32 R17, R0, R10, RZ ;  /* 0x0000000a00117227 */ /* 0x000fe200078e00ff */
[----:B------:R-:W-:-:S03]  /*6e60*/  ISETP.GT.U32.AND P6, PT, R22, R11, PT ;  /* 0x0000000b1600720c */ /* 0x000fc60003fc4070 */
[----:B------:R-:W-:Y:S02]  /*6e70*/  IMAD.MOV R17, RZ, RZ, -R17 ;  /* 0x000000ffff117224 */ /* 0x000fe400078e0a11 */
[----:B------:R-:W-:Y:S02]  /*6e80*/  IMAD.MOV R15, RZ, RZ, -R15 ;  /* 0x000000ffff0f7224 */ /* 0x000fe400078e0a0f */
[----:B------:R-:W-:Y:S02]  /*6e90*/  IMAD R10, R22, R17, R10 ;  /* 0x00000011160a7224 */ /* 0x000fe400078e020a */
[----:B------:R-:W-:-:S04]  /*6ea0*/  IMAD.HI.U32 R17, R0, R7, RZ ;  /* 0x0000000700117227 */ /* 0x000fc800078e00ff */
[----:B0-----:R-:W-:Y:S02]  /*6eb0*/  IMAD.MOV.U32 R13, RZ, RZ, R4 ;  /* 0x000000ffff0d7224 */ /* 0x001fe400078e0004 */
[----:B------:R-:W-:Y:S02]  /*6ec0*/  IMAD.MOV R17, RZ, RZ, -R17 ;  /* 0x000000ffff117224 */ /* 0x000fe400078e0a11 */
[----:B------:R-:W-:Y:S01]  /*6ed0*/  @!P0 IMAD.MOV R14, RZ, RZ, -R14 ;  /* 0x000000ffff0e8224 */ /* 0x000fe200078e0a0e */
[C---:B------:R-:W-:Y:S01]  /*6ee0*/  ISETP.GT.U32.AND P0, PT, R22.reuse, R10, PT ;  /* 0x0000000a1600720c */ /* 0x040fe20003f04070 */
[----:B------:R-:W-:Y:S02]  /*6ef0*/  IMAD R4, R22, R15, R16 ;  /* 0x0000000f16047224 */ /* 0x000fe400078e0210 */
[----:B------:R-:W-:Y:S01]  /*6f00*/  @!P5 IMAD.MOV R13, RZ, RZ, -R13 ;  /* 0x000000ffff0dd224 */ /* 0x000fe200078e0a0d */
[----:B------:R-:W-:Y:S01]  /*6f10*/  ISETP.GE.AND P5, PT, R2, RZ, PT ;  /* 0x000000ff0200720c */ /* 0x000fe20003fa6270 */
[C---:B------:R-:W-:Y:S01]  /*6f20*/  IMAD R2, R22.reuse, R17, R7 ;  /* 0x0000001116027224 */ /* 0x040fe200078e0207 */
[----:B------:R0:W-:Y:S01]  /*6f30*/  STL [R1+0x328], R14 ;  /* 0x0003280e01007387 */ /* 0x0001e20000100800 */
[--C-:B------:R-:W-:Y:S01]  /*6f40*/  @!P4 IMAD.IADD R3, R3, 0x1, -R22.reuse ;  /* 0x000000010303c824 */ /* 0x100fe200078e0a16 */
[C---:B------:R-:W-:Y:S01]  /*6f50*/  ISETP.GT.U32.AND P4, PT, R22.reuse, R4, PT ;  /* 0x000000041600720c */ /* 0x040fe20003f84070 */
[----:B------:R-:W-:Y:S01]  /*6f60*/  VIADD R8, R23, 0x102 ;  /* 0x0000010217087836 */ /* 0x000fe20000000000 */
[----:B------:R1:W-:Y:S01]  /*6f70*/  STL [R1+0x324], R13 ;  /* 0x0003240d01007387 */ /* 0x0003e20000100800 */
[--C-:B------:R-:W-:Y:S01]  /*6f80*/  @!P6 IMAD.IADD R11, R11, 0x1, -R22.reuse ;  /* 0x000000010b0be824 */ /* 0x100fe200078e0a16 */
[----:B------:R-:W-:Y:S01]  /*6f90*/  ISETP.GT.U32.AND P6, PT, R22, R2, PT ;  /* 0x000000021600720c */ /* 0x000fe20003fc4070 */
[----:B------:R-:W-:Y:S01]  /*6fa0*/  @!P0 IMAD.IADD R10, R10, 0x1, -R22 ;  /* 0x000000010a0a8824 */ /* 0x000fe200078e0a16 */
[----:B------:R-:W-:Y:S01]  /*6fb0*/  IABS R9, R8 ;  /* 0x0000000800097213 */ /* 0x000fe20000000000 */
[----:B------:R-:W-:Y:S01]  /*6fc0*/  VIADD R7, R23, 0x100 ;  /* 0x0000010017077836 */ /* 0x000fe20000000000 */
[----:B------:R-:W-:Y:S01]  /*6fd0*/  ISETP.GE.AND P0, PT, R5, RZ, PT ;  /* 0x000000ff0500720c */ /* 0x000fe20003f06270 */
[----:B------:R-:W-:-:S02]  /*6fe0*/  VIADD R5, R23, 0xfe ;  /* 0x000000fe17057836 */ /* 0x000fc40000000000 */
[----:B0-----:R-:W-:-:S03]  /*6ff0*/  IMAD.HI.U32 R14, R0, R9, RZ ;  /* 0x00000009000e7227 */ /* 0x001fc600078e00ff */
[----:B------:R-:W-:Y:S01]  /*7000*/  IABS R17, R5 ;  /* 0x0000000500117213 */ /* 0x000fe20000000000 */
[----:B------:R-:W-:Y:S01]  /*7010*/  @!P4 IMAD.IADD R4, R4, 0x1, -R22 ;  /* 0x000000010404c824 */ /* 0x000fe200078e0a16 */
[----:B------:R-:W-:Y:S01]  /*7020*/  ISETP.GT.U32.AND P4, PT, R22, R10, PT ;  /* 0x0000000a1600720c */ /* 0x000fe20003f84070 */
[----:B-1----:R-:W-:Y:S02]  /*7030*/  IMAD.MOV.U32 R13, RZ, RZ, R3 ;  /* 0x000000ffff0d7224 */ /* 0x002fe400078e0003 */
[----:B------:R-:W-:Y:S01]  /*7040*/  IMAD.MOV R15, RZ, RZ, -R14 ;  /* 0x000000ffff0f7224 */ /* 0x000fe200078e0a0e */
[----:B------:R-:W-:Y:S01]  /*7050*/  IABS R14, R7 ;  /* 0x00000007000e7213 */ /* 0x000fe20000000000 */
[----:B------:R-:W-:Y:S02]  /*7060*/  @!P6 IMAD.IADD R2, R2, 0x1, -R22 ;  /* 0x000000010202e824 */ /* 0x000fe400078e0a16 */
[----:B------:R-:W-:Y:S01]  /*7070*/  @!P2 IMAD.MOV R13, RZ, RZ, -R13 ;  /* 0x000000ffff0da224 */ /* 0x000fe200078e0a0d */
[C---:B------:R-:W-:Y:S01]  /*7080*/  ISETP.GT.U32.AND P2, PT, R22.reuse, R4, PT ;  /* 0x000000041600720c */ /* 0x040fe20003f44070 */
[C---:B------:R-:W-:Y:S01]  /*7090*/  IMAD R9, R22.reuse, R15, R9 ;  /* 0x0000000f16097224 */ /* 0x040fe200078e0209 */
[----:B------:R-:W-:Y:S01]  /*70a0*/  ISETP.GT.U32.AND P6, PT, R22, R2, PT ;  /* 0x000000021600720c */ /* 0x000fe20003fc4070 */
[----:B------:R-:W-:Y:S01]  /*70b0*/  IMAD.HI.U32 R15, R0, R14, RZ ;  /* 0x0000000e000f7227 */ /* 0x000fe200078e00ff */
[----:B------:R0:W-:Y:S03]  /*70c0*/  STL [R1+0x320], R13 ;  /* 0x0003200d01007387 */ /* 0x0001e60000100800 */
[----:B------:R-:W-:-:S02]  /*70d0*/  VIADD R16, R23, 0xfc ;  /* 0x000000fc17107836 */ /* 0x000fc40000000000 */
[----:B------:R-:W-:Y:S02]  /*70e0*/  IMAD.MOV R15, RZ, RZ, -R15 ;  /* 0x000000ffff0f7224 */ /* 0x000fe400078e0a0f */
[----:B------:R-:W-:Y:S01]  /*70f0*/  @!P4 IMAD.IADD R10, R10, 0x1, -R22 ;  /* 0x000000010a0ac824 */ /* 0x000fe200078e0a16 */
[----:B------:R-:W-:Y:S01]  /*7100*/  ISETP.GE.AND P4, PT, R6, RZ, PT ;  /* 0x000000ff0600720c */ /* 0x000fe20003f86270 */
[C---:B------:R-:W-:Y:S01]  /*7110*/  IMAD R6, R22.reuse, R15, R14 ;  /* 0x0000000f16067224 */ /* 0x040fe200078e020e */
[----:B------:R-:W-:Y:S01]  /*7120*/  IABS R3, R16 ;  /* 0x0000001000037213 */ /* 0x000fe20000000000 */
[----:B0-----:R-:W-:Y:S02]  /*7130*/  IMAD.MOV.U32 R13, RZ, RZ, R11 ;  /* 0x000000ffff0d7224 */ /* 0x001fe400078e000b */
[----:B------:R-:W-:Y:S02]  /*7140*/  IMAD.MOV.U32 R11, RZ, RZ, R17 ;  /* 0x000000ffff0b7224 */ /* 0x000fe400078e0011 */
[----:B------:R-:W-:Y:S01]  /*7150*/  @!P1 IMAD.MOV R13, RZ, RZ, -R13 ;  /* 0x000000ffff0d9224 */ /* 0x000fe200078e0a0d */
[----:B------:R-:W-:Y:S01]  /*7160*/  ISETP.GT.U32.AND P1, PT, R22, R9, PT ;  /* 0x000000091600720c */ /* 0x000fe20003f24070 */
[----:B------:R-:W-:Y:S01]  /*7170*/  @!P6 IMAD.IADD R2, R2, 0x1, -R22 ;  /* 0x000000010202e824 */ /* 0x000fe200078e0a16 */
[----:B------:R-:W-:Y:S01]  /*7180*/  ISETP.GT.U32.AND P6, PT, R22, R6, PT ;  /* 0x000000061600720c */ /* 0x000fe20003fc4070 */
[C---:B------:R-:W-:Y:S01]  /*7190*/  IMAD.HI.U32 R15, R0.reuse, R11, RZ ;  /* 0x0000000b000f7227 */ /* 0x040fe200078e00ff */
[----:B------:R0:W-:Y:S03]  /*71a0*/  STL [R1+0x31c], R13 ;  /* 0x00031c0d01007387 */ /* 0x0001e60000100800 */
[----:B------:R-:W-:-:S04]  /*71b0*/  IMAD.HI.U32 R14, R0, R3, RZ ;  /* 0x00000003000e7227 */ /* 0x000fc800078e00ff */
[----:B------:R-:W-:Y:S01]  /*71c0*/  @!P2 IMAD.IADD R4, R4, 0x1, -R22 ;  /* 0x000000010404a824 */ /* 0x000fe200078e0a16 */
[----:B------:R-:W-:Y:S01]  /*71d0*/  ISETP.GE.AND P2, PT, R8, RZ, PT ;  /* 0x000000ff0800720c */ /* 0x000fe20003f46270 */
[----:B------:R-:W-:Y:S02]  /*71e0*/  IMAD.MOV R15, RZ, RZ, -R15 ;  /* 0x000000ffff0f7224 */ /* 0x000fe400078e0a0f */
[----:B------:R-:W-:Y:S02]  /*71f0*/  IMAD.MOV R14, RZ, RZ, -R14 ;  /* 0x000000ffff0e7224 */ /* 0x000fe400078e0a0e */
[----:B------:R-:W-:Y:S02]  /*7200*/  VIADD R8, R23, 0xfa ;  /* 0x000000fa17087836 */ /* 0x000fe40000000000 */
[----:B------:R-:W-:Y:S01]  /*7210*/  @!P1 IMAD.IADD R9, R9, 0x1, -R22 ;  /* 0x0000000109099824 */ /* 0x000fe200078e0a16 */
[----:B------:R-:W-:Y:S01]  /*7220*/  ISETP.GE.AND P1, PT, R7, RZ, PT ;  /* 0x000000ff0700720c */ /* 0x000fe20003f26270 */
[----:B------:R-:W-:-:S02]  /*7230*/  IMAD R7, R22, R15, R11 ;  /* 0x0000000f16077224 */ /* 0x000fc400078e020b */
[----:B------:R-:W-:Y:S01]  /*7240*/  IMAD R3, R22, R14, R3 ;  /* 0x0000000e16037224 */ /* 0x000fe200078e0203 */
[----:B------:R-:W-:Y:S01]  /*7250*/  IABS R14, R8 ;  /* 0x00000008000e7213 */ /* 0x000fe20000000000 */
[----:B------:R-:W-:Y:S02]  /*7260*/  IMAD.MOV.U32 R17, RZ, RZ, R10 ;  /* 0x000000ffff117224 */ /* 0x000fe400078e000a */
[----:B0-----:R-:W-:Y:S02]  /*7270*/  IMAD.MOV.U32 R13, RZ, RZ, R4 ;  /* 0x000000ffff0d7224 */ /* 0x001fe400078e0004 */
[----:B------:R-:W-:Y:S01]  /*7280*/  @!P6 IMAD.IADD R6, R6, 0x1, -R22 ;  /* 0x000000010606e824 */ /* 0x000fe200078e0a16 */
[C---:B------:R-:W-:Y:S01]  /*7290*/  ISETP.GT.U32.AND P6, PT, R22.reuse, R9, PT ;  /* 0x000000091600720c */ /* 0x040fe20003fc4070 */
[----:B------:R-:W-:Y:S02]  /*72a0*/  @!P5 IMAD.MOV R17, RZ, RZ, -R17 ;  /* 0x000000ffff11d224 */ /* 0x000fe400078e0a11 */
[----:B------:R-:W-:Y:S01]  /*72b0*/  @!P0 IMAD.MOV R13, RZ, RZ, -R13 ;  /* 0x000000ffff0d8224 */ /* 0x000fe200078e0a0d */
[C---:B------:R-:W-:Y:S01]  /*72c0*/  ISETP.GT.U32.AND P0, PT, R22.reuse, R7, PT ;  /* 0x000000071600720c */ /* 0x040fe20003f04070 */
[----:B------:R-:W-:Y:S01]  /*72d0*/  IMAD.MOV.U32 R10, RZ, RZ, R14 ;  /* 0x000000ffff0a7224 */ /* 0x000fe200078e000e */
[----:B------:R0:W-:Y:S01]  /*72e0*/  STL [R1+0x308], R17 ;  /* 0x0003081101007387 */ /* 0x0001e20000100800 */
[C---:B------:R-:W-:Y:S01]  /*72f0*/  VIADD R11, R23.reuse, 0xf8 ;  /* 0x000000f8170b7836 */ /* 0x040fe20000000000 */
[----:B------:R-:W-:Y:S01]  /*7300*/  ISETP.GT.U32.AND P5, PT, R22, R6, PT ;  /* 0x000000061600720c */ /* 0x000fe20003fa4070 */
[----:B------:R-:W-:Y:S01]  /*7310*/  VIADD R15, R23, 0xf6 ;  /* 0x000000f6170f7836 */ /* 0x000fe20000000000 */
[----:B------:R1:W-:Y:S02]  /*7320*/  STL [R1+0x304], R13 ;  /* 0x0003040d01007387 */ /* 0x0003e40000100800 */
[----:B------:R-:W-:Y:S01]  /*7330*/  IABS R4, R11 ;  /* 0x0000000b00047213 */ /* 0x000fe20000000000 */
[----:B------:R-:W-:Y:S01]  /*7340*/  @!P6 IMAD.IADD R9, R9, 0x1, -R22 ;  /* 0x000000010909e824 */ /* 0x000fe200078e0a16 */
[----:B------:R-:W-:Y:S01]  /*7350*/  IABS R14, R15 ;  /* 0x0000000f000e7213 */ /* 0x000fe20000000000 */
[----:B0-----:R-:W-:Y:S01]  /*7360*/  IMAD.HI.U32 R17, R0, R10, RZ ;  /* 0x0000000a00117227 */ /* 0x001fe200078e00ff */
[----:B------:R-:W-:-:S03]  /*7370*/  ISETP.GE.AND P6, PT, R5, RZ, PT ;  /* 0x000000ff0500720c */ /* 0x000fc60003fc6270 */
[----:B-1----:R-:W-:Y:S02]  /*7380*/  IMAD.MOV.U32 R13, RZ, RZ, R2 ;  /* 0x000000ffff0d7224 */ /* 0x002fe400078e0002 */
[----:B------:R-:W-:Y:S02]  /*7390*/  IMAD.MOV R17, RZ, RZ, -R17 ;  /* 0x000000ffff117224 */ /* 0x000fe400078e0a11 */
[----:B------:R-:W-:Y:S02]  /*73a0*/  IMAD.MOV.U32 R2, RZ, RZ, R4 ;  /* 0x000000ffff027224 */ /* 0x000fe400078e0004 */
[----:B------:R-:W-:Y:S01]  /*73b0*/  @!P4 IMAD.MOV R13, RZ, RZ, -R13 ;  /* 0x000000ffff0dc224 */ /* 0x000fe200078e0a0d */
[C---:B------:R-:W-:Y:S01]  /*73c0*/  ISETP.GT.U32.AND P4, PT, R22.reuse, R3, PT ;  /* 0x000000031600720c */ /* 0x040fe20003f84070 */
[----:B------:R-:W-:Y:S02]  /*73d0*/  IMAD R4, R22, R17, R10 ;  /* 0x0000001116047224 */ /* 0x000fe400078e020a */
[--C-:B------:R-:W-:Y:S01]  /*73e0*/  @!P0 IMAD.IADD R7, R7, 0x1, -R22.reuse ;  /* 0x0000000107078824 */ /* 0x100fe200078e0a16 */
[----:B------:R0:W-:Y:S01]  /*73f0*/  STL [R1+0x2f0], R13 ;  /* 0x0002f00d01007387 */ /* 0x0001e20000100800 */
[----:B------:R-:W-:Y:S01]  /*7400*/  @!P5 IMAD.IADD R6, R6, 0x1, -R22 ;  /* 0x000000010606d824 */ /* 0x000fe200078e0a16 */
[----:B------:R-:W-:Y:S01]  /*7410*/  ISETP.GT.U32.AND P5, PT, R22, R4, PT ;  /* 0x000000041600720c */ /* 0x000fe20003fa4070 */
[----:B------:R-:W-:Y:S01]  /*7420*/  IMAD.HI.U32 R10, R0, R14, RZ ;  /* 0x0000000e000a7227 */ /* 0x000fe200078e00ff */
[----:B------:R-:W-:-:S03]  /*7430*/  ISETP.GT.U32.AND P0, PT, R22, R7, PT ;  /* 0x000000071600720c */ /* 0x000fc60003f04070 */
[----:B------:R-:W-:-:S04]  /*7440*/  IMAD.HI.U32 R17, R0, R2, RZ ;  /* 0x0000000200117227 */ /* 0x000fc800078e00ff */
[----:B------:R-:W-:Y:S01]  /*7450*/  @!P4 IMAD.IADD R3, R3, 0x1, -R22 ;  /* 0x000000010303c824 */ /* 0x000fe200078e0a16 */
[----:B------:R-:W-:Y:S01]  /*7460*/  ISETP.GE.AND P4, PT, R16, RZ, PT ;  /* 0x000000ff1000720c */ /* 0x000fe20003f86270 */
[----:B0-----:R-:W-:Y:S02]  /*7470*/  IMAD.MOV.U32 R13, RZ, RZ, R9 ;  /* 0x000000ffff0d7224 */ /* 0x001fe400078e0009 */
[----:B------:R-:W-:Y:S02]  /*7480*/  VIADD R5, R23, 0xf4 ;  /* 0x000000f417057836 */ /* 0x000fe40000000000 */
[----:B------:R-:W-:Y:S02]  /*7490*/  IMAD.MOV R10, RZ, RZ, -R10 ;  /* 0x000000ffff0a7224 */ /* 0x000fe400078e0a0a */
[--C-:B------:R-:W-:Y:S01]  /*74a0*/  @!P5 IMAD.IADD R4, R4, 0x1, -R22.reuse ;  /* 0x000000010404d824 */ /* 0x100fe200078e0a16 */
[C---:B------:R-:W-:Y:S01]  /*74b0*/  ISETP.GT.U32.AND P5, PT, R22.reuse, R3, PT ;  /* 0x000000031600720c */ /* 0x040fe20003fa4070 */
[----:B------:R-:W-:Y:S01]  /*74c0*/  @!P0 IMAD.IADD R7, R7, 0x1, -R22 ;  /* 0x0000000107078824 */ /* 0x000fe200078e0a16 */
[----:B------:R-:W-:Y:S01]  /*74d0*/  IABS R16, R5 ;  /* 0x0000000500107213 */ /* 0x000fe20000000000 */
[----:B------:R-:W-:Y:S01]  /*74e0*/  @!P2 IMAD.MOV R13, RZ, RZ, -R13 ;  /* 0x000000ffff0da224 */ /* 0x000fe200078e0a0d */
[----:B------:R-:W-:Y:S01]  /*74f0*/  ISETP.GT.U32.AND P2, PT, R22, R4, PT ;  /* 0x000000041600720c */ /* 0x000fe20003f44070 */
[----:B------:R-:W-:-:S02]  /*7500*/  IMAD.MOV R17, RZ, RZ, -R17 ;  /* 0x000000ffff117224 */ /* 0x000fc400078e0a11 */
[C---:B------:R-:W-:Y:S01]  /*7510*/  IMAD R14, R22.reuse, R10, R14 ;  /* 0x0000000a160e7224 */ /* 0x040fe200078e020e */
[----:B------:R0:W-:Y:S01]  /*7520*/  STL [R1+0x2ec], R13 ;  /* 0x0002ec0d01007387 */ /* 0x0001e20000100800 */
[----:B------:R-:W-:Y:S02]  /*7530*/  IMAD.MOV.U32 R9, RZ, RZ, R7 ;  /* 0x000000ffff097224 */ /* 0x000fe400078e0007 */
[C---:B------:R-:W-:Y:S02]  /*7540*/  IMAD R2, R22.reuse, R17, R2 ;  /* 0x0000001116027224 */ /* 0x040fe400078e0202 */
[----:B------:R-:W-:Y:S01]  /*7550*/  @!P6 IMAD.MOV R9, RZ, RZ, -R9 ;  /* 0x000000ffff09e224 */ /* 0x000fe200078e0a09 */
[C---:B------:R-:W-:Y:S01]  /*7560*/  ISETP.GT.U32.AND P6, PT, R22.reuse, R14, PT ;  /* 0x0000000e1600720c */ /* 0x040fe20003fc4070 */
[--C-:B------:R-:W-:Y:S01]  /*7570*/  @!P5 IMAD.IADD R3, R3, 0x1, -R22.reuse ;  /* 0x000000010303d824 */ /* 0x100fe200078e0a16 */
[----:B------:R-:W-:Y:S01]  /*7580*/  ISETP.GT.U32.AND P0, PT, R22, R2, PT ;  /* 0x000000021600720c */ /* 0x000fe20003f04070 */
[----:B------:R-:W-:Y:S01]  /*7590*/  @!P2 IMAD.IADD R4, R4, 0x1, -R22 ;  /* 0x000000010404a824 */ /* 0x000fe200078e0a16 */
[----:B------:R-:W-:Y:S01]  /*75a0*/  ISETP.GE.AND P5, PT, R11, RZ, PT ;  /* 0x000000ff0b00720c */ /* 0x000fe20003fa6270 */
[----:B0-----:R-:W-:Y:S01]  /*75b0*/  IMAD.MOV.U32 R13, RZ, RZ, R6 ;  /* 0x000000ffff0d7224 */ /* 0x001fe200078e0006 */
[----:B------:R-:W-:Y:S01]  /*75c0*/  ISETP.GE.AND P2, PT, R15, RZ, PT ;  /* 0x000000ff0f00720c */ /* 0x000fe20003f46270 */
[----:B------:R-:W-:-:S04]  /*75d0*/  IMAD.HI.U32 R6, R0, R16, RZ ;  /* 0x0000001000067227 */ /* 0x000fc800078e00ff */
[----:B------:R-:W-:Y:S01]  /*75e0*/  @!P1 IMAD.MOV R13, RZ, RZ, -R13 ;  /* 0x000000ffff0d9224 */ /* 0x000fe200078e0a0d */
[----:B------:R-:W-:Y:S01]  /*75f0*/  ISETP.GE.AND P1, PT, R8, RZ, PT ;  /* 0x000000ff0800720c */ /* 0x000fe20003f26270 */
[----:B------:R-:W-:Y:S02]  /*7600*/  IMAD.MOV R6, RZ, RZ, -R6 ;  /* 0x000000ffff067224 */ /* 0x000fe400078e0a06 */
[----:B------:R-:W-:Y:S01]  /*7610*/  @!P6 IMAD.IADD R14, R14, 0x1, -R22 ;  /* 0x000000010e0ee824 */ /* 0x000fe200078e0a16 */
[----:B------:R0:W-:Y:S01]  /*7620*/  STL [R1+0x2e8], R13 ;  /* 0x0002e80d01007387 */ /* 0x0001e20000100800 */
[C---:B------:R-:W-:Y:S02]  /*7630*/  IMAD R11, R22.reuse, R6, R16 ;  /* 0x00000006160b7224 */ /* 0x040fe400078e0210 */
[C---:B------:R-:W-:Y:S01]  /*7640*/  VIADD R8, R23.reuse, 0xf2 ;  /* 0x000000f217087836 */ /* 0x040fe20000000000 */
[----:B------:R-:W-:Y:S01]  /*7650*/  ISETP.GT.U32.AND P6, PT, R22, R14, PT ;  /* 0x0000000e1600720c */ /* 0x000fe20003fc4070 */
[----:B------:R-:W-:Y:S01]  /*7660*/  @!P0 IMAD.IADD R2, R2, 0x1, -R22 ;  /* 0x0000000102028824 */ /* 0x000fe200078e0a16 */
[----:B------:R1:W-:Y:S01]  /*7670*/  STL [R1+0x2e4], R9 ;  /* 0x0002e40901007387 */ /* 0x0003e20000100800 */
[----:B------:R-:W-:Y:S01]  /*7680*/  VIADD R7, R23, 0xf0 ;  /* 0x000000f017077836 */ /* 0x000fe20000000000 */
[----:B------:R-:W-:Y:S01]  /*7690*/  IABS R15, R8 ;  /* 0x00000008000f7213 */ /* 0x000fe20000000000 */
[----:B------:R-:W-:Y:S01]  /*76a0*/  IMAD.MOV.U32 R10, RZ, RZ, R4 ;  /* 0x000000ffff0a7224 */ /* 0x000fe200078e0004 */
[----:B------:R-:W-:Y:S01]  /*76b0*/  ISETP.GT.U32.AND P0, PT, R22, R2, PT ;  /* 0x000000021600720c */ /* 0x000fe20003f04070 */
[----:B0-----:R-:W-:-:S02]  /*76c0*/  IMAD.MOV.U32 R13, RZ, RZ, R3 ;  /* 0x000000ffff0d7224 */ /* 0x001fc400078e0003 */
[----:B------:R-:W-:Y:S01]  /*76d0*/  IMAD.HI.U32 R4, R0, R15, RZ ;  /* 0x0000000f00047227 */ /* 0x000fe200078e00ff */
[----:B-1----:R-:W-:-:S03]  /*76e0*/  IABS R9, R7 ;  /* 0x0000000700097213 */ /* 0x002fc60000000000 */
[----:B------:R-:W-:Y:S01]  /*76f0*/  @!P4 IMAD.MOV R13, RZ, RZ, -R13 ;  /* 0x000000ffff0dc224 */ /* 0x000fe200078e0a0d */
[----:B------:R-:W-:Y:S01]  /*7700*/  ISETP.GT.U32.AND P4, PT, R22, R11, PT ;  /* 0x0000000b1600720c */ /* 0x000fe20003f84070 */
[----:B------:R-:W-:Y:S01]  /*7710*/  @!P1 IMAD.MOV R10, RZ, RZ, -R10 ;  /* 0x000000ffff0a9224 */ /* 0x000fe200078e0a0a */
[----:B------:R-:W-:Y:S01]  /*7720*/  ISETP.GE.AND P1, PT, R5, RZ, PT ;  /* 0x000000ff0500720c */ /* 0x000fe20003f26270 */
[----:B------:R-:W-:Y:S01]  /*7730*/  VIADD R6, R23, 0xee ;  /* 0x000000ee17067836 */ /* 0x000fe20000000000 */
[----:B------:R-:W-:Y:S01]  /*7740*/  STL [R1+0x2e0], R13 ;  /* 0x0002e00d01007387 */ /* 0x000fe20000100800 */
[----:B------:R-:W-:Y:S02]  /*7750*/  IMAD.MOV R4, RZ, RZ, -R4 ;  /* 0x000000ffff047224 */ /* 0x000fe400078e0a04 */
[----:B------:R-:W-:Y:S01]  /*7760*/  @!P6 IMAD.IADD R14, R14, 0x1, -R22 ;  /* 0x000000010e0ee824 */ /* 0x000fe200078e0a16 */
[----:B------:R0:W-:Y:S01]  /*7770*/  STL [R1+0x2dc], R10 ;  /* 0x0002dc0a01007387 */ /* 0x0001e20000100800 */
[----:B------:R-:W-:Y:S01]  /*7780*/  IMAD.HI.U32 R5, R0, R9, RZ ;  /* 0x0000000900057227 */ /* 0x000fe200078e00ff */
[----:B------:R-:W-:-:S02]  /*7790*/  IABS R3, R6 ;  /* 0x0000000600037213 */ /* 0x000fc40000000000 */
[----:B------:R-:W-:Y:S01]  /*77a0*/  ISETP.GE.AND P6, PT, R7, RZ, PT ;  /* 0x000000ff0700720c */ /* 0x000fe20003fc6270 */
[--C-:B------:R-:W-:Y:S02]  /*77b0*/  @!P4 IMAD.IADD R11, R11, 0x1, -R22.reuse ;  /* 0x000000010b0bc824 */ /* 0x100fe400078e0a16 */
[----:B------:R-:W-:Y:S01]  /*77c0*/  @!P0 IMAD.IADD R2, R2, 0x1, -R22 ;  /* 0x0000000102028824 */ /* 0x000fe200078e0a16 */
[----:B------:R-:W-:Y:S01]  /*77d0*/  ISETP.GE.AND P0, PT, R8, RZ, PT ;  /* 0x000000ff0800720c */ /* 0x000fe20003f06270 */
[C---:B------:R-:W-:Y:S01]  /*77e0*/  IMAD R15, R22.reuse, R4, R15 ;  /* 0x00000004160f7224 */ /* 0x040fe200078e020f */
[----:B------:R-:W-:Y:S01]  /*77f0*/  ISETP.GT.U32.AND P4, PT, R22, R11, PT ;  /* 0x0000000b1600720c */ /* 0x000fe20003f84070 */
[----:B0-----:R-:W-:Y:S02]  /*7800*/  IMAD.MOV.U32 R10, RZ, RZ, R14 ;  /* 0x000000ffff0a7224 */ /* 0x001fe400078e000e */
[----:B------:R-:W-:Y:S02]  /*7810*/  IMAD.MOV R5, RZ, RZ, -R5 ;  /* 0x000000ffff057224 */ /* 0x000fe400078e0a05 */
[----:B------:R-:W-:-:S02]  /*7820*/  IMAD.MOV.U32 R13, RZ, RZ, R2 ;  /* 0x000000ffff0d7224 */ /* 0x000fc400078e0002 */
[----:B------:R-:W-:Y:S01]  /*7830*/  @!P2 IMAD.MOV R10, RZ, RZ, -R10 ;  /* 0x000000ffff0aa224 */ /* 0x000fe200078e0a0a */
[----:B------:R-:W-:Y:S01]  /*7840*/  ISETP.GT.U32.AND P2, PT, R22, R15, PT ;  /* 0x0000000f1600720c */ /* 0x000fe20003f44070 */
[----:B------:R-:W-:-:S04]  /*7850*/  IMAD.HI.U32 R7, R0, R3, RZ ;  /* 0x0000000300077227 */ /* 0x000fc800078e00ff */
[----:B------:R-:W-:Y:S02]  /*7860*/  IMAD R21, R22, R5, R9 ;  /* 0x0000000516157224 */ /* 0x000fe400078e0209 */
[----:B------:R-:W-:Y:S01]  /*7870*/  @!P5 IMAD.MOV R13, RZ, RZ, -R13 ;  /* 0x000000ffff0dd224 */ /* 0x000fe200078e0a0d */
[----:B------:R-:W-:Y:S01]  /*7880*/  ISETP.GE.AND P5, PT, R6, RZ, PT ;  /* 0x000000ff0600720c */ /* 0x000fe20003fa6270 */
[----:B------:R-:W-:Y:S02]  /*7890*/  IMAD.MOV R7, RZ, RZ, -R7 ;  /* 0x000000ffff077224 */ /* 0x000fe400078e0a07 */
[----:B------:R-:W-:Y:S01]  /*78a0*/  VIADD R9, R23, 0xea ;  /* 0x000000ea17097836 */ /* 0x000fe20000000000 */
[----:B------:R0:W-:Y:S01]  /*78b0*/  STL [R1+0x2c8], R13 ;  /* 0x0002c80d01007387 */ /* 0x0001e20000100800 */
[--C-:B------:R-:W-:Y:S01]  /*78c0*/  @!P4 IMAD.IADD R11, R11, 0x1, -R22.reuse ;  /* 0x000000010b0bc824 */ /* 0x100fe200078e0a16 */
[C---:B------:R-:W-:Y:S01]  /*78d0*/  ISETP.GT.U32.AND P4, PT, R22.reuse, R21, PT ;  /* 0x000000151600720c */ /* 0x040fe20003f84070 */
[----:B------:R-:W-:Y:S01]  /*78e0*/  IMAD R6, R22, R7, R3 ;  /* 0x0000000716067224 */ /* 0x000fe200078e0203 */
[----:B------:R-:W-:Y:S01]  /*78f0*/  IABS R4, R9 ;  /* 0x0000000900047213 */ /* 0x000fe20000000000 */
[----:B------:R-:W-:Y:S01]  /*7900*/  @!P2 IMAD.IADD R15, R15, 0x1, -R22 ;  /* 0x000000010f0fa824 */ /* 0x000fe200078e0a16 */
[----:B------:R-:W-:Y:S01]  /*7910*/  STL [R1+0x2bc], R10 ;  /* 0x0002bc0a01007387 */ /* 0x000fe20000100800 */
[----:B------:R-:W-:-:S02]  /*7920*/  VIADD R5, R23, 0xec ;  /* 0x000000ec17057836 */ /* 0x000fc40000000000 */
[----:B------:R-:W-:Y:S01]  /*7930*/  IMAD.HI.U32 R18, R0, R4, RZ ;  /* 0x0000000400127227 */ /* 0x000fe200078e00ff */
[C---:B------:R-:W-:Y:S02]  /*7940*/  ISETP.GT.U32.AND P2, PT, R22.reuse, R15, PT ;  /* 0x0000000f1600720c */ /* 0x040fe40003f44070 */
[----:B------:R-:W-:Y:S01]  /*7950*/  IABS R16, R5 ;  /* 0x0000000500107213 */ /* 0x000fe20000000000 */
[----:B0-----:R-:W-:Y:S02]  /*7960*/  IMAD.MOV.U32 R13, RZ, RZ, R11 ;  /* 0x000000ffff0d7224 */ /* 0x001fe400078e000b */
[----:B------:R-:W-:Y:S02]  /*7970*/  @!P4 IMAD.IADD R21, R21, 0x1, -R22 ;  /* 0x000000011515c824 */ /* 0x000fe400078e0a16 */
[----:B------:R-:W-:Y:S01]  /*7980*/  @!P1 IMAD.MOV R13, RZ, RZ, -R13 ;  /* 0x000000ffff0d9224 */ /* 0x000fe200078e0a0d */
[C---:B------:R-:W-:Y:S01]  /*7990*/  ISETP.GT.U32.AND P1, PT, R22.reuse, R6, PT ;  /* 0x000000061600720c */ /* 0x040fe20003f24070 */
[----:B------:R-:W-:Y:S01]  /*79a0*/  IMAD.MOV R11, RZ, RZ, -R18 ;  /* 0x000000ffff0b7224 */ /* 0x000fe200078e0a12 */
[C---:B------:R-:W-:Y:S01]  /*79b0*/  ISETP.GT.U32.AND P4, PT, R22.reuse, R21, PT ;  /* 0x000000151600720c */ /* 0x040fe20003f84070 */
[----:B------:R-:W-:Y:S01]  /*79c0*/  VIADD R14, R23, 0xe6 ;  /* 0x000000e6170e7836 */ /* 0x000fe20000000000 */
[----:B------:R0:W-:Y:S01]  /*79d0*/  STL [R1+0x2b8], R13 ;  /* 0x0002b80d01007387 */ /* 0x0001e20000100800 */
[----:B------:R-:W-:-:S02]  /*79e0*/  IMAD R4, R22, R11, R4 ;  /* 0x0000000b16047224 */ /* 0x000fc400078e0204 */
[----:B------:R-:W-:Y:S01]  /*79f0*/  IMAD.HI.U32 R17, R0, R16, RZ ;  /* 0x0000001000117227 */ /* 0x000fe200078e00ff */
[----:B------:R-:W-:-:S03]  /*7a00*/  IABS R2, R14 ;  /* 0x0000000e00027213 */ /* 0x000fc60000000000 */
[----:B------:R-:W-:Y:S02]  /*7a10*/  VIADD R8, R23, 0xe8 ;  /* 0x000000e817087836 */ /* 0x000fe40000000000 */
[--C-:B------:R-:W-:Y:S01]  /*7a20*/  @!P1 IMAD.IADD R6, R6, 0x1, -R22.reuse ;  /* 0x0000000106069824 */ /* 0x100fe200078e0a16 */
[C---:B------:R-:W-:Y:S01]  /*7a30*/  ISETP.GT.U32.AND P1, PT, R22.reuse, R4, PT ;  /* 0x000000041600720c */ /* 0x040fe20003f24070 */
[----:B------:R-:W-:Y:S01]  /*7a40*/  IMAD.MOV R17, RZ, RZ, -R17 ;  /* 0x000000ffff117224 */ /* 0x000fe200078e0a11 */
[----:B------:R-:W-:Y:S01]  /*7a50*/  IABS R3, R8 ;  /* 0x0000000800037213 */ /* 0x000fe20000000000 */
[----:B------:R-:W-:Y:S01]  /*7a60*/  @!P2 IMAD.IADD R15, R15, 0x1, -R22 ;  /* 0x000000010f0fa824 */ /* 0x000fe200078e0a16 */
[----:B------:R-:W-:Y:S01]  /*7a70*/  ISETP.GE.AND P2, PT, R5, RZ, PT ;  /* 0x000000ff0500720c */ /* 0x000fe20003f46270 */
[----:B------:R-:W-:Y:S02]  /*7a80*/  IMAD R5, R22, R17, R16 ;  /* 0x0000001116057224 */ /* 0x000fe400078e0210 */
[----:B------:R-:W-:-:S04]  /*7a90*/  IMAD.HI.U32 R7, R0, R2, RZ ;  /* 0x0000000200077227 */ /* 0x000fc800078e00ff */
[----:B------:R-:W-:Y:S02]  /*7aa0*/  VIADD R11, R23, 0xe4 ;  /* 0x000000e4170b7836 */ /* 0x000fe40000000000 */
[----:B------:R-:W-:Y:S01]  /*7ab0*/  @!P4 IMAD.IADD R21, R21, 0x1, -R22 ;  /* 0x000000011515c824 */ /* 0x000fe200078e0a16 */
[----:B------:R-:W-:Y:S01]  /*7ac0*/  ISETP.GT.U32.AND P4, PT, R22, R5, PT ;  /* 0x000000051600720c */ /* 0x000fe20003f84070 */
[----:B0-----:R-:W-:Y:S01]  /*7ad0*/  IMAD.MOV.U32 R13, RZ, RZ, R15 ;  /* 0x000000ffff0d7224 */ /* 0x001fe200078e000f */
[----:B------:R-:W-:Y:S01]  /*7ae0*/  IABS R20, R11 ;  /* 0x0000000b00147213 */ /* 0x000fe20000000000 */
[----:B------:R-:W-:Y:S02]  /*7af0*/  IMAD.MOV R7, RZ, RZ, -R7 ;  /* 0x000000ffff077224 */ /* 0x000fe400078e0a07 */
[----:B------:R-:W-:-:S04]  /*7b00*/  IMAD.HI.U32 R10, R0, R3, RZ ;  /* 0x00000003000a7227 */ /* 0x000fc800078e00ff */
[----:B------:R-:W-:Y:S01]  /*7b10*/  @!P0 IMAD.MOV R13, RZ, RZ, -R13 ;  /* 0x000000ffff0d8224 */ /* 0x000fe200078e0a0d */
[----:B------:R-:W-:Y:S01]  /*7b20*/  ISETP.GT.U32.AND P0, PT, R22, R6, PT ;  /* 0x000000061600720c */ /* 0x000fe20003f04070 */
[----:B------:R-:W-:Y:S02]  /*7b30*/  @!P1 IMAD.IADD R4, R4, 0x1, -R22 ;  /* 0x0000000104049824 */ /* 0x000fe400078e0a16 */
[C---:B------:R-:W-:Y:S01]  /*7b40*/  IMAD R2, R22.reuse, R7, R2 ;  /* 0x0000000716027224 */ /* 0x040fe200078e0202 */
[----:B------:R0:W-:Y:S01]  /*7b50*/  STL [R1+0x2b4], R13 ;  /* 0x0002b40d01007387 */ /* 0x0001e20000100800 */
[----:B------:R-:W-:Y:S01]  /*7b60*/  IMAD.MOV R10, RZ, RZ, -R10 ;  /* 0x000000ffff0a7224 */ /* 0x000fe200078e0a0a */
[C---:B------:R-:W-:Y:S01]  /*7b70*/  ISETP.GT.U32.AND P1, PT, R22.reuse, R4, PT ;  /* 0x000000041600720c */ /* 0x040fe20003f24070 */
[----:B------:R-:W-:Y:S02]  /*7b80*/  VIADD R7, R23, 0xe2 ;  /* 0x000000e217077836 */ /* 0x000fe40000000000 */
[----:B------:R-:W-:-:S02]  /*7b90*/  IMAD R3, R22, R10, R3 ;  /* 0x0000000a16037224 */ /* 0x000fc400078e0203 */
[----:B------:R-:W-:Y:S01]  /*7ba0*/  IMAD.HI.U32 R15, R0, R20, RZ ;  /* 0x00000014000f7227 */ /* 0x000fe200078e00ff */
[----:B------:R-:W-:-:S03]  /*7bb0*/  IABS R16, R7 ;  /* 0x0000000700107213 */ /* 0x000fc60000000000 */
[----:B0-----:R-:W-:Y:S02]  /*7bc0*/  IMAD.MOV.U32 R13, RZ, RZ, R21 ;  /* 0x000000ffff0d7224 */ /* 0x001fe400078e0015 */
[----:B------:R-:W-:Y:S02]  /*7bd0*/  @!P4 IMAD.IADD R5, R5, 0x1, -R22 ;  /* 0x000000010505c824 */ /* 0x000fe400078e0a16 */
[----:B------:R-:W-:Y:S02]  /*7be0*/  IMAD.MOV R15, RZ, RZ, -R15 ;  /* 0x000000ffff0f7224 */ /* 0x000fe400078e0a0f */
[----:B------:R-:W-:Y:S01]  /*7bf0*/  @!P6 IMAD.MOV R13, RZ, RZ, -R13 ;  /* 0x000000ffff0de224 */ /* 0x000fe200078e0a0d */
[----:B------:R-:W-:Y:S01]  /*7c00*/  ISETP.GT.U32.AND P6, PT, R22, R3, PT ;  /* 0x000000031600720c */ /* 0x000fe20003fc4070 */
[----:B------:R-:W-:Y:S01]  /*7c10*/  IMAD.HI.U32 R19, R0, R16, RZ ;  /* 0x0000001000137227 */ /* 0x000fe200078e00ff */
[C---:B------:R-:W-:Y:S02]  /*7c20*/  ISETP.GT.U32.AND P4, PT, R22.reuse, R5, PT ;  /* 0x000000051600720c */ /* 0x040fe40003f84070 */
[----:B------:R0:W-:Y:S01]  /*7c30*/  STL [R1+0x2b0], R13 ;  /* 0x0002b00d01007387 */ /* 0x0001e20000100800 */
[----:B------:R-:W-:-:S02]  /*7c40*/  IMAD R15, R22, R15, R20 ;  /* 0x0000000f160f7224 */ /* 0x000fc400078e0214 */
[----:B------:R-:W-:Y:S02]  /*7c50*/  IMAD.MOV R19, RZ, RZ, -R19 ;  /* 0x000000ffff137224 */ /* 0x000fe400078e0a13 */
[--C-:B------:R-:W-:Y:S01]  /*7c60*/  @!P0 IMAD.IADD R6, R6, 0x1, -R22.reuse ;  /* 0x0000000106068824 */ /* 0x100fe200078e0a16 */
[----:B------:R-:W-:Y:S01]  /*7c70*/  ISETP.GT.U32.AND P0, PT, R22, R2, PT ;  /* 0x000000021600720c */ /* 0x000fe20003f04070 */
[----:B------:R-:W-:Y:S01]  /*7c80*/  @!P1 IMAD.IADD R4, R4, 0x1, -R22 ;  /* 0x0000000104049824 */ /* 0x000fe200078e0a16 */
[C---:B------:R-:W-:Y:S01]  /*7c90*/  ISETP.GT.U32.AND P1, PT, R22.reuse, R15, PT ;  /* 0x0000000f1600720c */ /* 0x040fe20003f24070 */
[C---:B------:R-:W-:Y:S02]  /*7ca0*/  IMAD R16, R22.reuse, R19, R16 ;  /* 0x0000001316107224 */ /* 0x040fe400078e0210 */
[----:B------:R-:W-:Y:S02]  /*7cb0*/  VIADD R18, R23, 0xe0 ;  /* 0x000000e017127836 */ /* 0x000fe40000000000 */
[--C-:B------:R-:W-:Y:S01]  /*7cc0*/  @!P6 IMAD.IADD R3, R3, 0x1, -R22.reuse ;  /* 0x000000010303e824 */ /* 0x100fe200078e0a16 */
[----:B------:R-:W-:Y:S01]  /*7cd0*/  ISETP.GT.U32.AND P6, PT, R22, R16, PT ;  /* 0x000000101600720c */ /* 0x000fe20003fc4070 */
[----:B------:R-:W-:Y:S01]  /*7ce0*/  VIADD R10, R23, 0xde ;  /* 0x000000de170a7836 */ /* 0x000fe20000000000 */
[----:B------:R-:W-:Y:S01]  /*7cf0*/  IABS R17, R18 ;  /* 0x0000001200117213 */ /* 0x000fe20000000000 */
[--C-:B------:R-:W-:Y:S01]  /*7d00*/  @!P4 IMAD.IADD R5, R5, 0x1, -R22.reuse ;  /* 0x000000010505c824 */ /* 0x100fe200078e0a16 */
[----:B------:R-:W-:Y:S01]  /*7d10*/  ISETP.GE.AND P4, PT, R9, RZ, PT ;  /* 0x000000ff0900720c */ /* 0x000fe20003f86270 */
[----:B------:R-:W-:Y:S01]  /*7d20*/  @!P0 IMAD.IADD R2, R2, 0x1, -R22 ;  /* 0x0000000102028824 */ /* 0x000fe200078e0a16 */
[----:B------:R-:W-:Y:S01]  /*7d30*/  IABS R24, R10 ;  /* 0x0000000a00187213 */ /* 0x000fe20000000000 */
[----:B------:R-:W-:Y:S01]  /*7d40*/  IMAD.HI.U32 R9, R0, R17, RZ ;  /* 0x0000001100097227 */ /* 0x000fe200078e00ff */
[----:B------:R-:W-:-:S03]  /*7d50*/  ISETP.GE.AND P0, PT, R8, RZ, PT ;  /* 0x000000ff0800720c */ /* 0x000fc60003f06270 */
[----:B------:R-:W-:Y:S01]  /*7d60*/  @!P1 IMAD.IADD R15, R15, 0x1, -R22 ;  /* 0x000000010f0f9824 */ /* 0x000fe200078e0a16 */
[C---:B------:R-:W-:Y:S01]  /*7d70*/  ISETP.GT.U32.AND P1, PT, R22.reuse, R3, PT ;  /* 0x000000031600720c */ /* 0x040fe20003f24070 */
[----:B------:R-:W-:Y:S02]  /*7d80*/  IMAD.MOV.U32 R25, RZ, RZ, R6 ;  /* 0x000000ffff197224 */ /* 0x000fe400078e0006 */
[----:B0-----:R-:W-:Y:S02]  /*7d90*/  IMAD.MOV.U32 R13, RZ, RZ, R5 ;  /* 0x000000ffff0d7224 */ /* 0x001fe400078e0005 */
[----:B------:R-:W-:Y:S02]  /*7da0*/  IMAD.MOV R9, RZ, RZ, -R9 ;  /* 0x000000ffff097224 */ /* 0x000fe400078e0a09 */
[----:B------:R-:W-:Y:S01]  /*7db0*/  @!P5 IMAD.MOV R25, RZ, RZ, -R25 ;  /* 0x000000ffff19d224 */ /* 0x000fe200078e0a19 */
[----:B------:R-:W-:Y:S01]  /*7dc0*/  ISETP.GT.U32.AND P5, PT, R22, R2, PT ;  /* 0x000000021600720c */ /* 0x000fe20003fa4070 */
[----:B------:R-:W-:-:S03]  /*7dd0*/  IMAD.HI.U32 R20, R0, R24, RZ ;  /* 0x0000001800147227 */ /* 0x000fc600078e00ff */
[----:B------:R-:W-:Y:S01]  /*7de0*/  STL [R1+0x2ac], R25 ;  /* 0x0002ac1901007387 */ /* 0x000fe20000100800 */
[----:B------:R-:W-:Y:S02]  /*7df0*/  VIADD R8, R23, 0xdc ;  /* 0x000000dc17087836 */ /* 0x000fe40000000000 */
[----:B------:R-:W-:Y:S02]  /*7e00*/  @!P6 IMAD.IADD R16, R16, 0x1, -R22 ;  /* 0x000000011010e824 */ /* 0x000fe400078e0a16 */
[----:B------:R-:W-:Y:S01]  /*7e10*/  @!P2 IMAD.MOV R13, RZ, RZ, -R13 ;  /* 0x000000ffff0da224 */ /* 0x000fe200078e0a0d */
[C---:B------:R-:W-:Y:S01]  /*7e20*/  ISETP.GT.U32.AND P2, PT, R22.reuse, R15, PT ;  /* 0x0000000f1600720c */ /* 0x040fe20003f44070 */
[C---:B------:R-:W-:Y:S01]  /*7e30*/  IMAD R9, R22.reuse, R9, R17 ;  /* 0x0000000916097224 */ /* 0x040fe200078e0211 */
[----:B------:R-:W-:Y:S01]  /*7e40*/  IABS R17, R8 ;  /* 0x0000000800117213 */ /* 0x000fe20000000000 */
[----:B------:R-:W-:Y:S01]  /*7e50*/  IMAD.MOV R20, RZ, RZ, -R20 ;  /* 0x000000ffff147224 */ /* 0x000fe200078e0a14 */
[C---:B------:R-:W-:Y:S01]  /*7e60*/  ISETP.GT.U32.AND P6, PT, R22.reuse, R16, PT ;  /* 0x000000101600720c */ /* 0x040fe20003fc4070 */
[----:B------:R-:W-:Y:S01]  /*7e70*/  @!P4 IMAD.MOV R4, RZ, RZ, -R4 ;  /* 0x000000ffff04c224 */ /* 0x000fe200078e0a04 */
[C---:B------:R-:W-:Y:S01]  /*7e80*/  ISETP.GT.U32.AND P4, PT, R22.reuse, R9, PT ;  /* 0x000000091600720c */ /* 0x040fe20003f84070 */
[----:B------:R-:W-:Y:S01]  /*7e90*/  IMAD R20, R22, R20, R24 ;  /* 0x0000001416147224 */ /* 0x000fe200078e0218 */
[----:B------:R0:W-:Y:S01]  /*7ea0*/  STL [R1+0x2a8], R13 ;  /* 0x0002a80d01007387 */ /* 0x0001e20000100800 */
[--C-:B------:R-:W-:Y:S01]  /*7eb0*/  @!P1 IMAD.IADD R3, R3, 0x1, -R22.reuse ;  /* 0x0000000103039824 */ /* 0x100fe200078e0a16 */
[----:B------:R-:W-:Y:S01]  /*7ec0*/  ISETP.GE.AND P1, PT, R14, RZ, PT ;  /* 0x000000ff0e00720c */ /* 0x000fe20003f26270 */
[----:B------:R-:W-:Y:S01]  /*7ed0*/  VIADD R19, R23, 0xda ;  /* 0x000000da17137836 */ /* 0x000fe20000000000 */
[----:B------:R1:W-:Y:S01]  /*7ee0*/  STL [R1+0x2a4], R4 ;  /* 0x0002a40401007387 */ /* 0x0003e20000100800 */
[--C-:B------:R-:W-:Y:S01]  /*7ef0*/  @!P5 IMAD.IADD R2, R2, 0x1, -R22.reuse ;  /* 0x000000010202d824 */ /* 0x100fe200078e0a16 */
[----:B------:R-:W-:Y:S01]  /*7f00*/  ISETP.GT.U32.AND P5, PT, R22, R20, PT ;  /* 0x000000141600720c */ /* 0x000fe20003fa4070 */
[--C-:B------:R-:W-:Y:S01]  /*7f10*/  @!P2 IMAD.IADD R15, R15, 0x1, -R22.reuse ;  /* 0x000000010f0fa824 */ /* 0x100fe200078e0a16 */
[----:B------:R-:W-:Y:S01]  /*7f20*/  IABS R21, R19 ;  /* 0x0000001300157213 */ /* 0x000fe20000000000 */
[----:B------:R-:W-:Y:S01]  /*7f30*/  @!P6 IMAD.IADD R16, R16, 0x1, -R22 ;  /* 0x000000011010e824 */ /* 0x000fe200078e0a16 */
[----:B------:R-:W-:Y:S01]  /*7f40*/  ISETP.GE.AND P2, PT, R11, RZ, PT ;  /* 0x000000ff0b00720c */ /* 0x000fe20003f46270 */
[----:B0-----:R-:W-:Y:S01]  /*7f50*/  IMAD.MOV.U32 R13, RZ, RZ, R2 ;  /* 0x000000ffff0d7224 */ /* 0x001fe200078e0002 */
[----:B------:R-:W-:Y:S01]  /*7f60*/  ISETP.GE.AND P6, PT, R7, RZ, PT ;  /* 0x000000ff0700720c */ /* 0x000fe20003fc6270 */
[----:B------:R-:W-:-:S04]  /*7f70*/  IMAD.HI.U32 R5, R0, R21, RZ ;  /* 0x0000001500057227 */ /* 0x000fc800078e00ff */
[----:B-1----:R-:W-:-:S04]  /*7f80*/  IMAD.HI.U32 R4, R0, R17, RZ ;  /* 0x0000001100047227 */ /* 0x002fc800078e00ff */
[----:B------:R-:W-:Y:S02]  /*7f90*/  IMAD.MOV R4, RZ, RZ, -R4 ;  /* 0x000000ffff047224 */ /* 0x000fe400078e0a04 */
[----:B------:R-:W-:Y:S01]  /*7fa0*/  @!P4 IMAD.IADD R9, R9, 0x1, -R22 ;  /* 0x000000010909c824 */ /* 0x000fe200078e0a16 */
[----:B------:R-:W-:Y:S01]  /*7fb0*/  ISETP.GE.AND P4, PT, R18, RZ, PT ;  /* 0x000000ff1200720c */ /* 0x000fe20003f86270 */
[C---:B------:R-:W-:Y:S02]  /*7fc0*/  IMAD R4, R22.reuse, R4, R17 ;  /* 0x0000000416047224 */ /* 0x040fe400078e0211 */
[----:B------:R-:W-:Y:S02]  /*7fd0*/  IMAD.MOV.U32 R24, RZ, RZ, R3 ;  /* 0x000000ffff187224 */ /* 0x000fe400078e0003 */
[----:B------:R-:W-:Y:S01]  /*7fe0*/  @!P1 IMAD.MOV R13, RZ, RZ, -R13 ;  /* 0x000000ffff0d9224 */ /* 0x000fe200078e0a0d */
[----:B------:R-:W-:Y:S01]  /*7ff0*/  ISETP.GT.U32.AND P1, PT, R22, R4, PT ;  /* 0x000000041600720c */ /* 0x000fe20003f24070 */
[----:B------:R-:W-:-:S02]  /*8000*/  IMAD.MOV R5, RZ, RZ, -R5 ;  /* 0x000000ffff057224 */ /* 0x000fc400078e0a05 */
[----:B------:R-:W-:Y:S02]  /*8010*/  VIADD R6, R23, 0xd8 ;  /* 0x000000d817067836 */ /* 0x000fe40000000000 */
[----:B------:R-:W-:Y:S01]  /*8020*/  @!P0 IMAD.MOV R24, RZ, RZ, -R24 ;  /* 0x000000ffff188224 */ /* 0x000fe200078e0a18 */
[----:B------:R-:W-:Y:S01]  /*8030*/  ISETP.GT.U32.AND P0, PT, R22, R9, PT ;  /* 0x000000091600720c */ /* 0x000fe20003f04070 */
[----:B------:R-:W-:Y:S01]  /*8040*/  IMAD.MOV.U32 R2, RZ, RZ, R15 ;  /* 0x000000ffff027224 */ /* 0x000fe200078e000f */
[----:B------:R-:W-:Y:S01]  /*8050*/  IABS R3, R6 ;  /* 0x0000000600037213 */ /* 0x000fe20000000000 */
[----:B------:R-:W-:Y:S01]  /*8060*/  @!P5 IMAD.IADD R20, R20, 0x1, -R22 ;  /* 0x000000011414d824 */ /* 0x000fe200078e0a16 */
[----:B------:R-:W-:Y:S01]  /*8070*/  STL [R1+0x2a0], R24 ;  /* 0x0002a01801007387 */ /* 0x000fe20000100800 */
[C---:B------:R-:W-:Y:S02]  /*8080*/  IMAD R5, R22.reuse, R5, R21 ;  /* 0x0000000516057224 */ /* 0x040fe400078e0215 */
[----:B------:R-:W-:Y:S01]  /*8090*/  IMAD.MOV.U32 R7, RZ, RZ, R16 ;  /* 0x000000ffff077224 */ /* 0x000fe200078e0010 */
[C---:B------:R-:W-:Y:S01]  /*80a0*/  ISETP.GT.U32.AND P5, PT, R22.reuse, R20, PT ;  /* 0x000000141600720c */ /* 0x040fe20003fa4070 */
[----:B------:R-:W-:Y:S01]  /*80b0*/  @!P2 IMAD.MOV R2, RZ, RZ, -R2 ;  /* 0x000000ffff02a224 */ /* 0x000fe200078e0a02 */
[----:B------:R0:W-:Y:S01]  /*80c0*/  STL [R1+0x29c], R13 ;  /* 0x00029c0d01007387 */ /* 0x0001e20000100800 */
[----:B------:R-:W-:Y:S01]  /*80d0*/  @!P6 IMAD.MOV R7, RZ, RZ, -R7 ;  /* 0x000000ffff07e224 */ /* 0x000fe200078e0a07 */
[----:B------:R-:W-:Y:S01]  /*80e0*/  ISETP.GT.U32.AND P6, PT, R22, R5, PT ;  /* 0x000000051600720c */ /* 0x000fe20003fc4070 */
[--C-:B------:R-:W-:Y:S01]  /*80f0*/  @!P1 IMAD.IADD R4, R4, 0x1, -R22.reuse ;  /* 0x0000000104049824 */ /* 0x100fe200078e0a16 */
[----:B------:R1:W-:Y:S01]  /*8100*/  STL [R1+0x298], R2 ;  /* 0x0002980201007387 */ /* 0x0003e20000100800 */
[--C-:B------:R-:W-:Y:S01]  /*8110*/  @!P0 IMAD.IADD R9, R9, 0x1, -R22.reuse ;  /* 0x0000000109098824 */ /* 0x100fe200078e0a16 */
[----:B------:R-:W-:Y:S01]  /*8120*/  ISETP.GE.AND P2, PT, R10, RZ, PT ;  /* 0x000000ff0a00720c */ /* 0x000fe20003f46270 */
[----:B------:R-:W-:Y:S01]  /*8130*/  VIADD R21, R23, 0xc2 ;  /* 0x000000c217157836 */ /* 0x000fe20000000000 */
[----:B------:R2:W-:Y:S01]  /*8140*/  STL [R1+0x294], R7 ;  /* 0x0002940701007387 */ /* 0x0005e20000100800 */
[----:B------:R-:W-:Y:S01]  /*8150*/  ISETP.GT.U32.AND P1, PT, R22, R4, PT ;  /* 0x000000041600720c */ /* 0x000fe20003f24070 */
[----:B0-----:R-:W-:Y:S01]  /*8160*/  IMAD.MOV.U32 R13, RZ, RZ, R9 ;  /* 0x000000ffff0d7224 */ /* 0x001fe200078e0009 */
[----:B------:R-:W-:Y:S01]  /*8170*/  ISETP.GE.AND P0, PT, R8, RZ, PT ;  /* 0x000000ff0800720c */ /* 0x000fe20003f06270 */
[----:B------:R-:W-:Y:S01]  /*8180*/  @!P5 IMAD.IADD R20, R20, 0x1, -R22 ;  /* 0x000000011414d824 */ /* 0x000fe200078e0a16 */
[----:B------:R-:W-:Y:S01]  /*8190*/  ISETP.GE.AND P5, PT, R19, RZ, PT ;  /* 0x000000ff1300720c */ /* 0x000fe20003fa6270 */
[----:B-1----:R-:W-:-:S04]  /*81a0*/  IMAD.HI.U32 R2, R0, R3, RZ ;  /* 0x0000000300027227 */ /* 0x002fc800078e00ff */
[----:B------:R-:W-:Y:S02]  /*81b0*/  IMAD.MOV R2, RZ, RZ, -R2 ;  /* 0x000000ffff027224 */ /* 0x000fe400078e0a02 */
[----:B--2---:R-:W-:Y:S02]  /*81c0*/  VIADD R7, R23, 0xd6 ;  /* 0x000000d617077836 */ /* 0x004fe40000000000 */
[C---:B------:R-:W-:Y:S02]  /*81d0*/  IMAD R2, R22.reuse, R2, R3 ;  /* 0x0000000216027224 */ /* 0x040fe400078e0203 */
[----:B------:R-:W-:Y:S01]  /*81e0*/  @!P6 IMAD.IADD R5, R5, 0x1, -R22 ;  /* 0x000000010505e824 */ /* 0x000fe200078e0a16 */
[----:B------:R-:W-:Y:S01]  /*81f0*/  IABS R10, R7 ;  /* 0x00000007000a7213 */ /* 0x000fe20000000000 */
[----:B------:R-:W-:Y:S01]  /*8200*/  @!P4 IMAD.MOV R13, RZ, RZ, -R13 ;  /* 0x000000ffff0dc224 */ /* 0x000fe200078e0a0d */
[C---:B------:R-:W-:Y:S01]  /*8210*/  ISETP.GT.U32.AND P4, PT, R22.reuse, R2, PT ;  /* 0x000000021600720c */ /* 0x040fe20003f84070 */
[----:B------:R-:W-:Y:S01]  /*8220*/  IMAD.MOV.U32 R11, RZ, RZ, R20 ;  /* 0x000000ffff0b7224 */ /* 0x000fe200078e0014 */
[----:B------:R-:W-:Y:S01]  /*8230*/  ISETP.GT.U32.AND P6, PT, R22, R5, PT ;  /* 0x000000051600720c */ /* 0x000fe20003fc4070 */
[----:B------:R-:W-:Y:S01]  /*8240*/  IMAD.HI.U32 R8, R0, R10, RZ ;  /* 0x0000000a00087227 */ /* 0x000fe200078e00ff */
[----:B------:R-:W-:Y:S03]  /*8250*/  STL [R1+0x290], R13 ;  /* 0x0002900d01007387 */ /* 0x000fe60000100800 */
[----:B------:R-:W-:-:S02]  /*8260*/  VIADD R3, R23, 0xd4 ;  /* 0x000000d417037836 */ /* 0x000fc40000000000 */
[----:B------:R-:W-:Y:S01]  /*8270*/  @!P2 IMAD.MOV R11, RZ, RZ, -R11 ;  /* 0x000000ffff0ba224 */ /* 0x000fe200078e0a0b */
[----:B------:R-:W-:Y:S01]  /*8280*/  ISETP.GE.AND P2, PT, R6, RZ, PT ;  /* 0x000000ff0600720c */ /* 0x000fe20003f46270 */
[----:B------:R-:W-:Y:S01]  /*8290*/  IMAD.MOV R6, RZ, RZ, -R8 ;  /* 0x000000ffff067224 */ /* 0x000fe200078e0a08 */
[----:B------:R-:W-:Y:S01]  /*82a0*/  IABS R9, R3 ;  /* 0x0000000300097213 */ /* 0x000fe20000000000 */
[----:B------:R-:W-:Y:S01]  /*82b0*/  @!P1 IMAD.IADD R4, R4, 0x1, -R22 ;  /* 0x0000000104049824 */ /* 0x000fe200078e0a16 */
[----:B------:R0:W-:Y:S01]  /*82c0*/  STL [R1+0x28c], R11 ;  /* 0x00028c0b01007387 */ /* 0x0001e20000100800 */
[----:B------:R-:W-:Y:S01]  /*82d0*/  VIADD R8, R23, 0xd2 ;  /* 0x000000d217087836 */ /* 0x000fe20000000000 */
[----:B------:R-:W-:Y:S01]  /*82e0*/  ISETP.GE.AND P1, PT, R7, RZ, PT ;  /* 0x000000ff0700720c */ /* 0x000fe20003f26270 */
[----:B------:R-:W-:Y:S02]  /*82f0*/  IMAD R6, R22, R6, R10 ;  /* 0x0000000616067224 */ /* 0x000fe400078e020a */
[--C-:B------:R-:W-:Y:S01]  /*8300*/  @!P4 IMAD.IADD R2, R2, 0x1, -R22.reuse ;  /* 0x000000010202c824 */ /* 0x100fe200078e0a16 */
[----:B------:R-:W-:Y:S01]  /*8310*/  IABS R10, R8 ;  /* 0x00000008000a7213 */ /* 0x000fe20000000000 */
[----:B------:R-:W-:Y:S01]  /*8320*/  IMAD.MOV.U32 R7, RZ, RZ, R9 ;  /* 0x000000ffff077224 */ /* 0x000fe200078e0009 */
[----:B------:R-:W-:Y:S01]  /*8330*/  ISETP.GE.AND P4, PT, R3, RZ, PT ;  /* 0x000000ff0300720c */ /* 0x000fe20003f86270 */
[----:B------:R-:W-:Y:S01]  /*8340*/  @!P6 IMAD.IADD R5, R5, 0x1, -R22 ;  /* 0x000000010505e824 */ /* 0x000fe200078e0a16 */
[----:B------:R-:W-:Y:S01]  /*8350*/  ISETP.GT.U32.AND P6, PT, R22, R6, PT ;  /* 0x000000061600720c */ /* 0x000fe20003fc4070 */
[----:B0-----:R-:W-:-:S02]  /*8360*/  IMAD.MOV.U32 R11, RZ, RZ, R4 ;  /* 0x000000ffff0b7224 */ /* 0x001fc400078e0004 */
[----:B------:R-:W-:Y:S02]  /*8370*/  IMAD.MOV.U32 R9, RZ, RZ, R10 ;  /* 0x000000ffff097224 */ /* 0x000fe400078e000a */
[----:B------:R-:W-:Y:S01]  /*8380*/  @!P0 IMAD.MOV R11, RZ, RZ, -R11 ;  /* 0x000000ffff0b8224 */ /* 0x000fe200078e0a0b */
[----:B------:R-:W-:Y:S01]  /*8390*/  ISETP.GT.U32.AND P0, PT, R22, R2, PT ;  /* 0x000000021600720c */ /* 0x000fe20003f04070 */
[----:B------:R-:W-:-:S03]  /*83a0*/  IMAD.HI.U32 R10, R0, R7, RZ ;  /* 0x00000007000a7227 */ /* 0x000fc600078e00ff */
[----:B------:R0:W-:Y:S01]  /*83b0*/  STL [R1+0x288], R11 ;  /* 0x0002880b01007387 */ /* 0x0001e20000100800 */
[----:B------:R-:W-:-:S04]  /*83c0*/  IMAD.HI.U32 R4, R0, R9, RZ ;  /* 0x0000000900047227 */ /* 0x000fc800078e00ff */
[----:B------:R-:W-:Y:S02]  /*83d0*/  @!P6 IMAD.IADD R6, R6, 0x1, -R22 ;  /* 0x000000010606e824 */ /* 0x000fe400078e0a16 */
[----:B------:R-:W-:Y:S02]  /*83e0*/  IMAD.MOV R4, RZ, RZ, -R4 ;  /* 0x000000ffff047224 */ /* 0x000fe400078e0a04 */
[----:B------:R-:W-:Y:S01]  /*83f0*/  @!P0 IMAD.IADD R2, R2, 0x1, -R22 ;  /* 0x0000000102028824 */ /* 0x000fe200078e0a16 */
[----:B------:R-:W-:Y:S01]  /*8400*/  ISETP.GT.U32.AND P6, PT, R22, R6, PT ;  /* 0x000000061600720c */ /* 0x000fe20003fc4070 */
[----:B0-----:R-:W-:Y:S02]  /*8410*/  IMAD.MOV.U32 R11, RZ, RZ, R5 ;  /* 0x000000ffff0b7224 */ /* 0x001fe400078e0005 */
[----:B------:R-:W-:Y:S02]  /*8420*/  IMAD.MOV R5, RZ, RZ, -R10 ;  /* 0x000000ffff057224 */ /* 0x000fe400078e0a0a */
[----:B------:R-:W-:Y:S01]  /*8430*/  @!P5 IMAD.MOV R11, RZ, RZ, -R11 ;  /* 0x000000ffff0bd224 */ /* 0x000fe200078e0a0b */
[----:B------:R-:W-:Y:S01]  /*8440*/  ISETP.GE.AND P5, PT, R8, RZ, PT ;  /* 0x000000ff0800720c */ /* 0x000fe20003fa6270 */
[----:B------:R-:W-:-:S02]  /*8450*/  IMAD R8, R22, R5, R7 ;  /* 0x0000000516087224 */ /* 0x000fc400078e0207 */
[C---:B------:R-:W-:Y:S01]  /*8460*/  VIADD R3, R23.reuse, 0xd0 ;  /* 0x000000d017037836 */ /* 0x040fe20000000000 */
[----:B------:R0:W-:Y:S01]  /*8470*/  STL [R1+0x284], R11 ;  /* 0x0002840b01007387 */ /* 0x0001e20000100800 */
[C---:B------:R-:W-:Y:S01]  /*8480*/  IMAD R9, R22.reuse, R4, R9 ;  /* 0x0000000416097224 */ /* 0x040fe200078e0209 */
[C---:B------:R-:W-:Y:S01]  /*8490*/  ISETP.GT.U32.AND P0, PT, R22.reuse, R8, PT ;  /* 0x000000081600720c */ /* 0x040fe20003f04070 */
[----:B------:R-:W-:Y:S01]  /*84a0*/  IMAD.MOV.U32 R10, RZ, RZ, R2 ;  /* 0x000000ffff0a7224 */ /* 0x000fe200078e0002 */
[----:B------:R-:W-:Y:S01]  /*84b0*/  IABS R19, R3 ;  /* 0x0000000300137213 */ /* 0x000fe20000000000 */
[----:B------:R-:W-:Y:S02]  /*84c0*/  VIADD R5, R23, 0xce ;  /* 0x000000ce17057836 */ /* 0x000fe40000000000 */
[----:B------:R-:W-:Y:S01]  /*84d0*/  @!P2 IMAD.MOV R10, RZ, RZ, -R10 ;  /* 0x000000ffff0aa224 */ /* 0x000fe200078e0a0a */
[----:B------:R-:W-:Y:S01]  /*84e0*/  ISETP.GT.U32.AND P2, PT, R22, R9, PT ;  /* 0x000000091600720c */ /* 0x000fe20003f44070 */
[----:B------:R-:W-:Y:S01]  /*84f0*/  IMAD.HI.U32 R4, R0, R19, RZ ;  /* 0x0000001300047227 */ /* 0x000fe200078e00ff */
[----:B------:R-:W-:-:S02]  /*8500*/  IABS R24, R5 ;  /* 0x0000000500187213 */ /* 0x000fc40000000000 */
[----:B------:R1:W-:Y:S01]  /*8510*/  STL [R1+0x280], R10 ;  /* 0x0002800a01007387 */ /* 0x0003e20000100800 */
[----:B------:R-:W-:Y:S02]  /*8520*/  VIADD R7, R23, 0xcc ;  /* 0x000000cc17077836 */ /* 0x000fe40000000000 */
[----:B------:R-:W-:Y:S02]  /*8530*/  @!P0 IMAD.IADD R8, R8, 0x1, -R22 ;  /* 0x0000000108088824 */ /* 0x000fe400078e0a16 */
[----:B------:R-:W-:Y:S02]  /*8540*/  IMAD.MOV R4, RZ, RZ, -R4 ;  /* 0x000000ffff047224 */ /* 0x000fe400078e0a04 */
[----:B------:R-:W-:Y:S01]  /*8550*/  @!P6 IMAD.IADD R6, R6, 0x1, -R22 ;  /* 0x000000010606e824 */ /* 0x000fe200078e0a16 */
[----:B------:R-:W-:Y:S01]  /*8560*/  ISETP.GT.U32.AND P0, PT, R22, R8, PT ;  /* 0x000000081600720c */ /* 0x000fe20003f04070 */
[----:B0-----:R-:W-:Y:S01]  /*8570*/  IMAD.HI.U32 R11, R0, R24, RZ ;  /* 0x00000018000b7227 */ /* 0x001fe200078e00ff */
[----:B------:R-:W-:-:S02]  /*8580*/  ISETP.GE.AND P6, PT, R3, RZ, PT ;  /* 0x000000ff0300720c */ /* 0x000fc40003fc6270 */
[----:B------:R-:W-:Y:S01]  /*8590*/  IABS R3, R7 ;  /* 0x0000000700037213 */ /* 0x000fe20000000000 */
[C---:B------:R-:W-:Y:S02]  /*85a0*/  IMAD R19, R22.reuse, R4, R19 ;  /* 0x0000000416137224 */ /* 0x040fe400078e0213 */
[----:B------:R-:W-:Y:S02]  /*85b0*/  @!P2 IMAD.IADD R9, R9, 0x1, -R22 ;  /* 0x000000010909a824 */ /* 0x000fe400078e0a16 */
[----:B------:R-:W-:Y:S02]  /*85c0*/  IMAD.MOV.U32 R13, RZ, RZ, R6 ;  /* 0x000000ffff0d7224 */ /* 0x000fe400078e0006 */
[----:B------:R-:W-:Y:S01]  /*85d0*/  IMAD.MOV R11, RZ, RZ, -R11 ;  /* 0x000000ffff0b7224 */ /* 0x000fe200078e0a0b */
[C---:B------:R-:W-:Y:S01]  /*85e0*/  ISETP.GT.U32.AND P2, PT, R22.reuse, R9, PT ;  /* 0x000000091600720c */ /* 0x040fe20003f44070 */
[----:B------:R-:W-:Y:S01]  /*85f0*/  @!P1 IMAD.MOV R13, RZ, RZ, -R13 ;  /* 0x000000ffff0d9224 */ /* 0x000fe200078e0a0d */
[C---:B------:R-:W-:Y:S01]  /*8600*/  ISETP.GT.U32.AND P1, PT, R22.reuse, R19, PT ;  /* 0x000000131600720c */ /* 0x040fe20003f24070 */
[----:B------:R-:W-:-:S02]  /*8610*/  IMAD R24, R22, R11, R24 ;  /* 0x0000000b16187224 */ /* 0x000fc400078e0218 */
[----:B-1----:R-:W-:Y:S01]  /*8620*/  IMAD.HI.U32 R10, R0, R3, RZ ;  /* 0x00000003000a7227 */ /* 0x002fe200078e00ff */
[----:B------:R0:W-:Y:S03]  /*8630*/  STL [R1+0x27c], R13 ;  /* 0x00027c0d01007387 */ /* 0x0001e60000100800 */
[----:B------:R-:W-:Y:S01]  /*8640*/  @!P0 IMAD.IADD R8, R8, 0x1, -R22 ;  /* 0x0000000108088824 */ /* 0x000fe200078e0a16 */
[C---:B------:R-:W-:Y:S01]  /*8650*/  ISETP.GT.U32.AND P0, PT, R22.reuse, R24, PT ;  /* 0x000000181600720c */ /* 0x040fe20003f04070 */
[----:B------:R-:W-:Y:S02]  /*8660*/  IMAD.MOV R10, RZ, RZ, -R10 ;  /* 0x000000ffff0a7224 */ /* 0x000fe400078e0a0a */
[----:B------:R-:W-:Y:S02]  /*8670*/  VIADD R2, R23, 0xca ;  /* 0x000000ca17027836 */ /* 0x000fe40000000000 */
[C---:B------:R-:W-:Y:S01]  /*8680*/  IMAD R3, R22.reuse, R10, R3 ;  /* 0x0000000a16037224 */ /* 0x040fe200078e0203 */
[----:B------:R-:W-:Y:S01]  /*8690*/  IABS R10, R28 ;  /* 0x0000001c000a7213 */ /* 0x000fe20000000000 */
        /* <DEDUP_REMOVED lines=8> */
[----:B------:R-:W-:-:S02]  /*8720*/  IMAD.MOV.U32 R14, RZ, RZ, R8 ;  /* 0x000000ffff0e7224 */ /* 0x000fc400078e0008 */
[----:B------:R-:W-:-:S04]  /*8730*/  IMAD.HI.U32 R6, R0, R4, RZ ;  /* 0x0000000400067227 */ /* 0x000fc800078e00ff */
[----:B------:R-:W-:-:S04]  /*8740*/  IMAD.HI.U32 R8, R0, R5, RZ ;  /* 0x0000000500087227 */ /* 0x000fc800078e00ff */
[----:B------:R-:W-:Y:S02]  /*8750*/  IMAD.MOV R6, RZ, RZ, -R6 ;  /* 0x000000ffff067224 */ /* 0x000fe400078e0a06 */
[----:B------:R-:W-:Y:S02]  /*8760*/  IMAD.MOV R8, RZ, RZ, -R8 ;  /* 0x000000ffff087224 */ /* 0x000fe400078e0a08 */
[C---:B------:R-:W-:Y:S02]  /*8770*/  IMAD R4, R22.reuse, R6, R4 ;  /* 0x0000000616047224 */ /* 0x040fe400078e0204 */
[----:B0-----:R-:W-:Y:S02]  /*8780*/  IMAD.MOV.U32 R13, RZ, RZ, R9 ;  /* 0x000000ffff0d7224 */ /* 0x001fe400078e0009 */
[C---:B------:R-:W-:Y:S01]  /*8790*/  IMAD R5, R22.reuse, R8, R5 ;  /* 0x0000000816057224 */ /* 0x040fe200078e0205 */
[----:B------:R-:W-:Y:S01]  /*87a0*/  IABS R8, R21 ;  /* 0x0000001500087213 */ /* 0x000fe20000000000 */
[----:B------:R-:W-:Y:S01]  /*87b0*/  @!P5 IMAD.MOV R13, RZ, RZ, -R13 ;  /* 0x000000ffff0dd224 */ /* 0x000fe200078e0a0d */
[C---:B------:R-:W-:Y:S01]  /*87c0*/  ISETP.GT.U32.AND P5, PT, R22.reuse, R4, PT ;  /* 0x000000041600720c */ /* 0x040fe20003fa4070 */
[----:B------:R-:W-:Y:S01]  /*87d0*/  @!P0 IMAD.IADD R19, R19, 0x1, -R22 ;  /* 0x0000000113138824 */ /* 0x000fe200078e0a16 */
[C---:B------:R-:W-:Y:S01]  /*87e0*/  ISETP.GT.U32.AND P0, PT, R22.reuse, R5, PT ;  /* 0x000000051600720c */ /* 0x040fe20003f04070 */
[----:B------:R-:W-:Y:S01]  /*87f0*/  @!P4 IMAD.MOV R14, RZ, RZ, -R14 ;  /* 0x000000ffff0ec224 */ /* 0x000fe200078e0a0e */
[----:B------:R-:W-:Y:S01]  /*8800*/  ISETP.GT.U32.AND P4, PT, R22, R24, PT ;  /* 0x000000181600720c */ /* 0x000fe20003f84070 */
[----:B------:R-:W-:-:S02]  /*8810*/  VIADD R6, R23, 0xc6 ;  /* 0x000000c617067836 */ /* 0x000fc40000000000 */
[--C-:B------:R-:W-:Y:S01]  /*8820*/  @!P1 IMAD.IADD R3, R3, 0x1, -R22.reuse ;  /* 0x0000000103039824 */ /* 0x100fe200078e0a16 */
[----:B------:R0:W-:Y:S01]  /*8830*/  STL [R1+0x274], R14 ;  /* 0x0002740e01007387 */ /* 0x0001e20000100800 */
[C---:B------:R-:W-:Y:S01]  /*8840*/  VIADD R18, R23.reuse, 0xc0 ;  /* 0x000000c017127836 */ /* 0x040fe20000000000 */
[----:B------:R-:W-:Y:S01]  /*8850*/  IABS R15, R6 ;  /* 0x00000006000f7213 */ /* 0x000fe20000000000 */
[----:B------:R-:W-:Y:S01]  /*8860*/  VIADD R20, R23, 0xbe ;  /* 0x000000be17147836 */ /* 0x000fe20000000000 */
[----:B------:R-:W-:Y:S01]  /*8870*/  ISETP.GT.U32.AND P1, PT, R22, R3, PT ;  /* 0x000000031600720c */ /* 0x000fe20003f24070 */
[--C-:B------:R-:W-:Y:S01]  /*8880*/  @!P5 IMAD.IADD R4, R4, 0x1, -R22.reuse ;  /* 0x000000010404d824 */ /* 0x100fe200078e0a16 */
[----:B------:R1:W-:Y:S01]  /*8890*/  STL [R1+0x278], R13 ;  /* 0x0002780d01007387 */ /* 0x0003e20000100800 */
[--C-:B------:R-:W-:Y:S02]  /*88a0*/  @!P0 IMAD.IADD R5, R5, 0x1, -R22.reuse ;  /* 0x0000000105058824 */ /* 0x100fe400078e0a16 */
[----:B------:R-:W-:Y:S01]  /*88b0*/  @!P4 IMAD.IADD R24, R24, 0x1, -R22 ;  /* 0x000000011818c824 */ /* 0x000fe200078e0a16 */
[----:B------:R-:W-:Y:S01]  /*88c0*/  ISETP.GE.AND P4, PT, R7, RZ, PT ;  /* 0x000000ff0700720c */ /* 0x000fe20003f86270 */
[----:B0-----:R-:W-:Y:S01]  /*88d0*/  VIADD R14, R23, 0xc4 ;  /* 0x000000c4170e7836 */ /* 0x001fe20000000000 */
[----:B------:R-:W-:Y:S01]  /*88e0*/  ISETP.GT.U32.AND P5, PT, R22, R4, PT ;  /* 0x000000041600720c */ /* 0x000fe20003fa4070 */
[----:B------:R-:W-:Y:S01]  /*88f0*/  IMAD.HI.U32 R7, R0, R15, RZ ;  /* 0x0000000f00077227 */ /* 0x000fe200078e00ff */
[----:B------:R-:W-:-:S02]  /*8900*/  ISETP.GT.U32.AND P0, PT, R22, R5, PT ;  /* 0x000000051600720c */ /* 0x000fc40003f04070 */
[----:B------:R-:W-:Y:S01]  /*8910*/  IABS R17, R14 ;  /* 0x0000000e00117213 */ /* 0x000fe20000000000 */
[----:B------:R-:W-:Y:S02]  /*8920*/  IMAD.MOV R7, RZ, RZ, -R7 ;  /* 0x000000ffff077224 */ /* 0x000fe400078e0a07 */
[----:B------:R-:W-:Y:S01]  /*8930*/  @!P1 IMAD.IADD R3, R3, 0x1, -R22 ;  /* 0x0000000103039824 */ /* 0x000fe200078e0a16 */
[----:B------:R-:W-:Y:S01]  /*8940*/  ISETP.GE.AND P1, PT, R2, RZ, PT ;  /* 0x000000ff0200720c */ /* 0x000fe20003f26270 */
[----:B------:R-:W-:-:S04]  /*8950*/  IMAD.HI.U32 R9, R0, R17, RZ ;  /* 0x0000001100097227 */ /* 0x000fc800078e00ff */
[----:B------:R-:W-:Y:S02]  /*8960*/  IMAD.MOV R9, RZ, RZ, -R9 ;  /* 0x000000ffff097224 */ /* 0x000fe400078e0a09 */
[C---:B------:R-:W-:Y:S01]  /*8970*/  IMAD R15, R22.reuse, R7, R15 ;  /* 0x00000007160f7224 */ /* 0x040fe200078e020f */
[----:B------:R-:W-:Y:S01]  /*8980*/  IABS R7, R18 ;  /* 0x0000001200077213 */ /* 0x000fe20000000000 */
[----:B------:R-:W-:Y:S02]  /*8990*/  IMAD R17, R22, R9, R17 ;  /* 0x0000000916117224 */ /* 0x000fe400078e0211 */
[--C-:B------:R-:W-:Y:S01]  /*89a0*/  @!P5 IMAD.IADD R4, R4, 0x1, -R22.reuse ;  /* 0x000000010404d824 */ /* 0x100fe200078e0a16 */
[C---:B------:R-:W-:Y:S01]  /*89b0*/  ISETP.GT.U32.AND P5, PT, R22.reuse, R15, PT ;  /* 0x0000000f1600720c */ /* 0x040fe20003fa4070 */
[----:B------:R-:W-:Y:S01]  /*89c0*/  @!P0 IMAD.IADD R5, R5, 0x1, -R22 ;  /* 0x0000000105058824 */ /* 0x000fe200078e0a16 */
[----:B------:R-:W-:Y:S01]  /*89d0*/  ISETP.GT.U32.AND P0, PT, R22, R17, PT ;  /* 0x000000111600720c */ /* 0x000fe20003f04070 */
[----:B------:R-:W-:-:S04]  /*89e0*/  IMAD.HI.U32 R2, R0, R8, RZ ;  /* 0x0000000800027227 */ /* 0x000fc800078e00ff */
[----:B------:R-:W-:-:S04]  /*89f0*/  IMAD.HI.U32 R9, R0, R7, RZ ;  /* 0x0000000700097227 */ /* 0x000fc800078e00ff */
[----:B------:R-:W-:Y:S02]  /*8a00*/  IMAD.MOV R2, RZ, RZ, -R2 ;  /* 0x000000ffff027224 */ /* 0x000fe400078e0a02 */
[----:B------:R-:W-:Y:S02]  /*8a10*/  IMAD.MOV R9, RZ, RZ, -R9 ;  /* 0x000000ffff097224 */ /* 0x000fe400078e0a09 */
[C---:B------:R-:W-:Y:S01]  /*8a20*/  IMAD R8, R22.reuse, R2, R8 ;  /* 0x0000000216087224 */ /* 0x040fe200078e0208 */
[----:B------:R-:W-:Y:S01]  /*8a30*/  IABS R2, R20 ;  /* 0x0000001400027213 */ /* 0x000fe20000000000 */
[C---:B------:R-:W-:Y:S02]  /*8a40*/  IMAD R7, R22.reuse, R9, R7 ;  /* 0x0000000916077224 */ /* 0x040fe400078e0207 */
[--C-:B------:R-:W-:Y:S01]  /*8a50*/  @!P5 IMAD.IADD R15, R15, 0x1, -R22.reuse ;  /* 0x000000010f0fd824 */ /* 0x100fe200078e0a16 */
[C---:B------:R-:W-:Y:S01]  /*8a60*/  ISETP.GT.U32.AND P5, PT, R22.reuse, R8, PT ;  /* 0x000000081600720c */ /* 0x040fe20003fa4070 */
[----:B------:R-:W-:Y:S01]  /*8a70*/  @!P0 IMAD.IADD R17, R17, 0x1, -R22 ;  /* 0x0000000111118824 */ /* 0x000fe200078e0a16 */
[----:B------:R-:W-:Y:S01]  /*8a80*/  ISETP.GT.U32.AND P0, PT, R22, R7, PT ;  /* 0x000000071600720c */ /* 0x000fe20003f04070 */
[----:B------:R-:W-:-:S04]  /*8a90*/  IMAD.HI.U32 R27, R0, R2, RZ ;  /* 0x00000002001b7227 */ /* 0x000fc800078e00ff */
[----:B------:R-:W-:Y:S02]  /*8aa0*/  IMAD.MOV R27, RZ, RZ, -R27 ;  /* 0x000000ffff1b7224 */ /* 0x000fe400078e0a1b */
[C---:B------:R-:W-:Y:S02]  /*8ab0*/  VIADD R16, R23.reuse, 0xba ;  /* 0x000000ba17107836 */ /* 0x040fe40000000000 */
[----:B-1----:R-:W-:Y:S02]  /*8ac0*/  IMAD.MOV.U32 R13, RZ, RZ, R24 ;  /* 0x000000ffff0d7224 */ /* 0x002fe400078e0018 */
[----:B------:R-:W-:Y:S01]  /*8ad0*/  VIADD R10, R23, 0xbc ;  /* 0x000000bc170a7836 */ /* 0x000fe20000000000 */
[----:B------:R-:W-:Y:S01]  /*8ae0*/  IABS R25, R16 ;  /* 0x0000001000197213 */ /* 0x000fe20000000000 */
[----:B------:R-:W-:Y:S01]  /*8af0*/  @!P5 IMAD.IADD R8, R8, 0x1, -R22 ;  /* 0x000000010808d824 */ /* 0x000fe200078e0a16 */
[----:B------:R-:W-:Y:S01]  /*8b00*/  ISETP.GE.AND P5, PT, R28, RZ, PT ;  /* 0x000000ff1c00720c */ /* 0x000fe20003fa6270 */
[C---:B------:R-:W-:Y:S01]  /*8b10*/  IMAD R2, R22.reuse, R27, R2 ;  /* 0x0000001b16027224 */ /* 0x040fe200078e0202 */
[----:B------:R-:W-:Y:S01]  /*8b20*/  IABS R11, R10 ;  /* 0x0000000a000b7213 */ /* 0x000fe20000000000 */
[----:B------:R-:W-:Y:S01]  /*8b30*/  @!P0 IMAD.IADD R7, R7, 0x1, -R22 ;  /* 0x0000000107078824 */ /* 0x000fe200078e0a16 */
[----:B------:R-:W-:Y:S01]  /*8b40*/  ISETP.GT.U32.AND P0, PT, R22, R15, PT ;  /* 0x0000000f1600720c */ /* 0x000fe20003f04070 */
[----:B------:R-:W-:-:S02]  /*8b50*/  @!P6 IMAD.MOV R19, RZ, RZ, -R19 ;  /* 0x000000ffff13e224 */ /* 0x000fc400078e0a13 */
[----:B------:R-:W-:Y:S01]  /*8b60*/  @!P2 IMAD.MOV R13, RZ, RZ, -R13 ;  /* 0x000000ffff0da224 */ /* 0x000fe200078e0a0d */
[C---:B------:R-:W-:Y:S01]  /*8b70*/  ISETP.GT.U32.AND P2, PT, R22.reuse, R17, PT ;  /* 0x000000111600720c */ /* 0x040fe20003f44070 */
[----:B------:R-:W-:Y:S01]  /*8b80*/  @!P4 IMAD.MOV R3, RZ, RZ, -R3 ;  /* 0x000000ffff03c224 */ /* 0x000fe200078e0a03 */
[----:B------:R-:W-:Y:S01]  /*8b90*/  STL [R1+0x270], R19 ;  /* 0x0002701301007387 */ /* 0x000fe20000100800 */
[----:B------:R-:W-:Y:S01]  /*8ba0*/  @!P1 IMAD.MOV R4, RZ, RZ, -R4 ;  /* 0x000000ffff049224 */ /* 0x000fe200078e0a04 */
[----:B------:R-:W-:Y:S01]  /*8bb0*/  ISETP.GT.U32.AND P1, PT, R22, R2, PT ;  /* 0x000000021600720c */ /* 0x000fe20003f24070 */
[----:B------:R-:W-:Y:S01]  /*8bc0*/  IMAD.HI.U32 R28, R0, R25, RZ ;  /* 0x00000019001c7227 */ /* 0x000fe200078e00ff */
[C---:B------:R-:W-:Y:S01]  /*8bd0*/  ISETP.GT.U32.AND P4, PT, R22.reuse, R8, PT ;  /* 0x000000081600720c */ /* 0x040fe20003f84070 */
[----:B------:R-:W-:Y:S01]  /*8be0*/  STL [R1+0x268], R13 ;  /* 0x0002680d01007387 */ /* 0x000fe20000100800 */
[----:B------:R-:W-:Y:S01]  /*8bf0*/  ISETP.GT.U32.AND P6, PT, R22, R7, PT ;  /* 0x000000071600720c */ /* 0x000fe20003fc4070 */
[----:B------:R-:W-:-:S02]  /*8c00*/  VIADD R9, R23, 0xb8 ;  /* 0x000000b817097836 */ /* 0x000fc40000000000 */
[----:B------:R0:W-:Y:S01]  /*8c10*/  STL [R1+0x24c], R3 ;  /* 0x00024c0301007387 */ /* 0x0001e20000100800 */
[----:B------:R-:W-:Y:S02]  /*8c20*/  IMAD.HI.U32 R26, R0, R11, RZ ;  /* 0x0000000b001a7227 */ /* 0x000fe400078e00ff */
[----:B------:R-:W-:Y:S01]  /*8c30*/  IABS R29, R9 ;  /* 0x00000009001d7213 */ /* 0x000fe20000000000 */
[----:B------:R-:W-:Y:S01]  /*8c40*/  STL [R1+0x22c], R4 ;  /* 0x00022c0401007387 */ /* 0x000fe20000100800 */
[----:B------:R-:W-:Y:S02]  /*8c50*/  IMAD.MOV R28, RZ, RZ, -R28 ;  /* 0x000000ffff1c7224 */ /* 0x000fe400078e0a1c */
[----:B------:R-:W-:Y:S02]  /*8c60*/  IMAD.MOV R26, RZ, RZ, -R26 ;  /* 0x000000ffff1a7224 */ /* 0x000fe400078e0a1a */
[----:B------:R-:W-:Y:S01]  /*8c70*/  @!P0 IMAD.IADD R15, R15, 0x1, -R22 ;  /* 0x000000010f0f8824 */ /* 0x000fe200078e0a16 */
[----:B------:R-:W-:Y:S01]  /*8c80*/  ISETP.GE.AND P0, PT, R6, RZ, PT ;  /* 0x000000ff0600720c */ /* 0x000fe20003f06270 */
[----:B0-----:R-:W-:-:S02]  /*8c90*/  IMAD.MOV.U32 R3, RZ, RZ, R5 ;  /* 0x000000ffff037224 */ /* 0x001fc400078e0005 */
[C---:B------:R-:W-:Y:S02]  /*8ca0*/  IMAD R25, R22.reuse, R28, R25 ;  /* 0x0000001c16197224 */ /* 0x040fe400078e0219 */
[----:B------:R-:W-:Y:S02]  /*8cb0*/  @!P5 IMAD.MOV R3, RZ, RZ, -R3 ;  /* 0x000000ffff03d224 */ /* 0x000fe400078e0a03 */
[----:B------:R-:W-:Y:S02]  /*8cc0*/  IMAD R11, R22, R26, R11 ;  /* 0x0000001a160b7224 */ /* 0x000fe400078e020b */
[--C-:B------:R-:W-:Y:S01]  /*8cd0*/  @!P1 IMAD.IADD R2, R2, 0x1, -R22.reuse ;  /* 0x0000000102029824 */ /* 0x100fe200078e0a16 */
[----:B------:R0:W-:Y:S01]  /*8ce0*/  STL [R1+0x214], R3 ;  /* 0x0002140301007387 */ /* 0x0001e20000100800 */
[----:B------:R-:W-:Y:S01]  /*8cf0*/  ISETP.GE.AND P1, PT, R18, RZ, PT ;  /* 0x000000ff1200720c */ /* 0x000fe20003f26270 */
[--C-:B------:R-:W-:Y:S01]  /*8d00*/  @!P4 IMAD.IADD R8, R8, 0x1, -R22.reuse ;  /* 0x000000010808c824 */ /* 0x100fe200078e0a16 */
[C---:B------:R-:W-:Y:S01]  /*8d10*/  ISETP.GT.U32.AND P4, PT, R22.reuse, R25, PT ;  /* 0x000000191600720c */ /* 0x040fe20003f84070 */
[--C-:B------:R-:W-:Y:S01]  /*8d20*/  @!P2 IMAD.IADD R17, R17, 0x1, -R22.reuse ;  /* 0x000000011111a824 */ /* 0x100fe200078e0a16 */
[----:B------:R-:W-:Y:S01]  /*8d30*/  ISETP.GT.U32.AND P5, PT, R22, R11, PT ;  /* 0x0000000b1600720c */ /* 0x000fe20003fa4070 */
[----:B------:R-:W-:Y:S01]  /*8d40*/  @!P6 IMAD.IADD R7, R7, 0x1, -R22 ;  /* 0x000000010707e824 */ /* 0x000fe200078e0a16 */
[----:B------:R-:W-:Y:S01]  /*8d50*/  ISETP.GE.AND P2, PT, R14, RZ, PT ;  /* 0x000000ff0e00720c */ /* 0x000fe20003f46270 */
[----:B------:R-:W-:Y:S01]  /*8d60*/  IMAD.MOV.U32 R13, RZ, RZ, R15 ;  /* 0x000000ffff0d7224 */ /* 0x000fe200078e000f */
[----:B------:R-:W-:Y:S01]  /*8d70*/  ISETP.GE.AND P6, PT, R21, RZ, PT ;  /* 0x000000ff1500720c */ /* 0x000fe20003fc6270 */
[----:B0-----:R-:W-:-:S04]  /*8d80*/  IMAD.HI.U32 R3, R0, R29, RZ ;  /* 0x0000001d00037227 */ /* 0x001fc800078e00ff */
[----:B------:R-:W-:Y:S02]  /*8d90*/  IMAD.MOV R3, RZ, RZ, -R3 ;  /* 0x000000ffff037224 */ /* 0x000fe400078e0a03 */
[----:B------:R-:W-:Y:S01]  /*8da0*/  @!P0 IMAD.MOV R13, RZ, RZ, -R13 ;  /* 0x000000ffff0d8224 */ /* 0x000fe200078e0a0d */
[C---:B------:R-:W-:Y:S01]  /*8db0*/  ISETP.GT.U32.AND P0, PT, R22.reuse, R2, PT ;  /* 0x000000021600720c */ /* 0x040fe20003f04070 */
[C---:B------:R-:W-:Y:S02]  /*8dc0*/  IMAD R29, R22.reuse, R3, R29 ;  /* 0x00000003161d7224 */ /* 0x040fe400078e021d */
[----:B------:R-:W-:Y:S01]  /*8dd0*/  IMAD.MOV.U32 R6, RZ, RZ, R7 ;  /* 0x000000ffff067224 */ /* 0x000fe200078e0007 */
[----:B------:R-:W-:Y:S01]  /*8de0*/  STL [R1+0x1d4], R13 ;  /* 0x0001d40d01007387 */ /* 0x000fe20000100800 */
[----:B------:R-:W-:Y:S02]  /*8df0*/  IMAD.MOV.U32 R5, RZ, RZ, R17 ;  /* 0x000000ffff057224 */ /* 0x000fe400078e0011 */
[----:B------:R-:W-:Y:S01]  /*8e00*/  @!P1 IMAD.MOV R6, RZ, RZ, -R6 ;  /* 0x000000ffff069224 */ /* 0x000fe200078e0a06 */
[----:B------:R-:W-:Y:S01]  /*8e10*/  ISETP.GT.U32.AND P1, PT, R22, R29, PT ;  /* 0x0000001d1600720c */ /* 0x000fe20003f24070 */
[----:B------:R-:W-:-:S02]  /*8e20*/  @!P4 IMAD.IADD R25, R25, 0x1, -R22 ;  /* 0x000000011919c824 */ /* 0x000fc400078e0a16 */
[----:B------:R-:W-:Y:S01]  /*8e30*/  @!P5 IMAD.IADD R11, R11, 0x1, -R22 ;  /* 0x000000010b0bd824 */ /* 0x000fe200078e0a16 */
[----:B------:R-:W-:Y:S01]  /*8e40*/  ISETP.GE.AND P5, PT, R20, RZ, PT ;  /* 0x000000ff1400720c */ /* 0x000fe20003fa6270 */
[----:B------:R-:W-:Y:S01]  /*8e50*/  @!P2 IMAD.MOV R5, RZ, RZ, -R5 ;  /* 0x000000ffff05a224 */ /* 0x000fe200078e0a05 */
[C---:B------:R-:W-:Y:S01]  /*8e60*/  ISETP.GT.U32.AND P2, PT, R22.reuse, R25, PT ;  /* 0x000000191600720c */ /* 0x040fe20003f44070 */
[----:B------:R-:W-:Y:S01]  /*8e70*/  VIADD R4, R23, 0xb6 ;  /* 0x000000b617047836 */ /* 0x000fe20000000000 */
[----:B------:R-:W-:Y:S01]  /*8e80*/  ISETP.GT.U32.AND P4, PT, R22, R11, PT ;  /* 0x0000000b1600720c */ /* 0x000fe20003f84070 */
[----:B------:R-:W-:Y:S01]  /*8e90*/  @!P6 IMAD.MOV R8, RZ, RZ, -R8 ;  /* 0x000000ffff08e224 */ /* 0x000fe200078e0a08 */
[----:B------:R0:W-:Y:S01]  /*8ea0*/  STL [R1+0x1d0], R5 ;  /* 0x0001d00501007387 */ /* 0x0001e20000100800 */
[--C-:B------:R-:W-:Y:S01]  /*8eb0*/  @!P0 IMAD.IADD R2, R2, 0x1, -R22.reuse ;  /* 0x0000000102028824 */ /* 0x100fe200078e0a16 */
[----:B------:R-:W-:Y:S01]  /*8ec0*/  ISETP.GE.AND P0, PT, R16, RZ, PT ;  /* 0x000000ff1000720c */ /* 0x000fe20003f06270 */
[--C-:B------:R-:W-:Y:S01]  /*8ed0*/  @!P1 IMAD.IADD R29, R29, 0x1, -R22.reuse ;  /* 0x000000011d1d9824 */ /* 0x100fe200078e0a16 */
[----:B------:R1:W-:Y:S01]  /*8ee0*/  STL [R1+0x1cc], R8 ;  /* 0x0001cc0801007387 */ /* 0x0003e20000100800 */
[C---:B------:R-:W-:Y:S01]  /*8ef0*/  VIADD R3, R23.reuse, 0xb4 ;  /* 0x000000b417037836 */ /* 0x040fe20000000000 */
[----:B------:R-:W-:Y:S01]  /*8f00*/  ISETP.GE.AND P6, PT, R10, RZ, PT ;  /* 0x000000ff0a00720c */ /* 0x000fe20003fc6270 */
[----:B------:R-:W-:Y:S01]  /*8f10*/  VIADD R16, R23, 0xb0 ;  /* 0x000000b017107836 */ /* 0x000fe20000000000 */
[----:B------:R2:W-:Y:S01]  /*8f20*/  STL [R1+0x1c8], R6 ;  /* 0x0001c80601007387 */ /* 0x0005e20000100800 */
[----:B------:R-:W-:Y:S01]  /*8f30*/  ISETP.GT.U32.AND P1, PT, R22, R29, PT ;  /* 0x0000001d1600720c */ /* 0x000fe20003f24070 */
[--C-:B------:R-:W-:Y:S01]  /*8f40*/  @!P2 IMAD.IADD R25, R25, 0x1, -R22.reuse ;  /* 0x000000011919a824 */ /* 0x100fe200078e0a16 */
[----:B0-----:R-:W-:Y:S01]  /*8f50*/  IABS R5, R4 ;  /* 0x0000000400057213 */ /* 0x001fe20000000000 */
[----:B------:R-:W-:Y:S01]  /*8f60*/  @!P4 IMAD.IADD R11, R11, 0x1, -R22 ;  /* 0x000000010b0bc824 */ /* 0x000fe200078e0a16 */
[----:B------:R-:W-:Y:S01]  /*8f70*/  IABS R10, R3 ;  /* 0x00000003000a7213 */ /* 0x000fe20000000000 */
[----:B-1----:R-:W-:Y:S01]  /*8f80*/  IMAD.MOV.U32 R8, RZ, RZ, R2 ;  /* 0x000000ffff087224 */ /* 0x002fe200078e0002 */
[----:B------:R-:W-:Y:S01]  /*8f90*/  ISETP.GE.AND P4, PT, R9, RZ, PT ;  /* 0x000000ff0900720c */ /* 0x000fe20003f86270 */
[----:B------:R-:W-:Y:S01]  /*8fa0*/  IMAD.MOV.U32 R9, RZ, RZ, R11 ;  /* 0x000000ffff097224 */ /* 0x000fe200078e000b */
[----:B------:R-:W-:Y:S01]  /*8fb0*/  ISETP.GE.AND P2, PT, R4, RZ, PT ;  /* 0x000000ff0400720c */ /* 0x000fe20003f46270 */
[----:B--2---:R-:W-:-:S04]  /*8fc0*/  IMAD.HI.U32 R6, R0, R5, RZ ;  /* 0x0000000500067227 */ /* 0x004fc800078e00ff */
[----:B------:R-:W-:Y:S01]  /*8fd0*/  @!P5 IMAD.MOV R8, RZ, RZ, -R8 ;  /* 0x000000ffff08d224 */ /* 0x000fe200078e0a08 */
[----:B------:R-:W-:Y:S01]  /*8fe0*/  ISETP.GE.AND P5, PT, R3, RZ, PT ;  /* 0x000000ff0300720c */ /* 0x000fe20003fa6270 */
[----:B------:R-:W-:Y:S02]  /*8ff0*/  IMAD.MOV R6, RZ, RZ, -R6 ;  /* 0x000000ffff067224 */ /* 0x000fe400078e0a06 */
[----:B------:R-:W-:Y:S01]  /*9000*/  IMAD.HI.U32 R7, R0, R10, RZ ;  /* 0x0000000a00077227 */ /* 0x000fe200078e00ff */
[----:B------:R0:W-:Y:S03]  /*9010*/  STL [R1+0x1c4], R8 ;  /* 0x0001c40801007387 */ /* 0x0001e60000100800 */
[----:B------:R-:W-:Y:S02]  /*9020*/  IMAD R2, R22, R6, R5 ;  /* 0x0000000616027224 */ /* 0x000fe400078e0205 */
[----:B------:R-:W-:-:S02]  /*9030*/  VIADD R4, R23, 0xb2 ;  /* 0x000000b217047836 */ /* 0x000fc40000000000 */
[----:B------:R-:W-:Y:S02]  /*9040*/  IMAD.MOV R7, RZ, RZ, -R7 ;  /* 0x000000ffff077224 */ /* 0x000fe400078e0a07 */
[----:B------:R-:W-:Y:S01]  /*9050*/  @!P1 IMAD.IADD R29, R29, 0x1, -R22 ;  /* 0x000000011d1d9824 */ /* 0x000fe200078e0a16 */
[----:B------:R-:W-:Y:S01]  /*9060*/  IABS R14, R4 ;  /* 0x00000004000e7213 */ /* 0x000fe20000000000 */
[----:B0-----:R-:W-:Y:S01]  /*9070*/  IMAD.MOV.U32 R8, RZ, RZ, R25 ;  /* 0x000000ffff087224 */ /* 0x001fe200078e0019 */
[----:B------:R-:W-:Y:S01]  /*9080*/  ISETP.GE.AND P1, PT, R16, RZ, PT ;  /* 0x000000ff1000720c */ /* 0x000fe20003f26270 */
[----:B------:R-:W-:Y:S01]  /*9090*/  @!P6 IMAD.MOV R9, RZ, RZ, -R9 ;  /* 0x000000ffff09e224 */ /* 0x000fe200078e0a09 */
[----:B------:R-:W-:Y:S01]  /*90a0*/  ISETP.GE.AND P6, PT, R4, RZ, PT ;  /* 0x000000ff0400720c */ /* 0x000fe20003fc6270 */
[----:B------:R-:W-:Y:S01]  /*90b0*/  @!P0 IMAD.MOV R8, RZ, RZ, -R8 ;  /* 0x000000ffff088224 */ /* 0x000fe200078e0a08 */
[C---:B------:R-:W-:Y:S01]  /*90c0*/  ISETP.GT.U32.AND P0, PT, R22.reuse, R2, PT ;  /* 0x000000021600720c */ /* 0x040fe20003f04070 */
[----:B------:R-:W-:Y:S01]  /*90d0*/  IMAD R10, R22, R7, R10 ;  /* 0x00000007160a7224 */ /* 0x000fe200078e020a */
[----:B------:R-:W-:Y:S01]  /*90e0*/  IABS R16, R16 ;  /* 0x0000001000107213 */ /* 0x000fe20000000000 */
[----:B------:R-:W-:Y:S01]  /*90f0*/  IMAD.MOV.U32 R4, RZ, RZ, R29 ;  /* 0x000000ffff047224 */ /* 0x000fe200078e001d */
[----:B------:R-:W-:Y:S01]  /*9100*/  STL [R1+0x1c0], R9 ;  /* 0x0001c00901007387 */ /* 0x000fe20000100800 */
[----:B------:R-:W-:-:S02]  /*9110*/  VIADD R3, R23, 0xae ;  /* 0x000000ae17037836 */ /* 0x000fc40000000000 */
[----:B------:R-:W-:Y:S01]  /*9120*/  @!P4 IMAD.MOV R4, RZ, RZ, -R4 ;  /* 0x000000ffff04c224 */ /* 0x000fe200078e0a04 */
[----:B------:R-:W-:Y:S01]  /*9130*/  ISETP.GT.U32.AND P4, PT, R22, R10, PT ;  /* 0x0000000a1600720c */ /* 0x000fe20003f84070 */
[----:B------:R-:W-:Y:S01]  /*9140*/  IMAD.HI.U32 R5, R0, R16, RZ ;  /* 0x0000001000057227 */ /* 0x000fe200078e00ff */
[----:B------:R-:W-:Y:S01]  /*9150*/  IABS R15, R3 ;  /* 0x00000003000f7213 */ /* 0x000fe20000000000 */
[----:B------:R0:W-:Y:S02]  /*9160*/  STL [R1+0x1b0], R8 ;  /* 0x0001b00801007387 */ /* 0x0001e40000100800 */
[----:B------:R-:W-:Y:S02]  /*9170*/  @!P0 IMAD.IADD R2, R2, 0x1, -R22 ;  /* 0x0000000102028824 */ /* 0x000fe400078e0a16 */
[----:B------:R-:W-:Y:S01]  /*9180*/  IMAD.HI.U32 R6, R0, R14, RZ ;  /* 0x0000000e00067227 */ /* 0x000fe200078e00ff */
[----:B------:R1:W-:Y:S02]  /*9190*/  STL [R1+0x1b8], R4 ;  /* 0x0001b80401007387 */ /* 0x0003e40000100800 */
[----:B------:R-:W-:Y:S01]  /*91a0*/  ISETP.GT.U32.AND P0, PT, R22, R2, PT ;  /* 0x000000021600720c */ /* 0x000fe20003f04070 */
[----:B------:R-:W-:-:S02]  /*91b0*/  IMAD.MOV R5, RZ, RZ, -R5 ;  /* 0x000000ffff057224 */ /* 0x000fc400078e0a05 */
[----:B------:R-:W-:Y:S02]  /*91c0*/  @!P4 IMAD.IADD R10, R10, 0x1, -R22 ;  /* 0x000000010a0ac824 */ /* 0x000fe400078e0a16 */
[----:B------:R-:W-:-:S03]  /*91d0*/  IMAD.HI.U32 R7, R0, R15, RZ ;  /* 0x0000000f00077227 */ /* 0x000fc600078e00ff */
[----:B------:R-:W-:Y:S01]  /*91e0*/  ISETP.GT.U32.AND P4, PT, R22, R10, PT ;  /* 0x0000000a1600720c */ /* 0x000fe20003f84070 */
[----:B------:R-:W-:Y:S02]  /*91f0*/  IMAD.MOV R6, RZ, RZ, -R6 ;  /* 0x000000ffff067224 */ /* 0x000fe400078e0a06 */
[----:B------:R-:W-:Y:S02]  /*9200*/  VIADD R20, R23, 0xac ;  /* 0x000000ac17147836 */ /* 0x000fe40000000000 */
[----:B------:R-:W-:Y:S02]  /*9210*/  @!P0 IMAD.IADD R2, R2, 0x1, -R22 ;  /* 0x0000000102028824 */ /* 0x000fe400078e0a16 */
[----:B------:R-:W-:Y:S01]  /*9220*/  IMAD R16, R22, R5, R16 ;  /* 0x0000000516107224 */ /* 0x000fe200078e0210 */
[----:B------:R-:W-:Y:S01]  /*9230*/  IABS R11, R20 ;  /* 0x00000014000b7213 */ /* 0x000fe20000000000 */
[----:B------:R-:W-:Y:S02]  /*9240*/  IMAD.MOV R7, RZ, RZ, -R7 ;  /* 0x000000ffff077224 */ /* 0x000fe400078e0a07 */
[----:B0-----:R-:W-:-:S02]  /*9250*/  IMAD.MOV.U32 R8, RZ, RZ, R2 ;  /* 0x000000ffff087224 */ /* 0x001fc400078e0002 */
[C---:B------:R-:W-:Y:S02]  /*9260*/  IMAD R14, R22.reuse, R6, R14 ;  /* 0x00000006160e7224 */ /* 0x040fe400078e020e */
[C---:B------:R-:W-:Y:S02]  /*9270*/  IMAD R15, R22.reuse, R7, R15 ;  /* 0x00000007160f7224 */ /* 0x040fe400078e020f */
[----:B------:R-:W-:Y:S01]  /*9280*/  @!P2 IMAD.MOV R8, RZ, RZ, -R8 ;  /* 0x000000ffff08a224 */ /* 0x000fe200078e0a08 */
[----:B------:R-:W-:Y:S01]  /*9290*/  ISETP.GT.U32.AND P2, PT, R22, R16, PT ;  /* 0x000000101600720c */ /* 0x000fe20003f44070 */
[----:B------:R-:W-:Y:S01]  /*92a0*/  @!P4 IMAD.IADD R10, R10, 0x1, -R22 ;  /* 0x000000010a0ac824 */ /* 0x000fe200078e0a16 */
[----:B------:R-:W-:Y:S01]  /*92b0*/  ISETP.GT.U32.AND P0, PT, R22, R14, PT ;  /* 0x0000000e1600720c */ /* 0x000fe20003f04070 */
[----:B------:R-:W-:Y:S01]  /*92c0*/  IMAD.HI.U32 R6, R0, R11, RZ ;  /* 0x0000000b00067227 */ /* 0x000fe200078e00ff */
[----:B------:R-:W-:Y:S01]  /*92d0*/  ISETP.GT.U32.AND P4, PT, R22, R15, PT ;  /* 0x0000000f1600720c */ /* 0x000fe20003f84070 */
[----:B------:R0:W-:Y:S02]  /*92e0*/  STL [R1+0x1bc], R8 ;  /* 0x0001bc0801007387 */ /* 0x0001e40000100800 */
[----:B------:R-:W-:-:S02]  /*92f0*/  IMAD.MOV R6, RZ, RZ, -R6 ;  /* 0x000000ffff067224 */ /* 0x000fc400078e0a06 */
[C---:B------:R-:W-:Y:S02]  /*9300*/  VIADD R9, R23.reuse, 0xaa ;  /* 0x000000aa17097836 */ /* 0x040fe40000000000 */
[----:B------:R-:W-:Y:S02]  /*9310*/  IMAD R11, R22, R6, R11 ;  /* 0x00000006160b7224 */ /* 0x000fe400078e020b */
[--C-:B------:R-:W-:Y:S01]  /*9320*/  @!P2 IMAD.IADD R16, R16, 0x1, -R22.reuse ;  /* 0x000000011010a824 */ /* 0x100fe200078e0a16 */
[----:B-1----:R-:W-:Y:S01]  /*9330*/  IABS R4, R9 ;  /* 0x0000000900047213 */ /* 0x002fe20000000000 */
[----:B------:R-:W-:Y:S02]  /*9340*/  VIADD R6, R23, 0xa8 ;  /* 0x000000a817067836 */ /* 0x000fe40000000000 */
[--C-:B------:R-:W-:Y:S01]  /*9350*/  @!P0 IMAD.IADD R14, R14, 0x1, -R22.reuse ;  /* 0x000000010e0e8824 */ /* 0x100fe200078e0a16 */
[C---:B------:R-:W-:Y:S01]  /*9360*/  ISETP.GT.U32.AND P0, PT, R22.reuse, R11, PT ;  /* 0x0000000b1600720c */ /* 0x040fe20003f04070 */
[----:B------:R-:W-:Y:S01]  /*9370*/  @!P4 IMAD.IADD R15, R15, 0x1, -R22 ;  /* 0x000000010f0fc824 */ /* 0x000fe200078e0a16 */
[----:B------:R-:W-:Y:S01]  /*9380*/  ISETP.GT.U32.AND P4, PT, R22, R16, PT ;  /* 0x000000101600720c */ /* 0x000fe20003f84070 */
[----:B------:R-:W-:Y:S01]  /*9390*/  IMAD.MOV.U32 R13, RZ, RZ, R10 ;  /* 0x000000ffff0d7224 */ /* 0x000fe200078e000a */
[----:B------:R-:W-:Y:S01]  /*93a0*/  IABS R17, R6 ;  /* 0x0000000600117213 */ /* 0x000fe20000000000 */
[----:B------:R-:W-:Y:S01]  /*93b0*/  IMAD.HI.U32 R5, R0, R4, RZ ;  /* 0x0000000400057227 */ /* 0x000fe200078e00ff */
[----:B------:R-:W-:-:S03]  /*93c0*/  ISETP.GT.U32.AND P2, PT, R22, R14, PT ;  /* 0x0000000e1600720c */ /* 0x000fc60003f44070 */
[----:B------:R-:W-:Y:S01]  /*93d0*/  @!P5 IMAD.MOV R13, RZ, RZ, -R13 ;  /* 0x000000ffff0dd224 */ /* 0x000fe200078e0a0d */
[----:B------:R-:W-:Y:S01]  /*93e0*/  ISETP.GT.U32.AND P5, PT, R22, R15, PT ;  /* 0x0000000f1600720c */ /* 0x000fe20003fa4070 */
[----:B------:R-:W-:Y:S02]  /*93f0*/  IMAD.MOV R5, RZ, RZ, -R5 ;  /* 0x000000ffff057224 */ /* 0x000fe400078e0a05 */
[----:B------:R-:W-:Y:S01]  /*9400*/  IMAD.HI.U32 R18, R0, R17, RZ ;  /* 0x0000001100127227 */ /* 0x000fe200078e00ff */
[----:B------:R1:W-:Y:S03]  /*9410*/  STL [R1+0x1b4], R13 ;  /* 0x0001b40d01007387 */ /* 0x0003e60000100800 */
[----:B------:R-:W-:Y:S02]  /*9420*/  IMAD R4, R22, R5, R4 ;  /* 0x0000000516047224 */ /* 0x000fe400078e0204 */
[----:B------:R-:W-:-:S02]  /*9430*/  IMAD.MOV R18, RZ, RZ, -R18 ;  /* 0x000000ffff127224 */ /* 0x000fc400078e0a12 */
[--C-:B------:R-:W-:Y:S02]  /*9440*/  @!P0 IMAD.IADD R11, R11, 0x1, -R22.reuse ;  /* 0x000000010b0b8824 */ /* 0x100fe400078e0a16 */
[--C-:B------:R-:W-:Y:S01]  /*9450*/  @!P4 IMAD.IADD R16, R16, 0x1, -R22.reuse ;  /* 0x000000011010c824 */ /* 0x100fe200078e0a16 */
[----:B------:R-:W-:Y:S01]  /*9460*/  ISETP.GE.AND P4, PT, R3, RZ, PT ;  /* 0x000000ff0300720c */ /* 0x000fe20003f86270 */
[----:B------:R-:W-:Y:S01]  /*9470*/  @!P2 IMAD.IADD R14, R14, 0x1, -R22 ;  /* 0x000000010e0ea824 */ /* 0x000fe200078e0a16 */
[C---:B------:R-:W-:Y:S01]  /*9480*/  ISETP.GT.U32.AND P2, PT, R22.reuse, R4, PT ;  /* 0x000000041600720c */ /* 0x040fe20003f44070 */
[C---:B------:R-:W-:Y:S01]  /*9490*/  IMAD R3, R22.reuse, R18, R17 ;  /* 0x0000001216037224 */ /* 0x040fe200078e0211 */
[----:B------:R-:W-:Y:S01]  /*94a0*/  ISETP.GT.U32.AND P0, PT, R22, R11, PT ;  /* 0x0000000b1600720c */ /* 0x000fe20003f04070 */
[C---:B0-----:R-:W-:Y:S02]  /*94b0*/  VIADD R8, R23.reuse, 0xa4 ;  /* 0x000000a417087836 */ /* 0x041fe40000000000 */
[----:B------:R-:W-:-:S02]  /*94c0*/  VIADD R7, R23, 0xa6 ;  /* 0x000000a617077836 */ /* 0x000fc40000000000 */
[----:B------:R-:W-:Y:S01]  /*94d0*/  @!P5 IMAD.IADD R15, R15, 0x1, -R22 ;  /* 0x000000010f0fd824 */ /* 0x000fe200078e0a16 */
[----:B------:R-:W-:Y:S01]  /*94e0*/  ISETP.GT.U32.AND P5, PT, R22, R3, PT ;  /* 0x000000031600720c */ /* 0x000fe20003fa4070 */
[----:B------:R-:W-:Y:S01]  /*94f0*/  VIADD R2, R23, 0xa2 ;  /* 0x000000a217027836 */ /* 0x000fe20000000000 */
[----:B------:R-:W-:Y:S01]  /*9500*/  IABS R21, R8 ;  /* 0x0000000800157213 */ /* 0x000fe20000000000 */
[----:B------:R-:W-:Y:S01]  /*9510*/  IMAD.MOV.U32 R24, RZ, RZ, R14 ;  /* 0x000000ffff187224 */ /* 0x000fe200078e000e */
[----:B------:R-:W-:Y:S01]  /*9520*/  IABS R19, R7 ;  /* 0x0000000700137213 */ /* 0x000fe20000000000 */
[----:B------:R-:W-:Y:S01]  /*9530*/  @!P2 IMAD.IADD R4, R4, 0x1, -R22 ;  /* 0x000000010404a824 */ /* 0x000fe200078e0a16 */
[----:B------:R-:W-:Y:S01]  /*9540*/  IABS R5, R2 ;  /* 0x0000000200057213 */ /* 0x000fe20000000000 */
[----:B------:R-:W-:Y:S01]  /*9550*/  IMAD.MOV.U32 R10, RZ, RZ, R21 ;  /* 0x000000ffff0a7224 */ /* 0x000fe200078e0015 */
[----:B------:R-:W-:Y:S01]  /*9560*/  ISETP.GE.AND P2, PT, R9, RZ, PT ;  /* 0x000000ff0900720c */ /* 0x000fe20003f46270 */
[----:B------:R-:W-:-:S04]  /*9570*/  IMAD.HI.U32 R21, R0, R19, RZ ;  /* 0x0000001300157227 */ /* 0x000fc800078e00ff */
[----:B------:R-:W-:-:S04]  /*9580*/  IMAD.HI.U32 R18, R0, R10, RZ ;  /* 0x0000000a00127227 */ /* 0x000fc800078e00ff */
[--C-:B------:R-:W-:Y:S01]  /*9590*/  @!P0 IMAD.IADD R11, R11, 0x1, -R22.reuse ;  /* 0x000000010b0b8824 */ /* 0x100fe200078e0a16 */
[----:B------:R-:W-:Y:S01]  /*95a0*/  ISETP.GE.AND P0, PT, R20, RZ, PT ;  /* 0x000000ff1400720c */ /* 0x000fe20003f06270 */
[----:B------:R-:W-:Y:S02]  /*95b0*/  IMAD.MOV R20, RZ, RZ, -R21 ;  /* 0x000000ffff147224 */ /* 0x000fe400078e0a15 */
[----:B------:R-:W-:Y:S01]  /*95c0*/  @!P5 IMAD.IADD R3, R3, 0x1, -R22 ;  /* 0x000000010303d824 */ /* 0x000fe200078e0a16 */
[----:B------:R-:W-:Y:S01]  /*95d0*/  ISETP.GT.U32.AND P5, PT, R22, R4, PT ;  /* 0x000000041600720c */ /* 0x000fe20003fa4070 */
[----:B------:R-:W-:-:S04]  /*95e0*/  IMAD.HI.U32 R17, R0, R5, RZ ;  /* 0x0000000500117227 */ /* 0x000fc800078e00ff */
[----:B------:R-:W-:Y:S02]  /*95f0*/  IMAD.MOV R18, RZ, RZ, -R18 ;  /* 0x000000ffff127224 */ /* 0x000fe400078e0a12 */
[----:B-1----:R-:W-:Y:S02]  /*9600*/  IMAD.MOV.U32 R13, RZ, RZ, R16 ;  /* 0x000000ffff0d7224 */ /* 0x002fe400078e0010 */
[C---:B------:R-:W-:Y:S02]  /*9610*/  IMAD R9, R22.reuse, R20, R19 ;  /* 0x0000001416097224 */ /* 0x040fe400078e0213 */
[----:B------:R-:W-:Y:S02]  /*9620*/  @!P6 IMAD.MOV R24, RZ, RZ, -R24 ;  /* 0x000000ffff18e224 */ /* 0x000fe400078e0a18 */
[----:B------:R-:W-:Y:S01]  /*9630*/  IMAD.MOV R17, RZ, RZ, -R17 ;  /* 0x000000ffff117224 */ /* 0x000fe200078e0a11 */
[C---:B------:R-:W-:Y:S01]  /*9640*/  ISETP.GT.U32.AND P6, PT, R22.reuse, R9, PT ;  /* 0x000000091600720c */ /* 0x040fe20003fc4070 */
[C---:B------:R-:W-:Y:S01]  /*9650*/  IMAD R10, R22.reuse, R18, R10 ;  /* 0x00000012160a7224 */ /* 0x040fe200078e020a */
[----:B------:R-:W-:Y:S01]  /*9660*/  STL [R1+0xc8], R24 ;  /* 0x0000c81801007387 */ /* 0x000fe20000100800 */
[----:B------:R-:W-:Y:S01]  /*9670*/  @!P1 IMAD.MOV R13, RZ, RZ, -R13 ;  /* 0x000000ffff0d9224 */ /* 0x000fe200078e0a0d */
[C---:B------:R-:W-:Y:S01]  /*9680*/  ISETP.GT.U32.AND P1, PT, R22.reuse, R3, PT ;  /* 0x000000031600720c */ /* 0x040fe20003f24070 */
[----:B------:R-:W-:-:S02]  /*9690*/  IMAD R5, R22, R17, R5 ;  /* 0x0000001116057224 */ /* 0x000fc400078e0205 */
[----:B------:R-:W-:Y:S01]  /*96a0*/  @!P4 IMAD.MOV R15, RZ, RZ, -R15 ;  /* 0x000000ffff0fc224 */ /* 0x000fe200078e0a0f */
[----:B------:R0:W-:Y:S01]  /*96b0*/  STL [R1+0x60], R13 ;  /* 0x0000600d01007387 */ /* 0x0001e20000100800 */
[----:B------:R-:W-:Y:S01]  /*96c0*/  ISETP.GT.U32.AND P4, PT, R22, R10, PT ;  /* 0x0000000a1600720c */ /* 0x000fe20003f84070 */
[--C-:B------:R-:W-:Y:S01]  /*96d0*/  @!P5 IMAD.IADD R4, R4, 0x1, -R22.reuse ;  /* 0x000000010404d824 */ /* 0x100fe200078e0a16 */
[----:B------:R-:W-:Y:S01]  /*96e0*/  ISETP.GT.U32.AND P5, PT, R22, R5, PT ;  /* 0x000000051600720c */ /* 0x000fe20003fa4070 */
[----:B------:R-:W-:Y:S01]  /*96f0*/  VIADD R14, R23, 0xa0 ;  /* 0x000000a0170e7836 */ /* 0x000fe20000000000 */
[----:B------:R1:W-:Y:S01]  /*9700*/  STL [R1+0x58], R15 ;  /* 0x0000580f01007387 */ /* 0x0003e20000100800 */
[----:B------:R-:W-:Y:S01]  /*9710*/  @!P6 IMAD.IADD R9, R9, 0x1, -R22 ;  /* 0x000000010909e824 */ /* 0x000fe200078e0a16 */
[----:B------:R-:W-:Y:S01]  /*9720*/  ISETP.GE.AND P6, PT, R8, RZ, PT ;  /* 0x000000ff0800720c */ /* 0x000fe20003fc6270 */
[----:B------:R-:W-:Y:S02]  /*9730*/  VIADD R16, R23, 0x96 ;  /* 0x0000009617107836 */ /* 0x000fe40000000000 */
[----:B0-----:R-:W-:-:S02]  /*9740*/  IMAD.MOV.U32 R13, RZ, RZ, R11 ;  /* 0x000000ffff0d7224 */ /* 0x001fc400078e000b */
[----:B------:R-:W-:Y:S02]  /*9750*/  VIADD R11, R23, 0x9e ;  /* 0x0000009e170b7836 */ /* 0x000fe40000000000 */
[----:B------:R-:W-:Y:S01]  /*9760*/  @!P0 IMAD.MOV R13, RZ, RZ, -R13 ;  /* 0x000000ffff0d8224 */ /* 0x000fe200078e0a0d */
[----:B------:R-:W-:Y:S01]  /*9770*/  ISETP.GE.AND P0, PT, R6, RZ, PT ;  /* 0x000000ff0600720c */ /* 0x000fe20003f06270 */
[--C-:B------:R-:W-:Y:S01]  /*9780*/  @!P4 IMAD.IADD R10, R10, 0x1, -R22.reuse ;  /* 0x000000010a0ac824 */ /* 0x100fe200078e0a16 */
[----:B-1----:R-:W-:Y:S01]  /*9790*/  IABS R15, R11 ;  /* 0x0000000b000f7213 */ /* 0x002fe20000000000 */
[--C-:B------:R-:W-:Y:S01]  /*97a0*/  @!P1 IMAD.IADD R3, R3, 0x1, -R22.reuse ;  /* 0x0000000103039824 */ /* 0x100fe200078e0a16 */
[----:B------:R0:W-:Y:S01]  /*97b0*/  STL [R1+0x50], R13 ;  /* 0x0000500d01007387 */ /* 0x0001e20000100800 */
[----:B------:R-:W-:Y:S01]  /*97c0*/  IABS R6, R14 ;  /* 0x0000000e00067213 */ /* 0x000fe20000000000 */
[----:B------:R-:W-:Y:S01]  /*97d0*/  @!P5 IMAD.IADD R5, R5, 0x1, -R22 ;  /* 0x000000010505d824 */ /* 0x000fe200078e0a16 */
[----:B------:R-:W-:Y:S01]  /*97e0*/  ISETP.GE.AND P1, PT, R7, RZ, PT ;  /* 0x000000ff0700720c */ /* 0x000fe20003f26270 */
[----:B------:R-:W-:Y:S01]  /*97f0*/  IMAD.MOV.U32 R8, RZ, RZ, R15 ;  /* 0x000000ffff087224 */ /* 0x000fe200078e000f */
[----:B------:R-:W-:Y:S01]  /*9800*/  ISETP.GT.U32.AND P4, PT, R22, R9, PT ;  /* 0x000000091600720c */ /* 0x000fe20003f84070 */
[----:B------:R-:W-:Y:S01]  /*9810*/  IMAD.HI.U32 R7, R0, R6, RZ ;  /* 0x0000000600077227 */ /* 0x000fe200078e00ff */
[----:B------:R-:W-:-:S03]  /*9820*/  ISETP.GT.U32.AND P5, PT, R22, R10, PT ;  /* 0x0000000a1600720c */ /* 0x000fc60003fa4070 */
[----:B0-----:R-:W-:Y:S02]  /*9830*/  IMAD.MOV.U32 R13, RZ, RZ, R4 ;  /* 0x000000ffff0d7224 */ /* 0x001fe400078e0004 */
[----:B------:R-:W-:-:S04]  /*9840*/  IMAD.HI.U32 R4, R0, R8, RZ ;  /* 0x0000000800047227 */ /* 0x000fc800078e00ff */
[----:B------:R-:W-:Y:S01]  /*9850*/  @!P2 IMAD.MOV R13, RZ, RZ, -R13 ;  /* 0x000000ffff0da224 */ /* 0x000fe200078e0a0d */
[----:B------:R-:W-:Y:S01]  /*9860*/  ISETP.GT.U32.AND P2, PT, R22, R5, PT ;  /* 0x000000051600720c */ /* 0x000fe20003f44070 */
[----:B------:R-:W-:Y:S02]  /*9870*/  IMAD.MOV R7, RZ, RZ, -R7 ;  /* 0x000000ffff077224 */ /* 0x000fe400078e0a07 */
[----:B------:R-:W-:Y:S01]  /*9880*/  IMAD.MOV R4, RZ, RZ, -R4 ;  /* 0x000000ffff047224 */ /* 0x000fe200078e0a04 */
[----:B------:R0:W-:Y:S01]  /*9890*/  STL [R1+0x4c], R13 ;  /* 0x00004c0d01007387 */ /* 0x0001e20000100800 */
[--C-:B------:R-:W-:Y:S02]  /*98a0*/  @!P4 IMAD.IADD R9, R9, 0x1, -R22.reuse ;  /* 0x000000010909c824 */ /* 0x100fe400078e0a16 */
[----:B------:R-:W-:Y:S02]  /*98b0*/  @!P5 IMAD.IADD R10, R10, 0x1, -R22 ;  /* 0x000000010a0ad824 */ /* 0x000fe400078e0a16 */
[----:B------:R-:W-:-:S02]  /*98c0*/  IMAD.MOV.U32 R15, RZ, RZ, R9 ;  /* 0x000000ffff0f7224 */ /* 0x000fc400078e0009 */
[----:B------:R-:W-:Y:S02]  /*98d0*/  VIADD R17, R23, 0x94 ;  /* 0x0000009417117836 */ /* 0x000fe40000000000 */
[----:B------:R-:W-:Y:S01]  /*98e0*/  @!P2 IMAD.IADD R5, R5, 0x1, -R22 ;  /* 0x000000010505a824 */ /* 0x000fe200078e0a16 */
[----:B------:R-:W-:Y:S01]  /*98f0*/  ISETP.GE.AND P2, PT, R14, RZ, PT ;  /* 0x000000ff0e00720c */ /* 0x000fe20003f46270 */
[----:B0-----:R-:W-:Y:S01]  /*9900*/  IMAD.MOV.U32 R13, RZ, RZ, R3 ;  /* 0x000000ffff0d7224 */ /* 0x001fe200078e0003 */
[----:B------:R-:W-:Y:S01]  /*9910*/  IABS R18, R17 ;  /* 0x0000001100127213 */ /* 0x000fe20000000000 */
[----:B------:R-:W-:Y:S02]  /*9920*/  IMAD R3, R22, R7, R6 ;  /* 0x0000000716037224 */ /* 0x000fe400078e0206 */
[----:B------:R-:W-:Y:S01]  /*9930*/  @!P0 IMAD.MOV R13, RZ, RZ, -R13 ;  /* 0x000000ffff0d8224 */ /* 0x000fe200078e0a0d */
[----:B------:R-:W-:Y:S01]  /*9940*/  ISETP.GE.AND P0, PT, R2, RZ, PT ;  /* 0x000000ff0200720c */ /* 0x000fe20003f06270 */
[C---:B------:R-:W-:Y:S01]  /*9950*/  IMAD R2, R22.reuse, R4, R8 ;  /* 0x0000000416027224 */ /* 0x040fe200078e0208 */
[C---:B------:R-:W-:Y:S01]  /*9960*/  ISETP.GT.U32.AND P4, PT, R22.reuse, R3, PT ;  /* 0x000000031600720c */ /* 0x040fe20003f84070 */
[C---:B------:R-:W-:Y:S01]  /*9970*/  VIADD R7, R23.reuse, 0x9c ;  /* 0x0000009c17077836 */ /* 0x040fe20000000000 */
[----:B------:R0:W-:Y:S01]  /*9980*/  STL [R1+0x190], R13 ;  /* 0x0001900d01007387 */ /* 0x0001e20000100800 */
[C---:B------:R-:W-:Y:S01]  /*9990*/  VIADD R6, R23.reuse, 0x9a ;  /* 0x0000009a17067836 */ /* 0x040fe20000000000 */
[----:B------:R-:W-:Y:S01]  /*99a0*/  ISETP.GT.U32.AND P5, PT, R22, R2, PT ;  /* 0x000000021600720c */ /* 0x000fe20003fa4070 */
[----:B------:R-:W-:Y:S01]  /*99b0*/  @!P1 IMAD.MOV R15, RZ, RZ, -R15 ;  /* 0x000000ffff0f9224 */ /* 0x000fe200078e0a0f */
[----:B------:R-:W-:Y:S01]  /*99c0*/  IABS R8, R7 ;  /* 0x0000000700087213 */ /* 0x000fe20000000000 */
[C---:B------:R-:W-:Y:S01]  /*99d0*/  VIADD R4, R23.reuse, 0x98 ;  /* 0x0000009817047836 */ /* 0x040fe20000000000 */
[----:B------:R-:W-:Y:S01]  /*99e0*/  IABS R14, R6 ;  /* 0x00000006000e7213 */ /* 0x000fe20000000000 */
[----:B------:R-:W-:Y:S01]  /*99f0*/  VIADD R28, R23, 0x32 ;  /* 0x00000032171c7836 */ /* 0x000fe20000000000 */
[----:B------:R-:W-:Y:S01]  /*9a00*/  STL [R1+0x194], R15 ;  /* 0x0001940f01007387 */ /* 0x000fe20000100800 */
[----:B------:R-:W-:Y:S01]  /*9a10*/  IMAD.HI.U32 R9, R0, R8, RZ ;  /* 0x0000000800097227 */ /* 0x000fe200078e00ff */
[----:B------:R-:W-:-:S03]  /*9a20*/  IABS R19, R4 ;  /* 0x0000000400137213 */ /* 0x000fc60000000000 */
[--C-:B------:R-:W-:Y:S01]  /*9a30*/  @!P4 IMAD.IADD R3, R3, 0x1, -R22.reuse ;  /* 0x000000010303c824 */ /* 0x100fe200078e0a16 */
[----:B------:R-:W-:Y:S01]  /*9a40*/  ISETP.GE.AND P4, PT, R11, RZ, PT ;  /* 0x000000ff0b00720c */ /* 0x000fe20003f86270 */
[----:B------:R-:W-:Y:S02]  /*9a50*/  @!P5 IMAD.IADD R2, R2, 0x1, -R22 ;  /* 0x000000010202d824 */ /* 0x000fe400078e0a16 */
[----:B0-----:R-:W-:Y:S01]  /*9a60*/  IMAD.MOV.U32 R13, RZ, RZ, R10 ;  /* 0x000000ffff0d7224 */ /* 0x001fe200078e000a */
[C---:B------:R-:W-:Y:S01]  /*9a70*/  ISETP.GT.U32.AND P1, PT, R22.reuse, R3, PT ;  /* 0x000000031600720c */ /* 0x040fe20003f24070 */
[----:B------:R-:W-:Y:S01]  /*9a80*/  IMAD.MOV.U32 R11, RZ, RZ, R14 ;  /* 0x000000ffff0b7224 */ /* 0x000fe200078e000e */
[----:B------:R-:W-:Y:S01]  /*9a90*/  ISETP.GT.U32.AND P5, PT, R22, R2, PT ;  /* 0x000000021600720c */ /* 0x000fe20003fa4070 */
[----:B------:R-:W-:Y:S02]  /*9aa0*/  IMAD.MOV.U32 R10, RZ, RZ, R5 ;  /* 0x000000ffff0a7224 */ /* 0x000fe400078e0005 */
[----:B------:R-:W-:-:S02]  /*9ab0*/  IMAD.MOV R9, RZ, RZ, -R9 ;  /* 0x000000ffff097224 */ /* 0x000fc400078e0a09 */
[----:B------:R-:W-:-:S04]  /*9ac0*/  IMAD.HI.U32 R5, R0, R11, RZ ;  /* 0x0000000b00057227 */ /* 0x000fc800078e00ff */
[----:B------:R-:W-:Y:S01]  /*9ad0*/  @!P0 IMAD.MOV R10, RZ, RZ, -R10 ;  /* 0x000000ffff0a8224 */ /* 0x000fe200078e0a0a */
[----:B------:R-:W-:Y:S01]  /*9ae0*/  ISETP.GE.AND P0, PT, R6, RZ, PT ;  /* 0x000000ff0600720c */ /* 0x000fe20003f06270 */
[----:B------:R-:W-:Y:S01]  /*9af0*/  @!P6 IMAD.MOV R13, RZ, RZ, -R13 ;  /* 0x000000ffff0de224 */ /* 0x000fe200078e0a0d */
[----:B------:R-:W-:Y:S01]  /*9b00*/  ISETP.GE.AND P6, PT, R7, RZ, PT ;  /* 0x000000ff0700720c */ /* 0x000fe20003fc6270 */
[----:B------:R-:W-:Y:S02]  /*9b10*/  IMAD R6, R22, R9, R8 ;  /* 0x0000000916067224 */ /* 0x000fe400078e0208 */
[----:B------:R-:W-:Y:S01]  /*9b20*/  IMAD.MOV R5, RZ, RZ, -R5 ;  /* 0x000000ffff057224 */ /* 0x000fe200078e0a05 */
[----:B------:R0:W-:Y:S01]  /*9b30*/  STL [R1+0x198], R13 ;  /* 0x0001980d01007387 */ /* 0x0001e20000100800 */
[--C-:B------:R-:W-:Y:S01]  /*9b40*/  @!P1 IMAD.IADD R3, R3, 0x1, -R22.reuse ;  /* 0x0000000103039824 */ /* 0x100fe200078e0a16 */
[----:B------:R-:W-:Y:S01]  /*9b50*/  ISETP.GE.AND P1, PT, R4, RZ, PT ;  /* 0x000000ff0400720c */ /* 0x000fe20003f26270 */
[----:B------:R-:W-:Y:S01]  /*9b60*/  @!P5 IMAD.IADD R2, R2, 0x1, -R22 ;  /* 0x000000010202d824 */ /* 0x000fe200078e0a16 */
[C---:B------:R-:W-:Y:S01]  /*9b70*/  ISETP.GT.U32.AND P5, PT, R22.reuse, R6, PT ;  /* 0x000000061600720c */ /* 0x040fe20003fa4070 */
[----:B------:R-:W-:Y:S01]  /*9b80*/  IMAD R11, R22, R5, R11 ;  /* 0x00000005160b7224 */ /* 0x000fe200078e020b */
[----:B------:R1:W-:Y:S01]  /*9b90*/  STL [R1+0x1a4], R10 ;  /* 0x0001a40a01007387 */ /* 0x0003e20000100800 */
[----:B------:R-:W-:-:S04]  /*9ba0*/  IMAD.HI.U32 R7, R0, R19, RZ ;  /* 0x0000001300077227 */ /* 0x000fc800078e00ff */
[----:B0-----:R-:W-:Y:S02]  /*9bb0*/  IMAD.MOV.U32 R13, RZ, RZ, R3 ;  /* 0x000000ffff0d7224 */ /* 0x001fe400078e0003 */
[----:B------:R-:W-:Y:S02]  /*9bc0*/  IMAD.MOV R7, RZ, RZ, -R7 ;  /* 0x000000ffff077224 */ /* 0x000fe400078e0a07 */
[----:B------:R-:W-:Y:S01]  /*9bd0*/  @!P2 IMAD.MOV R13, RZ, RZ, -R13 ;  /* 0x000000ffff0da224 */ /* 0x000fe200078e0a0d */
[----:B------:R-:W-:Y:S01]  /*9be0*/  ISETP.GT.U32.AND P2, PT, R22, R11, PT ;  /* 0x0000000b1600720c */ /* 0x000fe20003f44070 */
[----:B------:R-:W-:Y:S02]  /*9bf0*/  @!P5 IMAD.IADD R6, R6, 0x1, -R22 ;  /* 0x000000010606d824 */ /* 0x000fe400078e0a16 */
[----:B-1----:R-:W-:Y:S01]  /*9c00*/  IMAD.MOV.U32 R10, RZ, RZ, R2 ;  /* 0x000000ffff0a7224 */ /* 0x002fe200078e0002 */
[----:B------:R-:W-:Y:S01]  /*9c10*/  STL [R1+0x1a8], R13 ;  /* 0x0001a80d01007387 */ /* 0x000fe20000100800 */
[C---:B------:R-:W-:Y:S01]  /*9c20*/  IMAD R19, R22.reuse, R7, R19 ;  /* 0x0000000716137224 */ /* 0x040fe200078e0213 */
[----:B------:R-:W-:Y:S01]  /*9c30*/  ISETP.GT.U32.AND P5, PT, R22, R6, PT ;  /* 0x000000061600720c */ /* 0x000fe20003fa4070 */
[----:B------:R-:W-:Y:S01]  /*9c40*/  @!P4 IMAD.MOV R10, RZ, RZ, -R10 ;  /* 0x000000ffff0ac224 */ /* 0x000fe200078e0a0a */
[----:B------:R-:W-:Y:S01]  /*9c50*/  ISETP.GE.AND P4, PT, R16, RZ, PT ;  /* 0x000000ff1000720c */ /* 0x000fe20003f86270 */
[----:B------:R-:W-:Y:S01]  /*9c60*/  IMAD.HI.U32 R3, R0, R18, RZ ;  /* 0x0000001200037227 */ /* 0x000fe200078e00ff */
[----:B------:R-:W-:-:S02]  /*9c70*/  IABS R16, R16 ;  /* 0x0000001000107213 */ /* 0x000fc40000000000 */
[----:B------:R0:W-:Y:S01]  /*9c80*/  STL [R1+0x1ac], R10 ;  /* 0x0001ac0a01007387 */ /* 0x0001e20000100800 */
[----:B------:R-:W-:Y:S02]  /*9c90*/  @!P2 IMAD.IADD R11, R11, 0x1, -R22 ;  /* 0x000000010b0ba824 */ /* 0x000fe400078e0a16 */
[----:B------:R-:W-:-:S03]  /*9ca0*/  IMAD.HI.U32 R5, R0, R16, RZ ;  /* 0x0000001000057227 */ /* 0x000fc600078e00ff */
[----:B------:R-:W-:Y:S01]  /*9cb0*/  ISETP.GT.U32.AND P2, PT, R22, R11, PT ;  /* 0x0000000b1600720c */ /* 0x000fe20003f44070 */
[----:B------:R-:W-:Y:S02]  /*9cc0*/  IMAD.MOV R5, RZ, RZ, -R5 ;  /* 0x000000ffff057224 */ /* 0x000fe400078e0a05 */
[----:B------:R-:W-:Y:S01]  /*9cd0*/  @!P5 IMAD.IADD R6, R6, 0x1, -R22 ;  /* 0x000000010606d824 */ /* 0x000fe200078e0a16 */
[C---:B------:R-:W-:Y:S01]  /*9ce0*/  ISETP.GT.U32.AND P5, PT, R22.reuse, R19, PT ;  /* 0x000000131600720c */ /* 0x040fe20003fa4070 */
[C---:B------:R-:W-:Y:S02]  /*9cf0*/  IMAD R16, R22.reuse, R5, R16 ;  /* 0x0000000516107224 */ /* 0x040fe400078e0210 */
[----:B------:R-:W-:Y:S02]  /*9d00*/  IMAD.MOV R3, RZ, RZ, -R3 ;  /* 0x000000ffff037224 */ /* 0x000fe400078e0a03 */
[----:B------:R-:W-:Y:S02]  /*9d10*/  VIADD R2, R23, 0x90 ;  /* 0x0000009017027836 */ /* 0x000fe40000000000 */
[----:B------:R-:W-:-:S02]  /*9d20*/  IMAD R18, R22, R3, R18 ;  /* 0x0000000316127224 */ /* 0x000fc400078e0212 */
[--C-:B------:R-:W-:Y:S01]  /*9d30*/  @!P2 IMAD.IADD R11, R11, 0x1, -R22.reuse ;  /* 0x000000010b0ba824 */ /* 0x100fe200078e0a16 */
[C---:B------:R-:W-:Y:S01]  /*9d40*/  ISETP.GT.U32.AND P2, PT, R22.reuse, R16, PT ;  /* 0x000000101600720c */ /* 0x040fe20003f44070 */
[----:B------:R-:W-:Y:S01]  /*9d50*/  VIADD R4, R23, 0x92 ;  /* 0x0000009217047836 */ /* 0x000fe20000000000 */
[----:B------:R-:W-:Y:S01]  /*9d60*/  IABS R8, R2 ;  /* 0x0000000200087213 */ /* 0x000fe20000000000 */
[----:B------:R-:W-:Y:S01]  /*9d70*/  @!P5 IMAD.IADD R19, R19, 0x1, -R22 ;  /* 0x000000011313d824 */ /* 0x000fe200078e0a16 */
[----:B------:R-:W-:Y:S01]  /*9d80*/  ISETP.GT.U32.AND P5, PT, R22, R18, PT ;  /* 0x000000121600720c */ /* 0x000fe20003fa4070 */
[----:B------:R-:W-:Y:S01]  /*9d90*/  VIADD R15, R23, 0x8e ;  /* 0x0000008e170f7836 */ /* 0x000fe20000000000 */
[----:B------:R-:W-:Y:S01]  /*9da0*/  IABS R9, R4 ;  /* 0x0000000400097213 */ /* 0x000fe20000000000 */
[----:B------:R-:W-:-:S03]  /*9db0*/  IMAD.HI.U32 R5, R0, R8, RZ ;  /* 0x0000000800057227 */ /* 0x000fc600078e00ff */
[----:B------:R-:W-:Y:S01]  /*9dc0*/  IABS R7, R15 ;  /* 0x0000000f00077213 */ /* 0x000fe20000000000 */
[----:B------:R-:W-:Y:S02]  /*9dd0*/  IMAD.MOV R5, RZ, RZ, -R5 ;  /* 0x000000ffff057224 */ /* 0x000fe400078e0a05 */
[----:B------:R-:W-:Y:S01]  /*9de0*/  @!P2 IMAD.IADD R16, R16, 0x1, -R22 ;  /* 0x000000011010a824 */ /* 0x000fe200078e0a16 */
[----:B------:R-:W-:Y:S01]  /*9df0*/  ISETP.GT.U32.AND P2, PT, R22, R19, PT ;  /* 0x000000131600720c */ /* 0x000fe20003f44070 */
[----:B------:R-:W-:Y:S02]  /*9e00*/  VIADD R14, R23, 0x8c ;  /* 0x0000008c170e7836 */ /* 0x000fe40000000000 */
[----:B0-----:R-:W-:-:S04]  /*9e10*/  IMAD.HI.U32 R10, R0, R9, RZ ;  /* 0x00000009000a7227 */ /* 0x001fc800078e00ff */
[----:B------:R-:W-:Y:S01]  /*9e20*/  @!P5 IMAD.IADD R18, R18, 0x1, -R22 ;  /* 0x000000011212d824 */ /* 0x000fe200078e0a16 */
[C---:B------:R-:W-:Y:S01]  /*9e30*/  ISETP.GT.U32.AND P5, PT, R22.reuse, R16, PT ;  /* 0x000000101600720c */ /* 0x040fe20003fa4070 */
[----:B------:R-:W-:Y:S01]  /*9e40*/  IMAD R8, R22, R5, R8 ;  /* 0x0000000516087224 */ /* 0x000fe200078e0208 */
[----:B------:R-:W-:Y:S01]  /*9e50*/  IABS R5, R14 ;  /* 0x0000000e00057213 */ /* 0x000fe20000000000 */
[----:B------:R-:W-:Y:S02]  /*9e60*/  IMAD.MOV.U32 R13, RZ, RZ, R6 ;  /* 0x000000ffff0d7224 */ /* 0x000fe400078e0006 */
[----:B------:R-:W-:-:S04]  /*9e70*/  IMAD.HI.U32 R3, R0, R7, RZ ;  /* 0x0000000700037227 */ /* 0x000fc800078e00ff */
[----:B------:R-:W-:Y:S02]  /*9e80*/  IMAD.MOV R10, RZ, RZ, -R10 ;  /* 0x000000ffff0a7224 */ /* 0x000fe400078e0a0a */
[----:B------:R-:W-:Y:S01]  /*9e90*/  @!P6 IMAD.MOV R13, RZ, RZ, -R13 ;  /* 0x000000ffff0de224 */ /* 0x000fe200078e0a0d */
[C---:B------:R-:W-:Y:S01]  /*9ea0*/  ISETP.GT.U32.AND P6, PT, R22.reuse, R18, PT ;  /* 0x000000121600720c */ /* 0x040fe20003fc4070 */
[----:B------:R-:W-:Y:S02]  /*9eb0*/  IMAD.MOV R3, RZ, RZ, -R3 ;  /* 0x000000ffff037224 */ /* 0x000fe400078e0a03 */
[C---:B------:R-:W-:Y:S01]  /*9ec0*/  IMAD R9, R22.reuse, R10, R9 ;  /* 0x0000000a16097224 */ /* 0x040fe200078e0209 */
[----:B------:R-:W-:Y:S01]  /*9ed0*/  STL [R1+0x1a0], R13 ;  /* 0x0001a00d01007387 */ /* 0x000fe20000100800 */
[----:B------:R-:W-:Y:S01]  /*9ee0*/  @!P2 IMAD.IADD R19, R19, 0x1, -R22 ;  /* 0x000000011313a824 */ /* 0x000fe200078e0a16 */
[----:B------:R-:W-:Y:S01]  /*9ef0*/  ISETP.GT.U32.AND P2, PT, R22, R8, PT ;  /* 0x000000081600720c */ /* 0x000fe20003f44070 */
[----:B------:R-:W-:-:S04]  /*9f00*/  IMAD.HI.U32 R21, R0, R5, RZ ;  /* 0x0000000500157227 */ /* 0x000fc800078e00ff */
[C---:B------:R-:W-:Y:S02]  /*9f10*/  IMAD R7, R22.reuse, R3, R7 ;  /* 0x0000000316077224 */ /* 0x040fe400078e0207 */
[----:B------:R-:W-:Y:S01]  /*9f20*/  @!P0 IMAD.MOV R11, RZ, RZ, -R11 ;  /* 0x000000ffff0b8224 */ /* 0x000fe200078e0a0b */
[----:B------:R-:W-:Y:S01]  /*9f30*/  ISETP.GT.U32.AND P0, PT, R22, R9, PT ;  /* 0x000000091600720c */ /* 0x000fe20003f04070 */
[----:B------:R-:W-:Y:S02]  /*9f40*/  IMAD.MOV R21, RZ, RZ, -R21 ;  /* 0x000000ffff157224 */ /* 0x000fe400078e0a15 */
[----:B------:R-:W-:Y:S01]  /*9f50*/  @!P5 IMAD.IADD R16, R16, 0x1, -R22 ;  /* 0x000000011010d824 */ /* 0x000fe200078e0a16 */
[C---:B------:R-:W-:Y:S01]  /*9f60*/  ISETP.GT.U32.AND P5, PT, R22.reuse, R7, PT ;  /* 0x000000071600720c */ /* 0x040fe20003fa4070 */
[----:B------:R-:W-:Y:S01]  /*9f70*/  IMAD R5, R22, R21, R5 ;  /* 0x0000001516057224 */ /* 0x000fe200078e0205 */
[----:B------:R0:W-:Y:S01]  /*9f80*/  STL [R1+0x19c], R11 ;  /* 0x00019c0b01007387 */ /* 0x0001e20000100800 */
[----:B------:R-:W-:-:S02]  /*9f90*/  VIADD R3, R23, 0x88 ;  /* 0x0000008817037836 */ /* 0x000fc40000000000 */
[--C-:B------:R-:W-:Y:S01]  /*9fa0*/  @!P6 IMAD.IADD R18, R18, 0x1, -R22.reuse ;  /* 0x000000011212e824 */ /* 0x100fe200078e0a16 */
[----:B------:R-:W-:Y:S01]  /*9fb0*/  ISETP.GT.U32.AND P6, PT, R22, R5, PT ;  /* 0x000000051600720c */ /* 0x000fe20003fc4070 */
[--C-:B------:R-:W-:Y:S01]  /*9fc0*/  @!P2 IMAD.IADD R8, R8, 0x1, -R22.reuse ;  /* 0x000000010808a824 */ /* 0x100fe200078e0a16 */
[----:B------:R-:W-:Y:S01]  /*9fd0*/  ISETP.GE.AND P2, PT, R4, RZ, PT ;  /* 0x000000ff0400720c */ /* 0x000fe20003f46270 */
[----:B------:R-:W-:Y:S02]  /*9fe0*/  IMAD.MOV.U32 R24, RZ, RZ, R19 ;  /* 0x000000ffff187224 */ /* 0x000fe400078e0013 */
[----:B------:R-:W-:Y:S01]  /*9ff0*/  VIADD R10, R23, 0x8a ;  /* 0x0000008a170a7836 */ /* 0x000fe20000000000 */
[----:B0-----:R-:W-:Y:S01]  /*a000*/  IABS R11, R3 ;  /* 0x00000003000b7213 */ /* 0x001fe20000000000 */
[----:B------:R-:W-:Y:S01]  /*a010*/  @!P0 IMAD.IADD R9, R9, 0x1, -R22 ;  /* 0x0000000109098824 */ /* 0x000fe200078e0a16 */
[----:B------:R-:W-:Y:S01]  /*a020*/  ISETP.GE.AND P0, PT, R17, RZ, PT ;  /* 0x000000ff1100720c */ /* 0x000fe20003f06270 */
[----:B------:R-:W-:Y:S01]  /*a030*/  @!P1 IMAD.MOV R24, RZ, RZ, -R24 ;  /* 0x000000ffff189224 */ /* 0x000fe200078e0a18 */
[----:B------:R-:W-:Y:S01]  /*a040*/  ISETP.GT.U32.AND P1, PT, R22, R8, PT ;  /* 0x000000081600720c */ /* 0x000fe20003f24070 */
[----:B------:R-:W-:Y:S01]  /*a050*/  IMAD.HI.U32 R17, R0, R11, RZ ;  /* 0x0000000b00117227 */ /* 0x000fe200078e00ff */
[----:B------:R-:W-:-:S02]  /*a060*/  IABS R6, R10 ;  /* 0x0000000a00067213 */ /* 0x000fc40000000000 */
[----:B------:R-:W-:Y:S01]  /*a070*/  STL [R1+0xd0], R24 ;  /* 0x0000d01801007387 */ /* 0x000fe20000100800 */
[----:B------:R-:W-:Y:S01]  /*a080*/  @!P5 IMAD.IADD R7, R7, 0x1, -R22 ;  /* 0x000000010707d824 */ /* 0x000fe200078e0a16 */
[----:B------:R-:W-:Y:S01]  /*a090*/  ISETP.GT.U32.AND P5, PT, R22, R9, PT ;  /* 0x000000091600720c */ /* 0x000fe20003fa4070 */
[----:B------:R-:W-:Y:S02]  /*a0a0*/  IMAD.MOV R17, RZ, RZ, -R17 ;  /* 0x000000ffff117224 */ /* 0x000fe400078e0a11 */
[----:B------:R-:W-:Y:S02]  /*a0b0*/  IMAD.MOV.U32 R13, RZ, RZ, R16 ;  /* 0x000000ffff0d7224 */ /* 0x000fe400078e0010 */
[----:B------:R-:W-:-:S04]  /*a0c0*/  IMAD.HI.U32 R20, R0, R6, RZ ;  /* 0x0000000600147227 */ /* 0x000fc800078e00ff */
[----:B------:R-:W-:Y:S01]  /*a0d0*/  @!P6 IMAD.IADD R5, R5, 0x1, -R22 ;  /* 0x000000010505e824 */ /* 0x000fe200078e0a16 */
[C---:B------:R-:W-:Y:S01]  /*a0e0*/  ISETP.GT.U32.AND P6, PT, R22.reuse, R7, PT ;  /* 0x000000071600720c */ /* 0x040fe20003fc4070 */
[C---:B------:R-:W-:Y:S02]  /*a0f0*/  IMAD R11, R22.reuse, R17, R11 ;  /* 0x00000011160b7224 */ /* 0x040fe400078e020b */
[----:B------:R-:W-:Y:S01]  /*a100*/  @!P4 IMAD.MOV R13, RZ, RZ, -R13 ;  /* 0x000000ffff0dc224 */ /* 0x000fe200078e0a0d */
[----:B------:R-:W-:Y:S01]  /*a110*/  ISETP.GT.U32.AND P4, PT, R22, R5, PT ;  /* 0x000000051600720c */ /* 0x000fe20003f84070 */
[----:B------:R-:W-:Y:S02]  /*a120*/  IMAD.MOV R20, RZ, RZ, -R20 ;  /* 0x000000ffff147224 */ /* 0x000fe400078e0a14 */
[----:B------:R-:W-:Y:S01]  /*a130*/  @!P1 IMAD.IADD R8, R8, 0x1, -R22 ;  /* 0x0000000108089824 */ /* 0x000fe200078e0a16 */
[C---:B------:R-:W-:Y:S01]  /*a140*/  ISETP.GT.U32.AND P1, PT, R22.reuse, R11, PT ;  /* 0x0000000b1600720c */ /* 0x040fe20003f24070 */
[----:B------:R0:W-:Y:S01]  /*a150*/  STL [R1+0xd4], R13 ;  /* 0x0000d40d01007387 */ /* 0x0001e20000100800 */
[----:B------:R-:W-:-:S02]  /*a160*/  IMAD R6, R22, R20, R6 ;  /* 0x0000001416067224 */ /* 0x000fc400078e0206 */
[--C-:B------:R-:W-:Y:S01]  /*a170*/  @!P5 IMAD.IADD R9, R9, 0x1, -R22.reuse ;  /* 0x000000010909d824 */ /* 0x100fe200078e0a16 */
[----:B------:R-:W-:Y:S01]  /*a180*/  ISETP.GE.AND P5, PT, R2, RZ, PT ;  /* 0x000000ff0200720c */ /* 0x000fe20003fa6270 */
[C---:B------:R-:W-:Y:S02]  /*a190*/  VIADD R4, R23.reuse, 0x86 ;  /* 0x0000008617047836 */ /* 0x040fe40000000000 */
[----:B------:R-:W-:Y:S02]  /*a1a0*/  VIADD R2, R23, 0x84 ;  /* 0x0000008417027836 */ /* 0x000fe40000000000 */
[----:B------:R-:W-:Y:S01]  /*a1b0*/  @!P4 IMAD.IADD R5, R5, 0x1, -R22 ;  /* 0x000000010505c824 */ /* 0x000fe200078e0a16 */
[----:B------:R-:W-:Y:S01]  /*a1c0*/  IABS R16, R4 ;  /* 0x0000000400107213 */ /* 0x000fe20000000000 */
[----:B0-----:R-:W-:Y:S01]  /*a1d0*/  IMAD.MOV.U32 R13, RZ, RZ, R18 ;  /* 0x000000ffff0d7224 */ /* 0x001fe200078e0012 */
[----:B------:R-:W-:Y:S01]  /*a1e0*/  ISETP.GE.AND P4, PT, R14, RZ, PT ;  /* 0x000000ff0e00720c */ /* 0x000fe20003f86270 */
[----:B------:R-:W-:Y:S01]  /*a1f0*/  @!P1 IMAD.IADD R11, R11, 0x1, -R22 ;  /* 0x000000010b0b9824 */ /* 0x000fe200078e0a16 */
[----:B------:R-:W-:Y:S01]  /*a200*/  IABS R14, R2 ;  /* 0x00000002000e7213 */ /* 0x000fe20000000000 */
[----:B------:R-:W-:Y:S01]  /*a210*/  @!P0 IMAD.MOV R13, RZ, RZ, -R13 ;  /* 0x000000ffff0d8224 */ /* 0x000fe200078e0a0d */
[----:B------:R-:W-:Y:S01]  /*a220*/  ISETP.GT.U32.AND P0, PT, R22, R6, PT ;  /* 0x000000061600720c */ /* 0x000fe20003f04070 */
[----:B------:R-:W-:-:S03]  /*a230*/  IMAD.HI.U32 R17, R0, R16, RZ ;  /* 0x0000001000117227 */ /* 0x000fc600078e00ff */
[----:B------:R0:W-:Y:S01]  /*a240*/  STL [R1+0xd8], R13 ;  /* 0x0000d80d01007387 */ /* 0x0001e20000100800 */
[----:B------:R-:W-:Y:S02]  /*a250*/  IMAD.MOV R17, RZ, RZ, -R17 ;  /* 0x000000ffff117224 */ /* 0x000fe400078e0a11 */
[--C-:B------:R-:W-:Y:S01]  /*a260*/  @!P6 IMAD.IADD R7, R7, 0x1, -R22.reuse ;  /* 0x000000010707e824 */ /* 0x100fe200078e0a16 */
[----:B------:R-:W-:Y:S01]  /*a270*/  ISETP.GE.AND P6, PT, R15, RZ, PT ;  /* 0x000000ff0f00720c */ /* 0x000fe20003fc6270 */
[----:B------:R-:W-:Y:S02]  /*a280*/  IMAD.MOV.U32 R18, RZ, RZ, R9 ;  /* 0x000000ffff127224 */ /* 0x000fe400078e0009 */
[----:B------:R-:W-:Y:S02]  /*a290*/  VIADD R9, R23, 0x80 ;  /* 0x0000008017097836 */ /* 0x000fe40000000000 */
[----:B------:R-:W-:Y:S01]  /*a2a0*/  @!P0 IMAD.IADD R6, R6, 0x1, -R22 ;  /* 0x0000000106068824 */ /* 0x000fe200078e0a16 */
[----:B------:R-:W-:Y:S01]  /*a2b0*/  ISETP.GE.AND P0, PT, R10, RZ, PT ;  /* 0x000000ff0a00720c */ /* 0x000fe20003f06270 */
[----:B0-----:R-:W-:-:S02]  /*a2c0*/  IMAD.MOV.U32 R13, RZ, RZ, R8 ;  /* 0x000000ffff0d7224 */ /* 0x001fc400078e0008 */
[----:B------:R-:W-:Y:S01]  /*a2d0*/  IMAD.HI.U32 R8, R0, R14, RZ ;  /* 0x0000000e00087227 */ /* 0x000fe200078e00ff */
[----:B------:R-:W-:-:S03]  /*a2e0*/  ISETP.GT.U32.AND P1, PT, R22, R6, PT ;  /* 0x000000061600720c */ /* 0x000fc60003f24070 */
[----:B------:R-:W-:Y:S01]  /*a2f0*/  @!P5 IMAD.MOV R13, RZ, RZ, -R13 ;  /* 0x000000ffff0dd224 */ /* 0x000fe200078e0a0d */
[C---:B------:R-:W-:Y:S01]  /*a300*/  ISETP.GT.U32.AND P5, PT, R22.reuse, R11, PT ;  /* 0x0000000b1600720c */ /* 0x040fe20003fa4070 */
[C---:B------:R-:W-:Y:S02]  /*a310*/  IMAD R10, R22.reuse, R17, R16 ;  /* 0x00000011160a7224 */ /* 0x040fe400078e0210 */
[----:B------:R-:W-:Y:S02]  /*a320*/  IMAD.MOV R8, RZ, RZ, -R8 ;  /* 0x000000ffff087224 */ /* 0x000fe400078e0a08 */
[----:B------:R-:W-:Y:S01]  /*a330*/  @!P2 IMAD.MOV R18, RZ, RZ, -R18 ;  /* 0x000000ffff12a224 */ /* 0x000fe200078e0a12 */
[C---:B------:R-:W-:Y:S01]  /*a340*/  ISETP.GT.U32.AND P2, PT, R22.reuse, R10, PT ;  /* 0x0000000a1600720c */ /* 0x040fe20003f44070 */
[C---:B------:R-:W-:Y:S02]  /*a350*/  IMAD R8, R22.reuse, R8, R14 ;  /* 0x0000000816087224 */ /* 0x040fe400078e020e */
[----:B------:R-:W-:Y:S01]  /*a360*/  @!P6 IMAD.MOV R7, RZ, RZ, -R7 ;  /* 0x000000ffff07e224 */ /* 0x000fe200078e0a07 */
[----:B------:R-:W-:Y:S01]  /*a370*/  ISETP.GE.AND P6, PT, R3, RZ, PT ;  /* 0x000000ff0300720c */ /* 0x000fe20003fc6270 */
[----:B------:R-:W-:Y:S01]  /*a380*/  VIADD R3, R23, 0x82 ;  /* 0x0000008217037836 */ /* 0x000fe20000000000 */
[----:B------:R-:W-:Y:S01]  /*a390*/  STL [R1+0x104], R18 ;  /* 0x0001041201007387 */ /* 0x000fe20000100800 */
[--C-:B------:R-:W-:Y:S01]  /*a3a0*/  @!P5 IMAD.IADD R11, R11, 0x1, -R22.reuse ;  /* 0x000000010b0bd824 */ /* 0x100fe200078e0a16 */
[----:B------:R-:W-:Y:S01]  /*a3b0*/  ISETP.GT.U32.AND P5, PT, R22, R8, PT ;  /* 0x000000081600720c */ /* 0x000fe20003fa4070 */
[--C-:B------:R-:W-:Y:S01]  /*a3c0*/  @!P1 IMAD.IADD R6, R6, 0x1, -R22.reuse ;  /* 0x0000000106069824 */ /* 0x100fe200078e0a16 */
[----:B------:R0:W-:Y:S01]  /*a3d0*/  STL [R1+0x140], R13 ;  /* 0x0001400d01007387 */ /* 0x0001e20000100800 */
[----:B------:R-:W-:Y:S01]  /*a3e0*/  @!P4 IMAD.MOV R5, RZ, RZ, -R5 ;  /* 0x000000ffff05c224 */ /* 0x000fe200078e0a05 */
[----:B------:R-:W-:Y:S01]  /*a3f0*/  ISETP.GE.AND P1, PT, R2, RZ, PT ;  /* 0x000000ff0200720c */ /* 0x000fe20003f26270 */
[----:B------:R-:W-:Y:S01]  /*a400*/  @!P2 IMAD.IADD R10, R10, 0x1, -R22 ;  /* 0x000000010a0aa824 */ /* 0x000fe200078e0a16 */
[----:B------:R-:W-:Y:S01]  /*a410*/  ISETP.GE.AND P2, PT, R3, RZ, PT ;  /* 0x000000ff0300720c */ /* 0x000fe20003f46270 */
[----:B------:R-:W-:Y:S01]  /*a420*/  STL [R1+0x160], R7 ;  /* 0x0001600701007387 */ /* 0x000fe20000100800 */
[----:B------:R-:W-:Y:S01]  /*a430*/  IABS R3, R3 ;  /* 0x0000000300037213 */ /* 0x000fe20000000000 */
[----:B------:R-:W-:Y:S01]  /*a440*/  VIADD R16, R23, 0x74 ;  /* 0x0000007417107836 */ /* 0x000fe20000000000 */
[----:B------:R-:W-:Y:S01]  /*a450*/  IABS R2, R9 ;  /* 0x0000000900027213 */ /* 0x000fe20000000000 */
[----:B------:R1:W-:Y:S01]  /*a460*/  STL [R1+0x178], R5 ;  /* 0x0001780501007387 */ /* 0x0003e20000100800 */
[----:B0-----:R-:W-:Y:S01]  /*a470*/  IMAD.MOV.U32 R13, RZ, RZ, R6 ;  /* 0x000000ffff0d7224 */ /* 0x001fe200078e0006 */
[----:B------:R-:W-:Y:S01]  /*a480*/  ISETP.GE.AND P4, PT, R4, RZ, PT ;  /* 0x000000ff0400720c */ /* 0x000fe20003f86270 */
[----:B------:R-:W-:Y:S01]  /*a490*/  @!P5 IMAD.IADD R8, R8, 0x1, -R22 ;  /* 0x000000010808d824 */ /* 0x000fe200078e0a16 */
[----:B------:R-:W-:Y:S01]  /*a4a0*/  ISETP.GT.U32.AND P5, PT, R22, R10, PT ;  /* 0x0000000a1600720c */ /* 0x000fe20003fa4070 */
[----:B------:R-:W-:Y:S01]  /*a4b0*/  IMAD.HI.U32 R14, R0, R3, RZ ;  /* 0x00000003000e7227 */ /* 0x000fe200078e00ff */
[----:B------:R-:W-:-:S03]  /*a4c0*/  IABS R18, R16 ;  /* 0x0000001000127213 */ /* 0x000fc60000000000 */
[----:B------:R-:W-:Y:S02]  /*a4d0*/  IMAD.MOV R14, RZ, RZ, -R14 ;  /* 0x000000ffff0e7224 */ /* 0x000fe400078e0a0e */
[----:B------:R-:W-:Y:S01]  /*a4e0*/  @!P0 IMAD.MOV R13, RZ, RZ, -R13 ;  /* 0x000000ffff0d8224 */ /* 0x000fe200078e0a0d */
[C---:B------:R-:W-:Y:S01]  /*a4f0*/  ISETP.GT.U32.AND P0, PT, R22.reuse, R8, PT ;  /* 0x000000081600720c */ /* 0x040fe20003f04070 */
[----:B------:R-:W-:Y:S02]  /*a500*/  IMAD R3, R22, R14, R3 ;  /* 0x0000000e16037224 */ /* 0x000fe400078e0203 */
[C---:B------:R-:W-:Y:S01]  /*a510*/  VIADD R4, R23.reuse, 0x7c ;  /* 0x0000007c17047836 */ /* 0x040fe20000000000 */
[----:B------:R0:W-:Y:S01]  /*a520*/  STL [R1+0x18c], R13 ;  /* 0x00018c0d01007387 */ /* 0x0001e20000100800 */
[----:B------:R-:W-:Y:S01]  /*a530*/  @!P5 IMAD.IADD R10, R10, 0x1, -R22 ;  /* 0x000000010a0ad824 */ /* 0x000fe200078e0a16 */
[----:B------:R-:W-:Y:S01]  /*a540*/  ISETP.GT.U32.AND P5, PT, R22, R3, PT ;  /* 0x000000031600720c */ /* 0x000fe20003fa4070 */
[----:B-1----:R-:W-:Y:S01]  /*a550*/  VIADD R5, R23, 0x7e ;  /* 0x0000007e17057836 */ /* 0x002fe20000000000 */
[----:B------:R-:W-:Y:S01]  /*a560*/  IABS R6, R4 ;  /* 0x0000000400067213 */ /* 0x000fe20000000000 */
[----:B------:R-:W-:-:S02]  /*a570*/  IMAD.MOV.U32 R15, RZ, RZ, R10 ;  /* 0x000000ffff0f7224 */ /* 0x000fc400078e000a */
[----:B------:R-:W-:Y:S01]  /*a580*/  VIADD R14, R23, 0x78 ;  /* 0x00000078170e7836 */ /* 0x000fe20000000000 */
[----:B------:R-:W-:Y:S01]  /*a590*/  IABS R7, R5 ;  /* 0x0000000500077213 */ /* 0x000fe20000000000 */
[----:B------:R-:W-:Y:S01]  /*a5a0*/  @!P0 IMAD.IADD R8, R8, 0x1, -R22 ;  /* 0x0000000108088824 */ /* 0x000fe200078e0a16 */
[----:B------:R-:W-:Y:S01]  /*a5b0*/  ISETP.GE.AND P0, PT, R5, RZ, PT ;  /* 0x000000ff0500720c */ /* 0x000fe20003f06270 */
[----:B0-----:R-:W-:Y:S01]  /*a5c0*/  IMAD.MOV.U32 R13, RZ, RZ, R11 ;  /* 0x000000ffff0d7224 */ /* 0x001fe200078e000b */
[----:B------:R-:W-:Y:S01]  /*a5d0*/  IABS R20, R14 ;  /* 0x0000000e00147213 */ /* 0x000fe20000000000 */
[----:B------:R-:W-:-:S04]  /*a5e0*/  IMAD.HI.U32 R11, R0, R2, RZ ;  /* 0x00000002000b7227 */ /* 0x000fc800078e00ff */
[----:B------:R-:W-:Y:S02]  /*a5f0*/  @!P5 IMAD.IADD R3, R3, 0x1, -R22 ;  /* 0x000000010303d824 */ /* 0x000fe400078e0a16 */
[----:B------:R-:W-:Y:S02]  /*a600*/  IMAD.MOV R11, RZ, RZ, -R11 ;  /* 0x000000ffff0b7224 */ /* 0x000fe400078e0a0b */
[----:B------:R-:W-:Y:S01]  /*a610*/  @!P4 IMAD.MOV R15, RZ, RZ, -R15 ;  /* 0x000000ffff0fc224 */ /* 0x000fe200078e0a0f */
[C---:B------:R-:W-:Y:S01]  /*a620*/  ISETP.GT.U32.AND P5, PT, R22.reuse, R3, PT ;  /* 0x000000031600720c */ /* 0x040fe20003fa4070 */
[----:B------:R-:W-:Y:S02]  /*a630*/  IMAD R2, R22, R11, R2 ;  /* 0x0000000b16027224 */ /* 0x000fe400078e0202 */
[----:B------:R-:W-:-:S03]  /*a640*/  IMAD.HI.U32 R5, R0, R6, RZ ;  /* 0x0000000600057227 */ /* 0x000fc600078e00ff */
[----:B------:R-:W-:Y:S01]  /*a650*/  ISETP.GT.U32.AND P4, PT, R22, R2, PT ;  /* 0x000000021600720c */ /* 0x000fe20003f84070 */
[----:B------:R-:W-:Y:S02]  /*a660*/  IMAD.MOV R5, RZ, RZ, -R5 ;  /* 0x000000ffff057224 */ /* 0x000fe400078e0a05 */
[----:B------:R-:W-:Y:S01]  /*a670*/  @!P6 IMAD.MOV R13, RZ, RZ, -R13 ;  /* 0x000000ffff0de224 */ /* 0x000fe200078e0a0d */
[----:B------:R-:W-:Y:S01]  /*a680*/  ISETP.GE.AND P6, PT, R9, RZ, PT ;  /* 0x000000ff0900720c */ /* 0x000fe20003fc6270 */
[----:B------:R-:W-:-:S03]  /*a690*/  IMAD.HI.U32 R9, R0, R7, RZ ;  /* 0x0000000700097227 */ /* 0x000fc600078e00ff */
[----:B------:R0:W-:Y:S01]  /*a6a0*/  STL [R1+0x188], R13 ;  /* 0x0001880d01007387 */ /* 0x0001e20000100800 */
[----:B------:R-:W-:Y:S02]  /*a6b0*/  @!P5 IMAD.IADD R3, R3, 0x1, -R22 ;  /* 0x000000010303d824 */ /* 0x000fe400078e0a16 */
[----:B------:R-:W-:Y:S01]  /*a6c0*/  IMAD R6, R22, R5, R6 ;  /* 0x0000000516067224 */ /* 0x000fe200078e0206 */
[----:B------:R-:W-:Y:S01]  /*a6d0*/  STL [R1+0x180], R15 ;  /* 0x0001800f01007387 */ /* 0x000fe20000100800 */
[----:B------:R-:W-:Y:S02]  /*a6e0*/  IMAD.MOV.U32 R11, RZ, RZ, R3 ;  /* 0x000000ffff0b7224 */ /* 0x000fe400078e0003 */
[----:B------:R-:W-:Y:S02]  /*a6f0*/  IMAD.MOV R9, RZ, RZ, -R9 ;  /* 0x000000ffff097224 */ /* 0x000fe400078e0a09 */
[----:B------:R-:W-:Y:S02]  /*a700*/  @!P4 IMAD.IADD R2, R2, 0x1, -R22 ;  /* 0x000000010202c824 */ /* 0x000fe400078e0a16 */
[----:B------:R-:W-:Y:S01]  /*a710*/  @!P2 IMAD.MOV R11, RZ, RZ, -R11 ;  /* 0x000000ffff0ba224 */ /* 0x000fe200078e0a0b */
[C---:B------:R-:W-:Y:S01]  /*a720*/  ISETP.GT.U32.AND P2, PT, R22.reuse, R6, PT ;  /* 0x000000061600720c */ /* 0x040fe20003f44070 */
[C---:B------:R-:W-:Y:S01]  /*a730*/  IMAD R7, R22.reuse, R9, R7 ;  /* 0x0000000916077224 */ /* 0x040fe200078e0207 */
[----:B------:R-:W-:Y:S01]  /*a740*/  ISETP.GT.U32.AND P4, PT, R22, R2, PT ;  /* 0x000000021600720c */ /* 0x000fe20003f84070 */
[----:B------:R-:W-:-:S02]  /*a750*/  VIADD R9, R23, 0x7a ;  /* 0x0000007a17097836 */ /* 0x000fc40000000000 */
[----:B------:R-:W-:Y:S01]  /*a760*/  VIADD R5, R23, 0x76 ;  /* 0x0000007617057836 */ /* 0x000fe20000000000 */
[----:B------:R-:W-:Y:S01]  /*a770*/  ISETP.GT.U32.AND P5, PT, R22, R7, PT ;  /* 0x000000071600720c */ /* 0x000fe20003fa4070 */
[----:B0-----:R-:W-:Y:S01]  /*a780*/  IMAD.MOV.U32 R13, RZ, RZ, R8 ;  /* 0x000000ffff0d7224 */ /* 0x001fe200078e0008 */
[----:B------:R-:W-:Y:S01]  /*a790*/  IABS R17, R9 ;  /* 0x0000000900117213 */ /* 0x000fe20000000000 */
[----:B------:R-:W-:Y:S01]  /*a7a0*/  IMAD.HI.U32 R8, R0, R20, RZ ;  /* 0x0000001400087227 */ /* 0x000fe200078e00ff */
[----:B------:R-:W-:-:S03]  /*a7b0*/  IABS R19, R5 ;  /* 0x0000000500137213 */ /* 0x000fc60000000000 */
[----:B------:R-:W-:Y:S02]  /*a7c0*/  @!P2 IMAD.IADD R6, R6, 0x1, -R22 ;  /* 0x000000010606a824 */ /* 0x000fe400078e0a16 */
[----:B------:R-:W-:-:S03]  /*a7d0*/  IMAD.HI.U32 R10, R0, R17, RZ ;  /* 0x00000011000a7227 */ /* 0x000fc600078e00ff */
[----:B------:R-:W-:Y:S01]  /*a7e0*/  ISETP.GT.U32.AND P2, PT, R22, R6, PT ;  /* 0x000000061600720c */ /* 0x000fe20003f44070 */
[----:B------:R-:W-:Y:S01]  /*a7f0*/  @!P1 IMAD.MOV R13, RZ, RZ, -R13 ;  /* 0x000000ffff0d9224 */ /* 0x000fe200078e0a0d */
[----:B------:R-:W-:Y:S01]  /*a800*/  ISETP.GE.AND P1, PT, R4, RZ, PT ;  /* 0x000000ff0400720c */ /* 0x000fe20003f26270 */
[----:B------:R-:W-:Y:S01]  /*a810*/  @!P4 IMAD.IADD R2, R2, 0x1, -R22 ;  /* 0x000000010202c824 */ /* 0x000fe200078e0a16 */
[----:B------:R-:W-:Y:S01]  /*a820*/  ISETP.GE.AND P4, PT, R9, RZ, PT ;  /* 0x000000ff0900720c */ /* 0x000fe20003f86270 */
[----:B------:R-:W-:Y:S01]  /*a830*/  IMAD.HI.U32 R4, R0, R19, RZ ;  /* 0x0000001300047227 */ /* 0x000fe200078e00ff */
[----:B------:R-:W-:Y:S03]  /*a840*/  STL [R1+0x184], R13 ;  /* 0x0001840d01007387 */ /* 0x000fe60000100800 */
[----:B------:R-:W-:Y:S01]  /*a850*/  IMAD.MOV R9, RZ, RZ, -R10 ;  /* 0x000000ffff097224 */ /* 0x000fe200078e0a0a */
[----:B------:R0:W-:Y:S01]  /*a860*/  STL [R1+0x174], R11 ;  /* 0x0001740b01007387 */ /* 0x0001e20000100800 */
[----:B------:R-:W-:-:S02]  /*a870*/  @!P5 IMAD.IADD R7, R7, 0x1, -R22 ;  /* 0x000000010707d824 */ /* 0x000fc400078e0a16 */
[----:B------:R-:W-:Y:S02]  /*a880*/  IMAD.MOV R4, RZ, RZ, -R4 ;  /* 0x000000ffff047224 */ /* 0x000fe400078e0a04 */
[C---:B------:R-:W-:Y:S01]  /*a890*/  IMAD R17, R22.reuse, R9, R17 ;  /* 0x0000000916117224 */ /* 0x040fe200078e0211 */
[C---:B------:R-:W-:Y:S01]  /*a8a0*/  ISETP.GT.U32.AND P5, PT, R22.reuse, R7, PT ;  /* 0x000000071600720c */ /* 0x040fe20003fa4070 */
[----:B------:R-:W-:Y:S02]  /*a8b0*/  IMAD R19, R22, R4, R19 ;  /* 0x0000000416137224 */ /* 0x000fe400078e0213 */
[----:B------:R-:W-:Y:S02]  /*a8c0*/  IMAD.MOV R8, RZ, RZ, -R8 ;  /* 0x000000ffff087224 */ /* 0x000fe400078e0a08 */
[----:B0-----:R-:W-:Y:S02]  /*a8d0*/  IMAD.MOV.U32 R11, RZ, RZ, R2 ;  /* 0x000000ffff0b7224 */ /* 0x001fe400078e0002 */
[----:B------:R-:W-:Y:S01]  /*a8e0*/  @!P2 IMAD.IADD R6, R6, 0x1, -R22 ;  /* 0x000000010606a824 */ /* 0x000fe200078e0a16 */
[C---:B------:R-:W-:Y:S01]  /*a8f0*/  ISETP.GT.U32.AND P2, PT, R22.reuse, R19, PT ;  /* 0x000000131600720c */ /* 0x040fe20003f44070 */
[----:B------:R-:W-:Y:S01]  /*a900*/  @!P6 IMAD.MOV R11, RZ, RZ, -R11 ;  /* 0x000000ffff0be224 */ /* 0x000fe200078e0a0b */
[C---:B------:R-:W-:Y:S01]  /*a910*/  ISETP.GT.U32.AND P6, PT, R22.reuse, R17, PT ;  /* 0x000000111600720c */ /* 0x040fe20003fc4070 */
[----:B------:R-:W-:-:S02]  /*a920*/  IMAD R20, R22, R8, R20 ;  /* 0x0000000816147224 */ /* 0x000fc400078e0214 */
[----:B------:R-:W-:Y:S01]  /*a930*/  IMAD.HI.U32 R3, R0, R18, RZ ;  /* 0x0000001200037227 */ /* 0x000fe200078e00ff */
[----:B------:R0:W-:Y:S03]  /*a940*/  STL [R1+0xe4], R11 ;  /* 0x0000e40b01007387 */ /* 0x0001e60000100800 */
[----:B------:R-:W-:Y:S02]  /*a950*/  VIADD R4, R23, 0x72 ;  /* 0x0000007217047836 */ /* 0x000fe40000000000 */
[--C-:B------:R-:W-:Y:S01]  /*a960*/  @!P5 IMAD.IADD R7, R7, 0x1, -R22.reuse ;  /* 0x000000010707d824 */ /* 0x100fe200078e0a16 */
[----:B------:R-:W-:Y:S01]  /*a970*/  ISETP.GT.U32.AND P5, PT, R22, R20, PT ;  /* 0x000000141600720c */ /* 0x000fe20003fa4070 */
[----:B------:R-:W-:Y:S01]  /*a980*/  IMAD.MOV R3, RZ, RZ, -R3 ;  /* 0x000000ffff037224 */ /* 0x000fe200078e0a03 */
[----:B------:R-:W-:Y:S01]  /*a990*/  IABS R21, R4 ;  /* 0x0000000400157213 */ /* 0x000fe20000000000 */
[----:B------:R-:W-:-:S02]  /*a9a0*/  @!P6 IMAD.IADD R17, R17, 0x1, -R22 ;  /* 0x000000011111e824 */ /* 0x000fc400078e0a16 */
[C---:B------:R-:W-:Y:S02]  /*a9b0*/  IMAD R18, R22.reuse, R3, R18 ;  /* 0x0000000316127224 */ /* 0x040fe400078e0212 */
[----:B------:R-:W-:Y:S01]  /*a9c0*/  @!P2 IMAD.IADD R19, R19, 0x1, -R22 ;  /* 0x000000011313a824 */ /* 0x000fe200078e0a16 */
[----:B------:R-:W-:Y:S01]  /*a9d0*/  ISETP.GT.U32.AND P2, PT, R22, R17, PT ;  /* 0x000000111600720c */ /* 0x000fe20003f44070 */
[----:B------:R-:W-:Y:S01]  /*a9e0*/  IMAD.HI.U32 R24, R0, R21, RZ ;  /* 0x0000001500187227 */ /* 0x000fe200078e00ff */
[----:B------:R-:W-:-:S03]  /*a9f0*/  ISETP.GT.U32.AND P6, PT, R22, R18, PT ;  /* 0x000000121600720c */ /* 0x000fc60003fc4070 */
[C---:B------:R-:W-:Y:S02]  /*aa00*/  VIADD R3, R23.reuse, 0x70 ;  /* 0x0000007017037836 */ /* 0x040fe40000000000 */
[----:B------:R-:W-:Y:S02]  /*aa10*/  VIADD R15, R23, 0x6c ;  /* 0x0000006c170f7836 */ /* 0x000fe40000000000 */
[----:B------:R-:W-:Y:S01]  /*aa20*/  IMAD.MOV R24, RZ, RZ, -R24 ;  /* 0x000000ffff187224 */ /* 0x000fe200078e0a18 */
[----:B0-----:R-:W-:Y:S01]  /*aa30*/  IABS R11, R3 ;  /* 0x00000003000b7213 */ /* 0x001fe20000000000 */
[----:B------:R-:W-:Y:S01]  /*aa40*/  @!P5 IMAD.IADD R20, R20, 0x1, -R22 ;  /* 0x000000011414d824 */ /* 0x000fe200078e0a16 */
[----:B------:R-:W-:Y:S01]  /*aa50*/  ISETP.GE.AND P5, PT, R14, RZ, PT ;  /* 0x000000ff0e00720c */ /* 0x000fe20003fa6270 */
[----:B------:R-:W-:Y:S01]  /*aa60*/  IMAD.MOV.U32 R25, RZ, RZ, R7 ;  /* 0x000000ffff197224 */ /* 0x000fe200078e0007 */
[----:B------:R-:W-:Y:S01]  /*aa70*/  IABS R8, R15 ;  /* 0x0000000f00087213 */ /* 0x000fe20000000000 */
[----:B------:R-:W-:-:S02]  /*aa80*/  IMAD R14, R22, R24, R21 ;  /* 0x00000018160e7224 */ /* 0x000fc400078e0215 */
[----:B------:R-:W-:Y:S01]  /*aa90*/  @!P0 IMAD.MOV R25, RZ, RZ, -R25 ;  /* 0x000000ffff198224 */ /* 0x000fe200078e0a19 */
[C---:B------:R-:W-:Y:S01]  /*aaa0*/  ISETP.GT.U32.AND P0, PT, R22.reuse, R20, PT ;  /* 0x000000141600720c */ /* 0x040fe20003f04070 */
[----:B------:R-:W-:Y:S02]  /*aab0*/  VIADD R2, R23, 0x6e ;  /* 0x0000006e17027836 */ /* 0x000fe40000000000 */
[----:B------:R-:W-:Y:S01]  /*aac0*/  @!P2 IMAD.IADD R17, R17, 0x1, -R22 ;  /* 0x000000011111a824 */ /* 0x000fe200078e0a16 */
[----:B------:R-:W-:Y:S01]  /*aad0*/  ISETP.GT.U32.AND P2, PT, R22, R14, PT ;  /* 0x0000000e1600720c */ /* 0x000fe20003f44070 */
[----:B------:R-:W-:Y:S01]  /*aae0*/  IMAD.HI.U32 R10, R0, R11, RZ ;  /* 0x0000000b000a7227 */ /* 0x000fe200078e00ff */
[----:B------:R-:W-:Y:S01]  /*aaf0*/  IABS R9, R2 ;  /* 0x0000000200097213 */ /* 0x000fe20000000000 */
[----:B------:R0:W-:Y:S02]  /*ab00*/  STL [R1+0xe0], R25 ;  /* 0x0000e01901007387 */ /* 0x0001e40000100800 */
[----:B------:R-:W-:-:S02]  /*ab10*/  IMAD.MOV.U32 R13, RZ, RZ, R6 ;  /* 0x000000ffff0d7224 */ /* 0x000fc400078e0006 */
[----:B------:R-:W-:-:S04]  /*ab20*/  IMAD.HI.U32 R6, R0, R8, RZ ;  /* 0x0000000800067227 */ /* 0x000fc800078e00ff */
[----:B------:R-:W-:Y:S02]  /*ab30*/  @!P6 IMAD.IADD R18, R18, 0x1, -R22 ;  /* 0x000000011212e824 */ /* 0x000fe400078e0a16 */
[----:B------:R-:W-:Y:S02]  /*ab40*/  IMAD.MOV R24, RZ, RZ, -R10 ;  /* 0x000000ffff187224 */ /* 0x000fe400078e0a0a */
[----:B------:R-:W-:Y:S01]  /*ab50*/  IMAD.MOV R6, RZ, RZ, -R6 ;  /* 0x000000ffff067224 */ /* 0x000fe200078e0a06 */
[C---:B------:R-:W-:Y:S01]  /*ab60*/  ISETP.GT.U32.AND P6, PT, R22.reuse, R18, PT ;  /* 0x000000121600720c */ /* 0x040fe20003fc4070 */
[----:B------:R-:W-:Y:S01]  /*ab70*/  @!P1 IMAD.MOV R13, RZ, RZ, -R13 ;  /* 0x000000ffff0d9224 */ /* 0x000fe200078e0a0d */
[C---:B------:R-:W-:Y:S01]  /*ab80*/  ISETP.GT.U32.AND P1, PT, R22.reuse, R19, PT ;  /* 0x000000131600720c */ /* 0x040fe20003f24070 */
[----:B------:R-:W-:Y:S02]  /*ab90*/  IMAD R11, R22, R24, R11 ;  /* 0x00000018160b7224 */ /* 0x000fe400078e020b */
[----:B------:R-:W-:Y:S01]  /*aba0*/  IMAD.HI.U32 R21, R0, R9, RZ ;  /* 0x0000000900157227 */ /* 0x000fe200078e00ff */
[----:B------:R1:W-:Y:S03]  /*abb0*/  STL [R1+0xdc], R13 ;  /* 0x0000dc0d01007387 */ /* 0x0003e60000100800 */
[----:B------:R-:W-:-:S02]  /*abc0*/  IMAD R8, R22, R6, R8 ;  /* 0x0000000616087224 */ /* 0x000fc400078e0208 */
[--C-:B------:R-:W-:Y:S01]  /*abd0*/  @!P0 IMAD.IADD R20, R20, 0x1, -R22.reuse ;  /* 0x0000000114148824 */ /* 0x100fe200078e0a16 */
[----:B------:R-:W-:Y:S01]  /*abe0*/  ISETP.GT.U32.AND P0, PT, R22, R11, PT ;  /* 0x0000000b1600720c */ /* 0x000fe20003f04070 */
[----:B------:R-:W-:Y:S02]  /*abf0*/  IMAD.MOV R21, RZ, RZ, -R21 ;  /* 0x000000ffff157224 */ /* 0x000fe400078e0a15 */
[--C-:B------:R-:W-:Y:S01]  /*ac00*/  @!P2 IMAD.IADD R14, R14, 0x1, -R22.reuse ;  /* 0x000000010e0ea824 */ /* 0x100fe200078e0a16 */
[C---:B------:R-:W-:Y:S01]  /*ac10*/  ISETP.GT.U32.AND P2, PT, R22.reuse, R8, PT ;  /* 0x000000081600720c */ /* 0x040fe20003f44070 */
[----:B------:R-:W-:Y:S02]  /*ac20*/  IMAD R9, R22, R21, R9 ;  /* 0x0000001516097224 */ /* 0x000fe400078e0209 */
[----:B------:R-:W-:Y:S02]  /*ac30*/  VIADD R10, R23, 0x6a ;  /* 0x0000006a170a7836 */ /* 0x000fe40000000000 */
[--C-:B------:R-:W-:Y:S01]  /*ac40*/  @!P6 IMAD.IADD R18, R18, 0x1, -R22.reuse ;  /* 0x000000011212e824 */ /* 0x100fe200078e0a16 */
[----:B------:R-:W-:Y:S01]  /*ac50*/  ISETP.GT.U32.AND P6, PT, R22, R9, PT ;  /* 0x000000091600720c */ /* 0x000fe20003fc4070 */
[----:B------:R-:W-:Y:S01]  /*ac60*/  @!P1 IMAD.IADD R19, R19, 0x1, -R22 ;  /* 0x0000000113139824 */ /* 0x000fe200078e0a16 */
[----:B------:R-:W-:Y:S01]  /*ac70*/  ISETP.GE.AND P1, PT, R5, RZ, PT ;  /* 0x000000ff0500720c */ /* 0x000fe20003f26270 */
[----:B------:R-:W-:Y:S01]  /*ac80*/  VIADD R5, R23, 0x68 ;  /* 0x0000006817057836 */ /* 0x000fe20000000000 */
[----:B------:R-:W-:Y:S01]  /*ac90*/  IABS R21, R10 ;  /* 0x0000000a00157213 */ /* 0x000fe20000000000 */
[----:B0-----:R-:W-:-:S02]  /*aca0*/  IMAD.MOV.U32 R25, RZ, RZ, R17 ;  /* 0x000000ffff197224 */ /* 0x001fc400078e0011 */
[----:B------:R-:W-:Y:S01]  /*acb0*/  @!P0 IMAD.IADD R11, R11, 0x1, -R22 ;  /* 0x000000010b0b8824 */ /* 0x000fe200078e0a16 */
[----:B------:R-:W-:Y:S01]  /*acc0*/  ISETP.GE.AND P0, PT, R16, RZ, PT ;  /* 0x000000ff1000720c */ /* 0x000fe20003f06270 */
[----:B-1----:R-:W-:Y:S01]  /*acd0*/  IMAD.MOV.U32 R13, RZ, RZ, R20 ;  /* 0x000000ffff0d7224 */ /* 0x002fe200078e0014 */
[----:B------:R-:W-:Y:S01]  /*ace0*/  IABS R7, R5 ;  /* 0x0000000500077213 */ /* 0x000fe20000000000 */
[----:B------:R-:W-:Y:S01]  /*acf0*/  @!P2 IMAD.IADD R8, R8, 0x1, -R22 ;  /* 0x000000010808a824 */ /* 0x000fe200078e0a16 */
[----:B------:R-:W-:Y:S01]  /*ad00*/  ISETP.GT.U32.AND P2, PT, R22, R14, PT ;  /* 0x0000000e1600720c */ /* 0x000fe20003f44070 */
[----:B------:R-:W-:-:S04]  /*ad10*/  IMAD.HI.U32 R24, R0, R21, RZ ;  /* 0x0000001500187227 */ /* 0x000fc800078e00ff */
[----:B------:R-:W-:Y:S01]  /*ad20*/  @!P4 IMAD.MOV R25, RZ, RZ, -R25 ;  /* 0x000000ffff19c224 */ /* 0x000fe200078e0a19 */
[C---:B------:R-:W-:Y:S01]  /*ad30*/  ISETP.GT.U32.AND P4, PT, R22.reuse, R11, PT ;  /* 0x0000000b1600720c */ /* 0x040fe20003f84070 */
[----:B------:R-:W-:Y:S01]  /*ad40*/  @!P5 IMAD.MOV R13, RZ, RZ, -R13 ;  /* 0x000000ffff0dd224 */ /* 0x000fe200078e0a0d */
[----:B------:R-:W-:Y:S01]  /*ad50*/  ISETP.GT.U32.AND P5, PT, R22, R8, PT ;  /* 0x000000081600720c */ /* 0x000fe20003fa4070 */
[----:B------:R-:W-:Y:S01]  /*ad60*/  IMAD.MOV R24, RZ, RZ, -R24 ;  /* 0x000000ffff187224 */ /* 0x000fe200078e0a18 */
[----:B------:R-:W-:Y:S01]  /*ad70*/  STL [R1+0xcc], R25 ;  /* 0x0000cc1901007387 */ /* 0x000fe20000100800 */
[----:B------:R-:W-:-:S03]  /*ad80*/  IMAD.HI.U32 R17, R0, R7, RZ ;  /* 0x0000000700117227 */ /* 0x000fc600078e00ff */
[----:B------:R0:W-:Y:S01]  /*ad90*/  STL [R1+0x44], R13 ;  /* 0x0000440d01007387 */ /* 0x0001e20000100800 */
[--C-:B------:R-:W-:Y:S01]  /*ada0*/  @!P6 IMAD.IADD R9, R9, 0x1, -R22.reuse ;  /* 0x000000010909e824 */ /* 0x100fe200078e0a16 */
[----:B------:R-:W-:Y:S01]  /*adb0*/  ISETP.GE.AND P6, PT, R4, RZ, PT ;  /* 0x000000ff0400720c */ /* 0x000fe20003fc6270 */
[C---:B------:R-:W-:Y:S02]  /*adc0*/  IMAD R4, R22.reuse, R24, R21 ;  /* 0x0000001816047224 */ /* 0x040fe400078e0215 */
[----:B------:R-:W-:Y:S02]  /*add0*/  VIADD R6, R23, 0x66 ;  /* 0x0000006617067836 */ /* 0x000fe40000000000 */
[----:B------:R-:W-:Y:S01]  /*ade0*/  @!P1 IMAD.MOV R19, RZ, RZ, -R19 ;  /* 0x000000ffff139224 */ /* 0x000fe200078e0a13 */
[----:B------:R-:W-:Y:S01]  /*adf0*/  ISETP.GT.U32.AND P1, PT, R22, R9, PT ;  /* 0x000000091600720c */ /* 0x000fe20003f24070 */
[----:B------:R-:W-:Y:S01]  /*ae00*/  @!P2 IMAD.IADD R14, R14, 0x1, -R22 ;  /* 0x000000010e0ea824 */ /* 0x000fe200078e0a16 */
[C---:B------:R-:W-:Y:S01]  /*ae10*/  ISETP.GT.U32.AND P2, PT, R22.reuse, R4, PT ;  /* 0x000000041600720c */ /* 0x040fe20003f44070 */
[----:B0-----:R-:W-:Y:S01]  /*ae20*/  IMAD.MOV.U32 R13, RZ, RZ, R18 ;  /* 0x000000ffff0d7224 */ /* 0x001fe200078e0012 */
[----:B------:R-:W-:Y:S01]  /*ae30*/  IABS R16, R6 ;  /* 0x0000000600107213 */ /* 0x000fe20000000000 */
[----:B------:R-:W-:Y:S01]  /*ae40*/  IMAD.MOV R18, RZ, RZ, -R17 ;  /* 0x000000ffff127224 */ /* 0x000fe200078e0a11 */
[----:B------:R0:W-:Y:S01]  /*ae50*/  STL [R1+0x3c], R19 ;  /* 0x00003c1301007387 */ /* 0x0001e20000100800 */
[----:B------:R-:W-:Y:S01]  /*ae60*/  @!P0 IMAD.MOV R13, RZ, RZ, -R13 ;  /* 0x000000ffff0d8224 */ /* 0x000fe200078e0a0d */
[----:B------:R-:W-:Y:S01]  /*ae70*/  ISETP.GE.AND P0, PT, R3, RZ, PT ;  /* 0x000000ff0300720c */ /* 0x000fe20003f06270 */
[----:B------:R-:W-:-:S02]  /*ae80*/  IMAD R3, R22, R18, R7 ;  /* 0x0000001216037224 */ /* 0x000fc400078e0207 */
[----:B------:R-:W-:Y:S01]  /*ae90*/  @!P4 IMAD.IADD R11, R11, 0x1, -R22 ;  /* 0x000000010b0bc824 */ /* 0x000fe200078e0a16 */
[----:B------:R1:W-:Y:S01]  /*aea0*/  STL [R1+0x34], R13 ;  /* 0x0000340d01007387 */ /* 0x0003e20000100800 */
[----:B------:R-:W-:Y:S01]  /*aeb0*/  IMAD.HI.U32 R17, R0, R16, RZ ;  /* 0x0000001000117227 */ /* 0x000fe200078e00ff */
[----:B------:R-:W-:-:S03]  /*aec0*/  ISETP.GT.U32.AND P4, PT, R22, R3, PT ;  /* 0x000000031600720c */ /* 0x000fc60003f84070 */
[----:B------:R-:W-:Y:S02]  /*aed0*/  IMAD.MOV R18, RZ, RZ, -R17 ;  /* 0x000000ffff127224 */ /* 0x000fe400078e0a11 */
[--C-:B------:R-:W-:Y:S01]  /*aee0*/  @!P1 IMAD.IADD R9, R9, 0x1, -R22.reuse ;  /* 0x0000000109099824 */ /* 0x100fe200078e0a16 */
[----:B------:R-:W-:Y:S01]  /*aef0*/  ISETP.GE.AND P1, PT, R2, RZ, PT ;  /* 0x000000ff0200720c */ /* 0x000fe20003f26270 */
[----:B------:R-:W-:Y:S02]  /*af00*/  @!P2 IMAD.IADD R4, R4, 0x1, -R22 ;  /* 0x000000010404a824 */ /* 0x000fe400078e0a16 */
[----:B------:R-:W-:Y:S02]  /*af10*/  VIADD R7, R23, 0x64 ;  /* 0x0000006417077836 */ /* 0x000fe40000000000 */
[C---:B------:R-:W-:Y:S01]  /*af20*/  IMAD R2, R22.reuse, R18, R16 ;  /* 0x0000001216027224 */ /* 0x040fe200078e0210 */
[----:B------:R-:W-:Y:S01]  /*af30*/  ISETP.GT.U32.AND P2, PT, R22, R4, PT ;  /* 0x000000041600720c */ /* 0x000fe20003f44070 */
[----:B0-----:R-:W-:Y:S01]  /*af40*/  IMAD.MOV.U32 R19, RZ, RZ, R14 ;  /* 0x000000ffff137224 */ /* 0x001fe200078e000e */
[----:B------:R-:W-:Y:S01]  /*af50*/  IABS R17, R7 ;  /* 0x0000000700117213 */ /* 0x000fe20000000000 */
[----:B------:R-:W-:Y:S01]  /*af60*/  @!P5 IMAD.IADD R8, R8, 0x1, -R22 ;  /* 0x000000010808d824 */ /* 0x000fe200078e0a16 */
[----:B------:R-:W-:Y:S01]  /*af70*/  ISETP.GE.AND P5, PT, R15, RZ, PT ;  /* 0x000000ff0f00720c */ /* 0x000fe20003fa6270 */
[----:B-1----:R-:W-:-:S02]  /*af80*/  IMAD.MOV.U32 R13, RZ, RZ, R11 ;  /* 0x000000ffff0d7224 */ /* 0x002fc400078e000b */
[----:B------:R-:W-:Y:S01]  /*af90*/  @!P6 IMAD.MOV R19, RZ, RZ, -R19 ;  /* 0x000000ffff13e224 */ /* 0x000fe200078e0a13 */
[----:B------:R-:W-:Y:S01]  /*afa0*/  ISETP.GT.U32.AND P6, PT, R22, R2, PT ;  /* 0x000000021600720c */ /* 0x000fe20003fc4070 */
[----:B------:R-:W-:Y:S01]  /*afb0*/  @!P4 IMAD.IADD R3, R3, 0x1, -R22 ;  /* 0x000000010303c824 */ /* 0x000fe200078e0a16 */
[----:B------:R-:W-:Y:S01]  /*afc0*/  ISETP.GE.AND P4, PT, R10, RZ, PT ;  /* 0x000000ff0a00720c */ /* 0x000fe20003f86270 */
[----:B------:R-:W-:Y:S01]  /*afd0*/  @!P0 IMAD.MOV R13, RZ, RZ, -R13 ;  /* 0x000000ffff0d8224 */ /* 0x000fe200078e0a0d */
[----:B------:R-:W-:Y:S01]  /*afe0*/  STL [R1+0x80], R19 ;  /* 0x0000801301007387 */ /* 0x000fe20000100800 */
[----:B------:R-:W-:Y:S01]  /*aff0*/  IMAD.MOV.U32 R11, RZ, RZ, R9 ;  /* 0x000000ffff0b7224 */ /* 0x000fe200078e0009 */
[----:B------:R-:W-:Y:S01]  /*b000*/  ISETP.GT.U32.AND P0, PT, R22, R3, PT ;  /* 0x000000031600720c */ /* 0x000fe20003f04070 */
[----:B------:R-:W-:Y:S01]  /*b010*/  IMAD.HI.U32 R9, R0, R17, RZ ;  /* 0x0000001100097227 */ /* 0x000fe200078e00ff */
[----:B------:R-:W-:Y:S03]  /*b020*/  STL [R1+0xb0], R13 ;  /* 0x0000b00d01007387 */ /* 0x000fe60000100800 */
[----:B------:R-:W-:Y:S01]  /*b030*/  @!P1 IMAD.MOV R11, RZ, RZ, -R11 ;  /* 0x000000ffff0b9224 */ /* 0x000fe200078e0a0b */
[----:B------:R-:W-:Y:S01]  /*b040*/  ISETP.GE.AND P1, PT, R5, RZ, PT ;  /* 0x000000ff0500720c */ /* 0x000fe20003f26270 */
[----:B------:R-:W-:-:S02]  /*b050*/  IMAD.MOV R9, RZ, RZ, -R9 ;  /* 0x000000ffff097224 */ /* 0x000fc400078e0a09 */
[----:B------:R-:W-:Y:S01]  /*b060*/  @!P5 IMAD.MOV R8, RZ, RZ, -R8 ;  /* 0x000000ffff08d224 */ /* 0x000fe200078e0a08 */
[----:B------:R-:W-:Y:S01]  /*b070*/  STL [R1+0xb4], R11 ;  /* 0x0000b40b01007387 */ /* 0x000fe20000100800 */
[--C-:B------:R-:W-:Y:S01]  /*b080*/  @!P2 IMAD.IADD R4, R4, 0x1, -R22.reuse ;  /* 0x000000010404a824 */ /* 0x100fe200078e0a16 */
[----:B------:R-:W-:Y:S01]  /*b090*/  ISETP.GE.AND P5, PT, R6, RZ, PT ;  /* 0x000000ff0600720c */ /* 0x000fe20003fa6270 */
[--C-:B------:R-:W-:Y:S01]  /*b0a0*/  @!P6 IMAD.IADD R2, R2, 0x1, -R22.reuse ;  /* 0x000000010202e824 */ /* 0x100fe200078e0a16 */
[----:B------:R0:W-:Y:S01]  /*b0b0*/  STL [R1+0xb8], R8 ;  /* 0x0000b80801007387 */ /* 0x0001e20000100800 */
[C---:B------:R-:W-:Y:S01]  /*b0c0*/  IMAD R5, R22.reuse, R9, R17 ;  /* 0x0000000916057224 */ /* 0x040fe200078e0211 */
[----:B------:R-:W-:Y:S01]  /*b0d0*/  ISETP.GE.AND P2, PT, R7, RZ, PT ;  /* 0x000000ff0700720c */ /* 0x000fe20003f46270 */
[----:B------:R-:W-:Y:S01]  /*b0e0*/  VIADD R18, R23, 0x62 ;  /* 0x0000006217127836 */ /* 0x000fe20000000000 */
[C---:B------:R-:W-:Y:S01]  /*b0f0*/  ISETP.GT.U32.AND P6, PT, R22.reuse, R2, PT ;  /* 0x000000021600720c */ /* 0x040fe20003fc4070 */
[----:B------:R-:W-:Y:S01]  /*b100*/  @!P0 IMAD.IADD R3, R3, 0x1, -R22 ;  /* 0x0000000103038824 */ /* 0x000fe200078e0a16 */
[----:B------:R-:W-:Y:S01]  /*b110*/  ISETP.GT.U32.AND P0, PT, R22, R5, PT ;  /* 0x000000051600720c */ /* 0x000fe20003f04070 */
[----:B------:R-:W-:-:S02]  /*b120*/  VIADD R15, R23, 0x60 ;  /* 0x00000060170f7836 */ /* 0x000fc40000000000 */
[----:B------:R-:W-:Y:S02]  /*b130*/  @!P1 IMAD.MOV R3, RZ, RZ, -R3 ;  /* 0x000000ffff039224 */ /* 0x000fe400078e0a03 */
[----:B0-----:R-:W-:Y:S01]  /*b140*/  IMAD.MOV.U32 R8, RZ, RZ, R4 ;  /* 0x000000ffff087224 */ /* 0x001fe200078e0004 */
[----:B------:R-:W-:Y:S01]  /*b150*/  ISETP.GE.AND P1, PT, R15, RZ, PT ;  /* 0x000000ff0f00720c */ /* 0x000fe20003f26270 */
[----:B------:R-:W-:Y:S01]  /*b160*/  VIADD R4, R23, 0x5e ;  /* 0x0000005e17047836 */ /* 0x000fe20000000000 */
[----:B------:R-:W-:Y:S01]  /*b170*/  IABS R15, R15 ;  /* 0x0000000f000f7213 */ /* 0x000fe20000000000 */
[----:B------:R-:W-:Y:S01]  /*b180*/  @!P4 IMAD.MOV R8, RZ, RZ, -R8 ;  /* 0x000000ffff08c224 */ /* 0x000fe200078e0a08 */
[----:B------:R-:W-:Y:S01]  /*b190*/  ISETP.GE.AND P4, PT, R18, RZ, PT ;  /* 0x000000ff1200720c */ /* 0x000fe20003f86270 */
[--C-:B------:R-:W-:Y:S01]  /*b1a0*/  @!P6 IMAD.IADD R2, R2, 0x1, -R22.reuse ;  /* 0x000000010202e824 */ /* 0x100fe200078e0a16 */
[----:B------:R-:W-:Y:S01]  /*b1b0*/  IABS R18, R18 ;  /* 0x0000001200127213 */ /* 0x000fe20000000000 */
[----:B------:R-:W-:Y:S01]  /*b1c0*/  @!P0 IMAD.IADD R5, R5, 0x1, -R22 ;  /* 0x0000000105058824 */ /* 0x000fe200078e0a16 */
[----:B------:R0:W-:Y:S01]  /*b1d0*/  STL [R1+0xbc], R8 ;  /* 0x0000bc0801007387 */ /* 0x0001e20000100800 */
[----:B------:R-:W-:Y:S01]  /*b1e0*/  ISETP.GE.AND P6, PT, R4, RZ, PT ;  /* 0x000000ff0400720c */ /* 0x000fe20003fc6270 */
[----:B------:R-:W-:-:S02]  /*b1f0*/  VIADD R14, R23, 0x5c ;  /* 0x0000005c170e7836 */ /* 0x000fc40000000000 */
[----:B------:R-:W-:Y:S01]  /*b200*/  IMAD.HI.U32 R7, R0, R18, RZ ;  /* 0x0000001200077227 */ /* 0x000fe200078e00ff */
[C---:B------:R-:W-:Y:S01]  /*b210*/  ISETP.GT.U32.AND P0, PT, R22.reuse, R5, PT ;  /* 0x000000051600720c */ /* 0x040fe20003f04070 */
[----:B------:R1:W-:Y:S01]  /*b220*/  STL [R1+0xc0], R3 ;  /* 0x0000c00301007387 */ /* 0x0003e20000100800 */
[----:B------:R-:W-:Y:S01]  /*b230*/  IABS R11, R14 ;  /* 0x0000000e000b7213 */ /* 0x000fe20000000000 */
[----:B------:R-:W-:Y:S02]  /*b240*/  IMAD.MOV R7, RZ, RZ, -R7 ;  /* 0x000000ffff077224 */ /* 0x000fe400078e0a07 */
[----:B0-----:R-:W-:Y:S02]  /*b250*/  IMAD.MOV.U32 R8, RZ, RZ, R2 ;  /* 0x000000ffff087224 */ /* 0x001fe400078e0002 */
[----:B------:R-:W-:Y:S02]  /*b260*/  IMAD R18, R22, R7, R18 ;  /* 0x0000000716127224 */ /* 0x000fe400078e0212 */
[----:B------:R-:W-:Y:S01]  /*b270*/  @!P5 IMAD.MOV R8, RZ, RZ, -R8 ;  /* 0x000000ffff08d224 */ /* 0x000fe200078e0a08 */
[----:B-1----:R-:W-:Y:S01]  /*b280*/  IABS R3, R4 ;  /* 0x0000000400037213 */ /* 0x002fe20000000000 */
[----:B------:R-:W-:Y:S01]  /*b290*/  IMAD.HI.U32 R4, R0, R15, RZ ;  /* 0x0000000f00047227 */ /* 0x000fe200078e00ff */
[----:B------:R-:W-:-:S02]  /*b2a0*/  ISETP.GT.U32.AND P5, PT, R22, R18, PT ;  /* 0x000000121600720c */ /* 0x000fc40003fa4070 */
[----:B------:R0:W-:Y:S01]  /*b2b0*/  STL [R1+0xc4], R8 ;  /* 0x0000c40801007387 */ /* 0x0001e20000100800 */
[----:B------:R-:W-:Y:S02]  /*b2c0*/  IMAD.MOV R4, RZ, RZ, -R4 ;  /* 0x000000ffff047224 */ /* 0x000fe400078e0a04 */
[----:B------:R-:W-:-:S04]  /*b2d0*/  IMAD.HI.U32 R6, R0, R3, RZ ;  /* 0x0000000300067227 */ /* 0x000fc800078e00ff */
[C---:B------:R-:W-:Y:S02]  /*b2e0*/  IMAD R15, R22.reuse, R4, R15 ;  /* 0x00000004160f7224 */ /* 0x040fe400078e020f */
[----:B------:R-:W-:Y:S02]  /*b2f0*/  IMAD.MOV R2, RZ, RZ, -R6 ;  /* 0x000000ffff027224 */ /* 0x000fe400078e0a06 */
[--C-:B------:R-:W-:Y:S01]  /*b300*/  @!P0 IMAD.IADD R5, R5, 0x1, -R22.reuse ;  /* 0x0000000105058824 */ /* 0x100fe200078e0a16 */
[C---:B------:R-:W-:Y:S01]  /*b310*/  ISETP.GT.U32.AND P0, PT, R22.reuse, R15, PT ;  /* 0x0000000f1600720c */ /* 0x040fe20003f04070 */
[----:B------:R-:W-:Y:S02]  /*b320*/  IMAD R3, R22, R2, R3 ;  /* 0x0000000216037224 */ /* 0x000fe400078e0203 */
[----:B------:R-:W-:Y:S02]  /*b330*/  IMAD.MOV.U32 R6, RZ, RZ, R5 ;  /* 0x000000ffff067224 */ /* 0x000fe400078e0005 */
[----:B------:R-:W-:-:S02]  /*b340*/  @!P5 IMAD.IADD R18, R18, 0x1, -R22 ;  /* 0x000000011212d824 */ /* 0x000fc400078e0a16 */
[----:B------:R-:W-:Y:S01]  /*b350*/  @!P2 IMAD.MOV R6, RZ, RZ, -R6 ;  /* 0x000000ffff06a224 */ /* 0x000fe200078e0a06 */
[----:B------:R-:W-:Y:S01]  /*b360*/  ISETP.GT.U32.AND P2, PT, R22, R3, PT ;  /* 0x000000031600720c */ /* 0x000fe20003f44070 */
[----:B------:R-:W-:Y:S01]  /*b370*/  IMAD.HI.U32 R2, R0, R11, RZ ;  /* 0x0000000b00027227 */ /* 0x000fe200078e00ff */
[----:B------:R-:W-:Y:S02]  /*b380*/  ISETP.GT.U32.AND P5, PT, R22, R18, PT ;  /* 0x000000121600720c */ /* 0x000fe40003fa4070 */
[----:B------:R1:W-:Y:S01]  /*b390*/  STL [R1+0x17c], R6 ;  /* 0x00017c0601007387 */ /* 0x0003e20000100800 */
[----:B------:R-:W-:Y:S02]  /*b3a0*/  VIADD R4, R23, 0x5a ;  /* 0x0000005a17047836 */ /* 0x000fe40000000000 */
[----:B------:R-:W-:Y:S02]  /*b3b0*/  IMAD.MOV R2, RZ, RZ, -R2 ;  /* 0x000000ffff027224 */ /* 0x000fe400078e0a02 */
[----:B------:R-:W-:Y:S01]  /*b3c0*/  @!P0 IMAD.IADD R15, R15, 0x1, -R22 ;  /* 0x000000010f0f8824 */ /* 0x000fe200078e0a16 */
[----:B------:R-:W-:Y:S01]  /*b3d0*/  IABS R5, R4 ;  /* 0x0000000400057213 */ /* 0x000fe20000000000 */
[----:B------:R-:W-:-:S02]  /*b3e0*/  VIADD R9, R23, 0x58 ;  /* 0x0000005817097836 */ /* 0x000fc40000000000 */
[C---:B------:R-:W-:Y:S01]  /*b3f0*/  IMAD R11, R22.reuse, R2, R11 ;  /* 0x00000002160b7224 */ /* 0x040fe200078e020b */
[----:B------:R-:W-:Y:S01]  /*b400*/  ISETP.GT.U32.AND P0, PT, R22, R15, PT ;  /* 0x0000000f1600720c */ /* 0x000fe20003f04070 */
[--C-:B------:R-:W-:Y:S01]  /*b410*/  @!P2 IMAD.IADD R3, R3, 0x1, -R22.reuse ;  /* 0x000000010303a824 */ /* 0x100fe200078e0a16 */
[----:B------:R-:W-:Y:S01]  /*b420*/  IABS R2, R9 ;  /* 0x0000000900027213 */ /* 0x000fe20000000000 */
[----:B------:R-:W-:Y:S01]  /*b430*/  @!P5 IMAD.IADD R18, R18, 0x1, -R22 ;  /* 0x000000011212d824 */ /* 0x000fe200078e0a16 */
[----:B------:R-:W-:Y:S01]  /*b440*/  ISETP.GT.U32.AND P5, PT, R22, R11, PT ;  /* 0x0000000b1600720c */ /* 0x000fe20003fa4070 */
[----:B------:R-:W-:Y:S01]  /*b450*/  IMAD.HI.U32 R17, R0, R5, RZ ;  /* 0x0000000500117227 */ /* 0x000fe200078e00ff */
[----:B------:R-:W-:-:S03]  /*b460*/  ISETP.GT.U32.AND P2, PT, R22, R3, PT ;  /* 0x000000031600720c */ /* 0x000fc60003f44070 */
[----:B------:R-:W-:Y:S02]  /*b470*/  IMAD.MOV R17, RZ, RZ, -R17 ;  /* 0x000000ffff117224 */ /* 0x000fe400078e0a11 */
[----:B------:R-:W-:-:S04]  /*b480*/  IMAD.HI.U32 R16, R0, R2, RZ ;  /* 0x0000000200107227 */ /* 0x000fc800078e00ff */
[C---:B------:R-:W-:Y:S02]  /*b490*/  IMAD R5, R22.reuse, R17, R5 ;  /* 0x0000001116057224 */ /* 0x040fe400078e0205 */
[----:B------:R-:W-:Y:S02]  /*b4a0*/  IMAD.MOV R16, RZ, RZ, -R16 ;  /* 0x000000ffff107224 */ /* 0x000fe400078e0a10 */
[----:B------:R-:W-:Y:S01]  /*b4b0*/  @!P0 IMAD.IADD R15, R15, 0x1, -R22 ;  /* 0x000000010f0f8824 */ /* 0x000fe200078e0a16 */
[C---:B------:R-:W-:Y:S01]  /*b4c0*/  ISETP.GT.U32.AND P0, PT, R22.reuse, R5, PT ;  /* 0x000000051600720c */ /* 0x040fe20003f04070 */
[----:B0-----:R-:W-:Y:S02]  /*b4d0*/  VIADD R8, R23, 0x56 ;  /* 0x0000005617087836 */ /* 0x001fe40000000000 */
[----:B------:R-:W-:Y:S02]  /*b4e0*/  IMAD R2, R22, R16, R2 ;  /* 0x0000001016027224 */ /* 0x000fe400078e0202 */
[----:B------:R-:W-:Y:S01]  /*b4f0*/  IMAD.MOV.U32 R13, RZ, RZ, R18 ;  /* 0x000000ffff0d7224 */ /* 0x000fe200078e0012 */
[----:B-1----:R-:W-:Y:S01]  /*b500*/  IABS R6, R8 ;  /* 0x0000000800067213 */ /* 0x002fe20000000000 */
[----:B------:R-:W-:Y:S01]  /*b510*/  @!P5 IMAD.IADD R11, R11, 0x1, -R22 ;  /* 0x000000010b0bd824 */ /* 0x000fe200078e0a16 */
[----:B------:R-:W-:Y:S01]  /*b520*/  ISETP.GE.AND P5, PT, R14, RZ, PT ;  /* 0x000000ff0e00720c */ /* 0x000fe20003fa6270 */
[----:B------:R-:W-:-:S02]  /*b530*/  VIADD R10, R23, 0x54 ;  /* 0x00000054170a7836 */ /* 0x000fc40000000000 */
[--C-:B------:R-:W-:Y:S01]  /*b540*/  @!P2 IMAD.IADD R3, R3, 0x1, -R22.reuse ;  /* 0x000000010303a824 */ /* 0x100fe200078e0a16 */
[C---:B------:R-:W-:Y:S01]  /*b550*/  ISETP.GT.U32.AND P2, PT, R22.reuse, R2, PT ;  /* 0x000000021600720c */ /* 0x040fe20003f44070 */
[----:B------:R-:W-:Y:S01]  /*b560*/  @!P4 IMAD.MOV R13, RZ, RZ, -R13 ;  /* 0x000000ffff0dc224 */ /* 0x000fe200078e0a0d */
[----:B------:R-:W-:Y:S01]  /*b570*/  ISETP.GT.U32.AND P4, PT, R22, R11, PT ;  /* 0x0000000b1600720c */ /* 0x000fe20003f84070 */
[----:B------:R-:W-:Y:S01]  /*b580*/  IMAD.HI.U32 R16, R0, R6, RZ ;  /* 0x0000000600107227 */ /* 0x000fe200078e00ff */
[----:B------:R-:W-:Y:S02]  /*b590*/  IABS R7, R10 ;  /* 0x0000000a00077213 */ /* 0x000fe40000000000 */
[----:B------:R0:W-:Y:S01]  /*b5a0*/  STL [R1+0x94], R13 ;  /* 0x0000940d01007387 */ /* 0x0001e20000100800 */
[----:B------:R-:W-:Y:S01]  /*b5b0*/  @!P0 IMAD.IADD R5, R5, 0x1, -R22 ;  /* 0x0000000105058824 */ /* 0x000fe200078e0a16 */
[----:B------:R-:W-:Y:S01]  /*b5c0*/  ISETP.GE.AND P0, PT, R4, RZ, PT ;  /* 0x000000ff0400720c */ /* 0x000fe20003f06270 */
[----:B------:R-:W-:-:S04]  /*b5d0*/  IMAD.HI.U32 R17, R0, R7, RZ ;  /* 0x0000000700117227 */ /* 0x000fc800078e00ff */
[----:B------:R-:W-:Y:S02]  /*b5e0*/  IMAD.MOV R16, RZ, RZ, -R16 ;  /* 0x000000ffff107224 */ /* 0x000fe400078e0a10 */
[----:B------:R-:W-:Y:S02]  /*b5f0*/  IMAD.MOV R14, RZ, RZ, -R17 ;  /* 0x000000ffff0e7224 */ /* 0x000fe400078e0a11 */
[----:B0-----:R-:W-:Y:S02]  /*b600*/  IMAD.MOV.U32 R13, RZ, RZ, R15 ;  /* 0x000000ffff0d7224 */ /* 0x001fe400078e000f */
[C---:B------:R-:W-:Y:S02]  /*b610*/  IMAD R4, R22.reuse, R16, R6 ;  /* 0x0000001016047224 */ /* 0x040fe400078e0206 */
[----:B------:R-:W-:Y:S01]  /*b620*/  @!P1 IMAD.MOV R13, RZ, RZ, -R13 ;  /* 0x000000ffff0d9224 */ /* 0x000fe200078e0a0d */
[----:B------:R-:W-:Y:S01]  /*b630*/  ISETP.GT.U32.AND P1, PT, R22, R5, PT ;  /* 0x000000051600720c */ /* 0x000fe20003f24070 */
[----:B------:R-:W-:-:S02]  /*b640*/  @!P2 IMAD.IADD R2, R2, 0x1, -R22 ;  /* 0x000000010202a824 */ /* 0x000fc400078e0a16 */
[--C-:B------:R-:W-:Y:S01]  /*b650*/  @!P4 IMAD.IADD R11, R11, 0x1, -R22.reuse ;  /* 0x000000010b0bc824 */ /* 0x100fe200078e0a16 */
[----:B------:R0:W-:Y:S01]  /*b660*/  STL [R1+0x98], R13 ;  /* 0x0000980d01007387 */ /* 0x0001e20000100800 */
[C---:B------:R-:W-:Y:S01]  /*b670*/  IMAD R7, R22.reuse, R14, R7 ;  /* 0x0000000e16077224 */ /* 0x040fe200078e0207 */
[C---:B------:R-:W-:Y:S01]  /*b680*/  ISETP.GT.U32.AND P2, PT, R22.reuse, R2, PT ;  /* 0x000000021600720c */ /* 0x040fe20003f44070 */
[----:B------:R-:W-:Y:S01]  /*b690*/  IMAD.MOV.U32 R15, RZ, RZ, R3 ;  /* 0x000000ffff0f7224 */ /* 0x000fe200078e0003 */
[----:B------:R-:W-:Y:S01]  /*b6a0*/  ISETP.GT.U32.AND P4, PT, R22, R4, PT ;  /* 0x000000041600720c */ /* 0x000fe20003f84070 */
[----:B------:R-:W-:Y:S02]  /*b6b0*/  VIADD R6, R23, 0x52 ;  /* 0x0000005217067836 */ /* 0x000fe40000000000 */
[----:B------:R-:W-:Y:S01]  /*b6c0*/  @!P6 IMAD.MOV R15, RZ, RZ, -R15 ;  /* 0x000000ffff0fe224 */ /* 0x000fe200078e0a0f */
[----:B------:R-:W-:Y:S01]  /*b6d0*/  ISETP.GE.AND P6, PT, R9, RZ, PT ;  /* 0x000000ff0900720c */ /* 0x000fe20003fc6270 */
[----:B------:R-:W-:Y:S01]  /*b6e0*/  VIADD R9, R23, 0x50 ;  /* 0x0000005017097836 */ /* 0x000fe20000000000 */
[----:B------:R-:W-:Y:S01]  /*b6f0*/  IABS R14, R6 ;  /* 0x00000006000e7213 */ /* 0x000fe20000000000 */
[----:B0-----:R-:W-:Y:S01]  /*b700*/  IMAD.MOV.U32 R13, RZ, RZ, R11 ;  /* 0x000000ffff0d7224 */ /* 0x001fe200078e000b */
[----:B------:R-:W-:Y:S01]  /*b710*/  STL [R1+0x9c], R15 ;  /* 0x00009c0f01007387 */ /* 0x000fe20000100800 */
[----:B------:R-:W-:Y:S01]  /*b720*/  @!P1 IMAD.IADD R5, R5, 0x1, -R22 ;  /* 0x0000000105059824 */ /* 0x000fe200078e0a16 */
[----:B------:R-:W-:Y:S01]  /*b730*/  ISETP.GE.AND P1, PT, R8, RZ, PT ;  /* 0x000000ff0800720c */ /* 0x000fe20003f26270 */
[----:B------:R-:W-:Y:S01]  /*b740*/  @!P5 IMAD.MOV R13, RZ, RZ, -R13 ;  /* 0x000000ffff0dd224 */ /* 0x000fe200078e0a0d */
[----:B------:R-:W-:Y:S01]  /*b750*/  ISETP.GT.U32.AND P5, PT, R22, R7, PT ;  /* 0x000000071600720c */ /* 0x000fe20003fa4070 */
[----:B------:R-:W-:Y:S01]  /*b760*/  IMAD.MOV.U32 R3, RZ, RZ, R14 ;  /* 0x000000ffff037224 */ /* 0x000fe200078e000e */
[----:B------:R-:W-:Y:S01]  /*b770*/  IABS R8, R9 ;  /* 0x0000000900087213 */ /* 0x000fe20000000000 */
[--C-:B------:R-:W-:Y:S01]  /*b780*/  @!P2 IMAD.IADD R2, R2, 0x1, -R22.reuse ;  /* 0x000000010202a824 */ /* 0x100fe200078e0a16 */
[----:B------:R-:W-:Y:S01]  /*b790*/  ISETP.GE.AND P2, PT, R10, RZ, PT ;  /* 0x000000ff0a00720c */ /* 0x000fe20003f46270 */
[----:B------:R-:W-:Y:S01]  /*b7a0*/  @!P4 IMAD.IADD R4, R4, 0x1, -R22 ;  /* 0x000000010404c824 */ /* 0x000fe200078e0a16 */
[----:B------:R0:W-:Y:S01]  /*b7b0*/  STL [R1+0xa0], R13 ;  /* 0x0000a00d01007387 */ /* 0x0001e20000100800 */
[----:B------:R-:W-:Y:S01]  /*b7c0*/  IMAD.HI.U32 R11, R0, R3, RZ ;  /* 0x00000003000b7227 */ /* 0x000fe200078e00ff */
[----:B------:R-:W-:-:S03]  /*b7d0*/  ISETP.GE.AND P4, PT, R6, RZ, PT ;  /* 0x000000ff0600720c */ /* 0x000fc60003f86270 */
[----:B------:R-:W-:Y:S02]  /*b7e0*/  IMAD.MOV.U32 R10, RZ, RZ, R8 ;  /* 0x000000ffff0a7224 */ /* 0x000fe400078e0008 */
[----:B------:R-:W-:Y:S01]  /*b7f0*/  @!P5 IMAD.IADD R7, R7, 0x1, -R22 ;  /* 0x000000010707d824 */ /* 0x000fe200078e0a16 */
[----:B------:R-:W-:Y:S01]  /*b800*/  ISETP.GT.U32.AND P5, PT, R22, R4, PT ;  /* 0x000000041600720c */ /* 0x000fe20003fa4070 */
[----:B------:R-:W-:Y:S02]  /*b810*/  IMAD.MOV R11, RZ, RZ, -R11 ;  /* 0x000000ffff0b7224 */ /* 0x000fe400078e0a0b */
[----:B------:R-:W-:-:S04]  /*b820*/  IMAD.HI.U32 R8, R0, R10, RZ ;  /* 0x0000000a00087227 */ /* 0x000fc800078e00ff */
[----:B0-----:R-:W-:Y:S02]  /*b830*/  IMAD.MOV.U32 R13, RZ, RZ, R5 ;  /* 0x000000ffff0d7224 */ /* 0x001fe400078e0005 */
[C---:B------:R-:W-:Y:S02]  /*b840*/  IMAD R3, R22.reuse, R11, R3 ;  /* 0x0000000b16037224 */ /* 0x040fe400078e0203 */
[----:B------:R-:W-:Y:S02]  /*b850*/  IMAD.MOV.U32 R11, RZ, RZ, R2 ;  /* 0x000000ffff0b7224 */ /* 0x000fe400078e0002 */
[----:B------:R-:W-:Y:S02]  /*b860*/  IMAD.MOV R8, RZ, RZ, -R8 ;  /* 0x000000ffff087224 */ /* 0x000fe400078e0a08 */
[----:B------:R-:W-:Y:S01]  /*b870*/  @!P0 IMAD.MOV R13, RZ, RZ, -R13 ;  /* 0x000000ffff0d8224 */ /* 0x000fe200078e0a0d */
[C---:B------:R-:W-:Y:S01]  /*b880*/  ISETP.GT.U32.AND P0, PT, R22.reuse, R7, PT ;  /* 0x000000071600720c */ /* 0x040fe20003f04070 */
[----:B------:R-:W-:Y:S01]  /*b890*/  @!P6 IMAD.MOV R11, RZ, RZ, -R11 ;  /* 0x000000ffff0be224 */ /* 0x000fe200078e0a0b */
[C---:B------:R-:W-:Y:S01]  /*b8a0*/  ISETP.GT.U32.AND P6, PT, R22.reuse, R3, PT ;  /* 0x000000031600720c */ /* 0x040fe20003fc4070 */
[----:B------:R-:W-:Y:S01]  /*b8b0*/  IMAD R10, R22, R8, R10 ;  /* 0x00000008160a7224 */ /* 0x000fe200078e020a */
[----:B------:R0:W-:Y:S01]  /*b8c0*/  STL [R1+0xac], R13 ;  /* 0x0000ac0d01007387 */ /* 0x0001e20000100800 */
[----:B------:R-:W-:-:S02]  /*b8d0*/  @!P5 IMAD.IADD R4, R4, 0x1, -R22 ;  /* 0x000000010404d824 */ /* 0x000fc400078e0a16 */
[C---:B------:R-:W-:Y:S01]  /*b8e0*/  VIADD R5, R23.reuse, 0x4c ;  /* 0x0000004c17057836 */ /* 0x040fe20000000000 */
[----:B------:R-:W-:Y:S01]  /*b8f0*/  ISETP.GT.U32.AND P5, PT, R22, R10, PT ;  /* 0x0000000a1600720c */ /* 0x000fe20003fa4070 */
[C---:B------:R-:W-:Y:S01]  /*b900*/  VIADD R6, R23.reuse, 0x4e ;  /* 0x0000004e17067836 */ /* 0x040fe20000000000 */
[----:B------:R1:W-:Y:S01]  /*b910*/  STL [R1+0x154], R11 ;  /* 0x0001540b01007387 */ /* 0x0003e20000100800 */
[----:B------:R-:W-:Y:S02]  /*b920*/  VIADD R2, R23, 0x4a ;  /* 0x0000004a17027836 */ /* 0x000fe40000000000 */
[--C-:B------:R-:W-:Y:S01]  /*b930*/  @!P0 IMAD.IADD R7, R7, 0x1, -R22.reuse ;  /* 0x0000000107078824 */ /* 0x100fe200078e0a16 */
[----:B------:R-:W-:Y:S01]  /*b940*/  IABS R18, R6 ;  /* 0x0000000600127213 */ /* 0x000fe20000000000 */
[----:B------:R-:W-:Y:S01]  /*b950*/  @!P6 IMAD.IADD R3, R3, 0x1, -R22 ;  /* 0x000000010303e824 */ /* 0x000fe200078e0a16 */
[----:B------:R-:W-:Y:S01]  /*b960*/  ISETP.GE.AND P0, PT, R9, RZ, PT ;  /* 0x000000ff0900720c */ /* 0x000fe20003f06270 */
[----:B0-----:R-:W-:Y:S01]  /*b970*/  IMAD.MOV.U32 R13, RZ, RZ, R4 ;  /* 0x000000ffff0d7224 */ /* 0x001fe200078e0004 */
[----:B------:R-:W-:Y:S01]  /*b980*/  IABS R8, R2 ;  /* 0x0000000200087213 */ /* 0x000fe20000000000 */
[----:B------:R-:W-:Y:S01]  /*b990*/  @!P2 IMAD.MOV R7, RZ, RZ, -R7 ;  /* 0x000000ffff07a224 */ /* 0x000fe200078e0a07 */
[----:B-1----:R-:W-:Y:S01]  /*b9a0*/  IABS R11, R5 ;  /* 0x00000005000b7213 */ /* 0x002fe20000000000 */
[----:B------:R-:W-:Y:S01]  /*b9b0*/  @!P5 IMAD.IADD R10, R10, 0x1, -R22 ;  /* 0x000000010a0ad824 */ /* 0x000fe200078e0a16 */
[----:B------:R-:W-:Y:S01]  /*b9c0*/  ISETP.GE.AND P6, PT, R6, RZ, PT ;  /* 0x000000ff0600720c */ /* 0x000fe20003fc6270 */
[----:B------:R-:W-:Y:S01]  /*b9d0*/  @!P1 IMAD.MOV R13, RZ, RZ, -R13 ;  /* 0x000000ffff0d9224 */ /* 0x000fe200078e0a0d */
[C---:B------:R-:W-:Y:S01]  /*b9e0*/  ISETP.GT.U32.AND P5, PT, R22.reuse, R3, PT ;  /* 0x000000031600720c */ /* 0x040fe20003fa4070 */
[----:B------:R-:W-:Y:S01]  /*b9f0*/  IMAD.MOV.U32 R9, RZ, RZ, R11 ;  /* 0x000000ffff097224 */ /* 0x000fe200078e000b */
[----:B------:R-:W-:Y:S01]  /*ba00*/  ISETP.GT.U32.AND P1, PT, R22, R10, PT ;  /* 0x0000000a1600720c */ /* 0x000fe20003f24070 */
[C---:B------:R-:W-:Y:S01]  /*ba10*/  IMAD.HI.U32 R11, R0.reuse, R18, RZ ;  /* 0x00000012000b7227 */ /* 0x040fe200078e00ff */
[----:B------:R-:W-:Y:S03]  /*ba20*/  STL [R1+0xa8], R13 ;  /* 0x0000a80d01007387 */ /* 0x000fe60000100800 */
[----:B------:R-:W-:Y:S01]  /*ba30*/  IMAD.HI.U32 R6, R0, R9, RZ ;  /* 0x0000000900067227 */ /* 0x000fe200078e00ff */
[----:B------:R0:W-:Y:S03]  /*ba40*/  STL [R1+0xa4], R7 ;  /* 0x0000a40701007387 */ /* 0x0001e60000100800 */
[----:B------:R-:W-:-:S02]  /*ba50*/  IMAD.MOV R11, RZ, RZ, -R11 ;  /* 0x000000ffff0b7224 */ /* 0x000fc400078e0a0b */
[----:B------:R-:W-:-:S04]  /*ba60*/  IMAD.HI.U32 R4, R0, R8, RZ ;  /* 0x0000000800047227 */ /* 0x000fc800078e00ff */
[----:B------:R-:W-:Y:S02]  /*ba70*/  IMAD.MOV R6, RZ, RZ, -R6 ;  /* 0x000000ffff067224 */ /* 0x000fe400078e0a06 */
[C---:B------:R-:W-:Y:S02]  /*ba80*/  IMAD R18, R22.reuse, R11, R18 ;  /* 0x0000000b16127224 */ /* 0x040fe400078e0212 */
[----:B------:R-:W-:Y:S02]  /*ba90*/  IMAD.MOV R4, RZ, RZ, -R4 ;  /* 0x000000ffff047224 */ /* 0x000fe400078e0a04 */
[C---:B------:R-:W-:Y:S01]  /*baa0*/  IMAD R9, R22.reuse, R6, R9 ;  /* 0x0000000616097224 */ /* 0x040fe200078e0209 */
[C---:B------:R-:W-:Y:S01]  /*bab0*/  ISETP.GT.U32.AND P2, PT, R22.reuse, R18, PT ;  /* 0x000000121600720c */ /* 0x040fe20003f44070 */
[C---:B------:R-:W-:Y:S02]  /*bac0*/  IMAD R8, R22.reuse, R4, R8 ;  /* 0x0000000416087224 */ /* 0x040fe400078e0208 */
[--C-:B------:R-:W-:Y:S01]  /*bad0*/  @!P5 IMAD.IADD R3, R3, 0x1, -R22.reuse ;  /* 0x000000010303d824 */ /* 0x100fe200078e0a16 */
[----:B------:R-:W-:Y:S01]  /*bae0*/  ISETP.GT.U32.AND P5, PT, R22, R9, PT ;  /* 0x000000091600720c */ /* 0x000fe20003fa4070 */
[----:B------:R-:W-:Y:S01]  /*baf0*/  @!P1 IMAD.IADD R10, R10, 0x1, -R22 ;  /* 0x000000010a0a9824 */ /* 0x000fe200078e0a16 */
[----:B------:R-:W-:Y:S01]  /*bb00*/  ISETP.GT.U32.AND P1, PT, R22, R8, PT ;  /* 0x000000081600720c */ /* 0x000fe20003f24070 */
[----:B------:R-:W-:-:S02]  /*bb10*/  VIADD R6, R23, 0x48 ;  /* 0x0000004817067836 */ /* 0x000fc40000000000 */
[C---:B------:R-:W-:Y:S02]  /*bb20*/  VIADD R11, R23.reuse, 0x46 ;  /* 0x00000046170b7836 */ /* 0x040fe40000000000 */
[----:B------:R-:W-:Y:S01]  /*bb30*/  VIADD R17, R23, 0x44 ;  /* 0x0000004417117836 */ /* 0x000fe20000000000 */
[----:B------:R-:W-:Y:S01]  /*bb40*/  IABS R15, R6 ;  /* 0x00000006000f7213 */ /* 0x000fe20000000000 */
[--C-:B------:R-:W-:Y:S01]  /*bb50*/  @!P2 IMAD.IADD R18, R18, 0x1, -R22.reuse ;  /* 0x000000011212a824 */ /* 0x100fe200078e0a16 */
[----:B0-----:R-:W-:Y:S01]  /*bb60*/  IABS R7, R11 ;  /* 0x0000000b00077213 */ /* 0x001fe20000000000 */
[----:B------:R-:W-:Y:S01]  /*bb70*/  IMAD.MOV.U32 R13, RZ, RZ, R3 ;  /* 0x000000ffff0d7224 */ /* 0x000fe200078e0003 */
[----:B------:R-:W-:Y:S01]  /*bb80*/  ISETP.GE.AND P2, PT, R5, RZ, PT ;  /* 0x000000ff0500720c */ /* 0x000fe20003f46270 */
[----:B------:R-:W-:Y:S01]  /*bb90*/  @!P5 IMAD.IADD R9, R9, 0x1, -R22 ;  /* 0x000000010909d824 */ /* 0x000fe200078e0a16 */
[----:B------:R-:W-:Y:S01]  /*bba0*/  ISETP.GT.U32.AND P5, PT, R22, R18, PT ;  /* 0x000000121600720c */ /* 0x000fe20003fa4070 */
[----:B------:R-:W-:Y:S01]  /*bbb0*/  IMAD.HI.U32 R4, R0, R15, RZ ;  /* 0x0000000f00047227 */ /* 0x000fe200078e00ff */
[----:B------:R-:W-:-:S03]  /*bbc0*/  IABS R5, R17 ;  /* 0x0000001100057213 */ /* 0x000fc60000000000 */
[----:B------:R-:W-:Y:S02]  /*bbd0*/  @!P1 IMAD.IADD R8, R8, 0x1, -R22 ;  /* 0x0000000108089824 */ /* 0x000fe400078e0a16 */
[----:B------:R-:W-:Y:S02]  /*bbe0*/  IMAD.MOV R4, RZ, RZ, -R4 ;  /* 0x000000ffff047224 */ /* 0x000fe400078e0a04 */
[----:B------:R-:W-:Y:S01]  /*bbf0*/  @!P4 IMAD.MOV R13, RZ, RZ, -R13 ;  /* 0x000000ffff0dc224 */ /* 0x000fe200078e0a0d */
[C---:B------:R-:W-:Y:S01]  /*bc00*/  ISETP.GT.U32.AND P1, PT, R22.reuse, R8, PT ;  /* 0x000000081600720c */ /* 0x040fe20003f24070 */
[C---:B------:R-:W-:Y:S01]  /*bc10*/  IMAD R15, R22.reuse, R4, R15 ;  /* 0x00000004160f7224 */ /* 0x040fe200078e020f */
[----:B------:R-:W-:Y:S01]  /*bc20*/  ISETP.GT.U32.AND P4, PT, R22, R9, PT ;  /* 0x000000091600720c */ /* 0x000fe20003f84070 */
[----:B------:R-:W-:Y:S01]  /*bc30*/  IMAD.HI.U32 R14, R0, R7, RZ ;  /* 0x00000007000e7227 */ /* 0x000fe200078e00ff */
[----:B------:R0:W-:Y:S03]  /*bc40*/  STL [R1+0x138], R13 ;  /* 0x0001380d01007387 */ /* 0x0001e60000100800 */
[----:B------:R-:W-:Y:S01]  /*bc50*/  @!P5 IMAD.IADD R18, R18, 0x1, -R22 ;  /* 0x000000011212d824 */ /* 0x000fe200078e0a16 */
[----:B------:R-:W-:Y:S01]  /*bc60*/  ISETP.GT.U32.AND P5, PT, R22, R15, PT ;  /* 0x0000000f1600720c */ /* 0x000fe20003fa4070 */
[----:B------:R-:W-:-:S02]  /*bc70*/  IMAD.MOV R3, RZ, RZ, -R14 ;  /* 0x000000ffff037224 */ /* 0x000fc400078e0a0e */
[----:B------:R-:W-:-:S04]  /*bc80*/  IMAD.HI.U32 R19, R0, R5, RZ ;  /* 0x0000000500137227 */ /* 0x000fc800078e00ff */
[----:B------:R-:W-:Y:S02]  /*bc90*/  IMAD R7, R22, R3, R7 ;  /* 0x0000000316077224 */ /* 0x000fe400078e0207 */
[----:B------:R-:W-:Y:S02]  /*bca0*/  IMAD.MOV R19, RZ, RZ, -R19 ;  /* 0x000000ffff137224 */ /* 0x000fe400078e0a13 */
[--C-:B------:R-:W-:Y:S01]  /*bcb0*/  @!P1 IMAD.IADD R8, R8, 0x1, -R22.reuse ;  /* 0x0000000108089824 */ /* 0x100fe200078e0a16 */
[----:B------:R-:W-:Y:S01]  /*bcc0*/  ISETP.GE.AND P1, PT, R2, RZ, PT ;  /* 0x000000ff0200720c */ /* 0x000fe20003f26270 */
[----:B------:R-:W-:Y:S02]  /*bcd0*/  VIADD R16, R23, 0x42 ;  /* 0x0000004217107836 */ /* 0x000fe40000000000 */
[----:B------:R-:W-:Y:S01]  /*bce0*/  @!P4 IMAD.IADD R9, R9, 0x1, -R22 ;  /* 0x000000010909c824 */ /* 0x000fe200078e0a16 */
[C---:B------:R-:W-:Y:S01]  /*bcf0*/  ISETP.GT.U32.AND P4, PT, R22.reuse, R7, PT ;  /* 0x000000071600720c */ /* 0x040fe20003f84070 */
[----:B------:R-:W-:Y:S01]  /*bd00*/  IMAD R2, R22, R19, R5 ;  /* 0x0000001316027224 */ /* 0x000fe200078e0205 */
[----:B------:R-:W-:Y:S01]  /*bd10*/  IABS R4, R16 ;  /* 0x0000001000047213 */ /* 0x000fe20000000000 */
[----:B------:R-:W-:-:S02]  /*bd20*/  VIADD R14, R23, 0x40 ;  /* 0x00000040170e7836 */ /* 0x000fc40000000000 */
[----:B------:R-:W-:Y:S01]  /*bd30*/  @!P5 IMAD.IADD R15, R15, 0x1, -R22 ;  /* 0x000000010f0fd824 */ /* 0x000fe200078e0a16 */
[----:B------:R-:W-:Y:S01]  /*bd40*/  ISETP.GT.U32.AND P5, PT, R22, R2, PT ;  /* 0x000000021600720c */ /* 0x000fe20003fa4070 */
[----:B------:R-:W-:Y:S01]  /*bd50*/  IMAD.HI.U32 R19, R0, R4, RZ ;  /* 0x0000000400137227 */ /* 0x000fe200078e00ff */
[----:B------:R-:W-:-:S03]  /*bd60*/  IABS R3, R14 ;  /* 0x0000000e00037213 */ /* 0x000fc60000000000 */
[----:B------:R-:W-:Y:S01]  /*bd70*/  @!P0 IMAD.MOV R10, RZ, RZ, -R10 ;  /* 0x000000ffff0a8224 */ /* 0x000fe200078e0a0a */
[----:B------:R-:W-:Y:S01]  /*bd80*/  ISETP.GT.U32.AND P0, PT, R22, R15, PT ;  /* 0x0000000f1600720c */ /* 0x000fe20003f04070 */
[----:B0-----:R-:W-:Y:S02]  /*bd90*/  IMAD.MOV.U32 R13, RZ, RZ, R18 ;  /* 0x000000ffff0d7224 */ /* 0x001fe400078e0012 */
[----:B------:R-:W-:Y:S01]  /*bda0*/  IMAD.HI.U32 R20, R0, R3, RZ ;  /* 0x0000000300147227 */ /* 0x000fe200078e00ff */
[----:B------:R-:W-:Y:S03]  /*bdb0*/  STL [R1+0x90], R10 ;  /* 0x0000900a01007387 */ /* 0x000fe60000100800 */
[----:B------:R-:W-:Y:S02]  /*bdc0*/  VIADD R5, R23, 0x3e ;  /* 0x0000003e17057836 */ /* 0x000fe40000000000 */
[----:B------:R-:W-:-:S02]  /*bdd0*/  IMAD.MOV R19, RZ, RZ, -R19 ;  /* 0x000000ffff137224 */ /* 0x000fc400078e0a13 */
[----:B------:R-:W-:Y:S01]  /*bde0*/  @!P4 IMAD.IADD R7, R7, 0x1, -R22 ;  /* 0x000000010707c824 */ /* 0x000fe200078e0a16 */
[----:B------:R-:W-:Y:S01]  /*bdf0*/  ISETP.GE.AND P4, PT, R6, RZ, PT ;  /* 0x000000ff0600720c */ /* 0x000fe20003f86270 */
[----:B------:R-:W-:Y:S02]  /*be00*/  @!P6 IMAD.MOV R13, RZ, RZ, -R13 ;  /* 0x000000ffff0de224 */ /* 0x000fe400078e0a0d */
[----:B------:R-:W-:Y:S02]  /*be10*/  IMAD.MOV R20, RZ, RZ, -R20 ;  /* 0x000000ffff147224 */ /* 0x000fe400078e0a14 */
[----:B------:R-:W-:Y:S01]  /*be20*/  IMAD R4, R22, R19, R4 ;  /* 0x0000001316047224 */ /* 0x000fe200078e0204 */
[----:B------:R-:W-:Y:S01]  /*be30*/  IABS R19, R5 ;  /* 0x0000000500137213 */ /* 0x000fe20000000000 */
[----:B------:R-:W-:Y:S01]  /*be40*/  @!P5 IMAD.IADD R2, R2, 0x1, -R22 ;  /* 0x000000010202d824 */ /* 0x000fe200078e0a16 */
[C---:B------:R-:W-:Y:S01]  /*be50*/  ISETP.GT.U32.AND P5, PT, R22.reuse, R7, PT ;  /* 0x000000071600720c */ /* 0x040fe20003fa4070 */
[----:B------:R-:W-:Y:S01]  /*be60*/  @!P2 IMAD.MOV R9, RZ, RZ, -R9 ;  /* 0x000000ffff09a224 */ /* 0x000fe200078e0a09 */
[----:B------:R0:W-:Y:S01]  /*be70*/  STL [R1+0x8c], R13 ;  /* 0x00008c0d01007387 */ /* 0x0001e20000100800 */
[C---:B------:R-:W-:Y:S01]  /*be80*/  IMAD R3, R22.reuse, R20, R3 ;  /* 0x0000001416037224 */ /* 0x040fe200078e0203 */
[C---:B------:R-:W-:Y:S01]  /*be90*/  ISETP.GT.U32.AND P2, PT, R22.reuse, R4, PT ;  /* 0x000000041600720c */ /* 0x040fe20003f44070 */
[----:B------:R-:W-:Y:S01]  /*bea0*/  @!P1 IMAD.MOV R8, RZ, RZ, -R8 ;  /* 0x000000ffff089224 */ /* 0x000fe200078e0a08 */
[----:B------:R-:W-:Y:S01]  /*beb0*/  ISETP.GE.AND P1, PT, R11, RZ, PT ;  /* 0x000000ff0b00720c */ /* 0x000fe20003f26270 */
[----:B------:R1:W-:Y:S01]  /*bec0*/  STL [R1+0x88], R9 ;  /* 0x0000880901007387 */ /* 0x0003e20000100800 */
[--C-:B------:R-:W-:Y:S01]  /*bed0*/  @!P0 IMAD.IADD R15, R15, 0x1, -R22.reuse ;  /* 0x000000010f0f8824 */ /* 0x100fe200078e0a16 */
[C---:B------:R-:W-:Y:S01]  /*bee0*/  ISETP.GT.U32.AND P0, PT, R22.reuse, R3, PT ;  /* 0x000000031600720c */ /* 0x040fe20003f04070 */
[----:B------:R-:W-:Y:S01]  /*bef0*/  VIADD R6, R23, 0x3c ;  /* 0x0000003c17067836 */ /* 0x000fe20000000000 */
[----:B------:R-:W-:Y:S01]  /*bf00*/  ISETP.GT.U32.AND P6, PT, R22, R2, PT ;  /* 0x000000021600720c */ /* 0x000fe20003fc4070 */
[----:B0-----:R-:W-:Y:S01]  /*bf10*/  IMAD.MOV.U32 R13, RZ, RZ, R15 ;  /* 0x000000ffff0d7224 */ /* 0x001fe200078e000f */
[----:B------:R-:W-:Y:S01]  /*bf20*/  STL [R1+0x84], R8 ;  /* 0x0000840801007387 */ /* 0x000fe20000100800 */
[----:B------:R-:W-:Y:S01]  /*bf30*/  @!P5 IMAD.IADD R7, R7, 0x1, -R22 ;  /* 0x000000010707d824 */ /* 0x000fe200078e0a16 */
[----:B------:R-:W-:Y:S01]  /*bf40*/  ISETP.GE.AND P5, PT, R17, RZ, PT ;  /* 0x000000ff1100720c */ /* 0x000fe20003fa6270 */
[----:B------:R-:W-:Y:S01]  /*bf50*/  @!P4 IMAD.MOV R13, RZ, RZ, -R13 ;  /* 0x000000ffff0dc224 */ /* 0x000fe200078e0a0d */
[----:B------:R-:W-:Y:S01]  /*bf60*/  IABS R20, R6 ;  /* 0x0000000600147213 */ /* 0x000fe20000000000 */
[----:B-1----:R-:W-:Y:S01]  /*bf70*/  IMAD.HI.U32 R9, R0, R19, RZ ;  /* 0x0000001300097227 */ /* 0x002fe200078e00ff */
[----:B------:R-:W-:-:S02]  /*bf80*/  IABS R11, R12 ;  /* 0x0000000c000b7213 */ /* 0x000fc40000000000 */
[----:B------:R0:W-:Y:S01]  /*bf90*/  STL [R1+0x7c], R13 ;  /* 0x00007c0d01007387 */ /* 0x0001e20000100800 */
[----:B------:R-:W-:Y:S02]  /*bfa0*/  IMAD.MOV R9, RZ, RZ, -R9 ;  /* 0x000000ffff097224 */ /* 0x000fe400078e0a09 */
[----:B------:R-:W-:Y:S02]  /*bfb0*/  @!P1 IMAD.MOV R7, RZ, RZ, -R7 ;  /* 0x000000ffff079224 */ /* 0x000fe400078e0a07 */
[----:B------:R-:W-:Y:S02]  /*bfc0*/  IMAD R9, R22, R9, R19 ;  /* 0x0000000916097224 */ /* 0x000fe400078e0213 */
[--C-:B------:R-:W-:Y:S01]  /*bfd0*/  @!P2 IMAD.IADD R4, R4, 0x1, -R22.reuse ;  /* 0x000000010404a824 */ /* 0x100fe200078e0a16 */
[----:B------:R-:W-:Y:S01]  /*bfe0*/  ISETP.GE.AND P2, PT, R14, RZ, PT ;  /* 0x000000ff0e00720c */ /* 0x000fe20003f46270 */
[--C-:B------:R-:W-:Y:S01]  /*bff0*/  @!P0 IMAD.IADD R3, R3, 0x1, -R22.reuse ;  /* 0x0000000103038824 */ /* 0x100fe200078e0a16 */
[----:B------:R-:W-:Y:S01]  /*c000*/  ISETP.GT.U32.AND P1, PT, R22, R9, PT ;  /* 0x000000091600720c */ /* 0x000fe20003f24070 */
[----:B------:R-:W-:Y:S01]  /*c010*/  @!P6 IMAD.IADD R2, R2, 0x1, -R22 ;  /* 0x000000010202e824 */ /* 0x000fe200078e0a16 */
[C---:B------:R-:W-:Y:S01]  /*c020*/  ISETP.GT.U32.AND P0, PT, R22.reuse, R4, PT ;  /* 0x000000041600720c */ /* 0x040fe20003f04070 */
[----:B------:R-:W-:Y:S01]  /*c030*/  STL [R1+0x78], R7 ;  /* 0x0000780701007387 */ /* 0x000fe20000100800 */
[----:B------:R-:W-:Y:S01]  /*c040*/  ISETP.GT.U32.AND P4, PT, R22, R3, PT ;  /* 0x000000031600720c */ /* 0x000fe20003f84070 */
[----:B0-----:R-:W-:Y:S01]  /*c050*/  IMAD.MOV.U32 R13, RZ, RZ, R2 ;  /* 0x000000ffff0d7224 */ /* 0x001fe200078e0002 */
[----:B------:R-:W-:Y:S01]  /*c060*/  ISETP.GE.AND P6, PT, R16, RZ, PT ;  /* 0x000000ff1000720c */ /* 0x000fe20003fc6270 */
[----:B------:R-:W-:Y:S01]  /*c070*/  IMAD.HI.U32 R8, R0, R20, RZ ;  /* 0x0000001400087227 */ /* 0x000fe200078e00ff */
[----:B------:R-:W0:Y:S03]  /*c080*/  I2F.RP R14, R11 ;  /* 0x0000000b000e7306 */ /* 0x000e260000209400 */
[----:B------:R-:W-:-:S02]  /*c090*/  @!P5 IMAD.MOV R13, RZ, RZ, -R13 ;  /* 0x000000ffff0dd224 */ /* 0x000fc400078e0a0d */
[--C-:B------:R-:W-:Y:S02]  /*c0a0*/  @!P1 IMAD.IADD R9, R9, 0x1, -R22.reuse ;  /* 0x0000000109099824 */ /* 0x100fe400078e0a16 */
[--C-:B------:R-:W-:Y:S01]  /*c0b0*/  @!P0 IMAD.IADD R4, R4, 0x1, -R22.reuse ;  /* 0x0000000104048824 */ /* 0x100fe200078e0a16 */
[----:B------:R1:W-:Y:S01]  /*c0c0*/  STL [R1+0x74], R13 ;  /* 0x0000740d01007387 */ /* 0x0003e20000100800 */
[----:B------:R-:W-:Y:S01]  /*c0d0*/  @!P4 IMAD.IADD R3, R3, 0x1, -R22 ;  /* 0x000000010303c824 */ /* 0x000fe200078e0a16 */
[----:B------:R-:W-:Y:S01]  /*c0e0*/  ISETP.GT.U32.AND P1, PT, R22, R9, PT ;  /* 0x000000091600720c */ /* 0x000fe20003f24070 */
[----:B------:R-:W-:Y:S01]  /*c0f0*/  IMAD.MOV.U32 R16, RZ, RZ, R4 ;  /* 0x000000ffff107224 */ /* 0x000fe200078e0004 */
[----:B------:R-:W-:Y:S01]  /*c100*/  ISETP.GE.AND P0, PT, R5, RZ, PT ;  /* 0x000000ff0500720c */ /* 0x000fe20003f06270 */
[----:B------:R-:W-:Y:S01]  /*c110*/  IMAD.MOV R8, RZ, RZ, -R8 ;  /* 0x000000ffff087224 */ /* 0x000fe200078e0a08 */
[----:B------:R-:W-:Y:S01]  /*c120*/  ISETP.GE.AND P4, PT, R6, RZ, PT ;  /* 0x000000ff0600720c */ /* 0x000fe20003f86270 */
[----:B------:R-:W-:Y:S01]  /*c130*/  @!P6 IMAD.MOV R16, RZ, RZ, -R16 ;  /* 0x000000ffff10e224 */ /* 0x000fe200078e0a10 */
[----:B0-----:R-:W0:Y:S01]  /*c140*/  MUFU.RCP R6, R14 ;  /* 0x0000000e00067308 */ /* 0x001e220000001000 */
[----:B------:R-:W-:-:S02]  /*c150*/  IMAD R8, R22, R8, R20 ;  /* 0x0000000816087224 */ /* 0x000fc400078e0214 */
[----:B-1----:R-:W-:Y:S01]  /*c160*/  IMAD.MOV.U32 R13, RZ, RZ, R3 ;  /* 0x000000ffff0d7224 */ /* 0x002fe200078e0003 */
[----:B------:R-:W-:Y:S01]  /*c170*/  STL [R1+0x70], R16 ;  /* 0x0000701001007387 */ /* 0x000fe20000100800 */
[----:B------:R-:W-:Y:S01]  /*c180*/  VIADD R10, R23, 0x3a ;  /* 0x0000003a170a7836 */ /* 0x000fe20000000000 */
[----:B------:R-:W-:Y:S01]  /*c190*/  ISETP.GT.U32.AND P5, PT, R22, R8, PT ;  /* 0x000000081600720c */ /* 0x000fe20003fa4070 */
[----:B------:R-:W-:Y:S02]  /*c1a0*/  @!P2 IMAD.MOV R13, RZ, RZ, -R13 ;  /* 0x000000ffff0da224 */ /* 0x000fe400078e0a0d */
[----:B------:R-:W-:Y:S01]  /*c1b0*/  @!P1 IMAD.IADD R9, R9, 0x1, -R22 ;  /* 0x0000000109099824 */ /* 0x000fe200078e0a16 */
[----:B------:R-:W-:Y:S01]  /*c1c0*/  IABS R15, R10 ;  /* 0x0000000a000f7213 */ /* 0x000fe20000000000 */
[C---:B------:R-:W-:Y:S01]  /*c1d0*/  VIADD R7, R23.reuse, 0x38 ;  /* 0x0000003817077836 */ /* 0x040fe20000000000 */
[----:B------:R1:W-:Y:S01]  /*c1e0*/  STL [R1+0x6c], R13 ;  /* 0x00006c0d01007387 */ /* 0x0003e20000100800 */
[----:B------:R-:W-:Y:S01]  /*c1f0*/  VIADD R5, R23, 0x36 ;  /* 0x0000003617057836 */ /* 0x000fe20000000000 */
[----:B------:R-:W-:Y:S01]  /*c200*/  ISETP.GE.AND P6, PT, R10, RZ, PT ;  /* 0x000000ff0a00720c */ /* 0x000fe20003fc6270 */
[----:B------:R-:W-:Y:S01]  /*c210*/  IMAD.HI.U32 R2, R0, R15, RZ ;  /* 0x0000000f00027227 */ /* 0x000fe200078e00ff */
[----:B------:R-:W-:-:S02]  /*c220*/  IABS R20, R7 ;  /* 0x0000000700147213 */ /* 0x000fc40000000000 */
[----:B------:R-:W-:Y:S01]  /*c230*/  IABS R18, R5 ;  /* 0x0000000500127213 */ /* 0x000fe20000000000 */
[----:B------:R-:W-:Y:S01]  /*c240*/  @!P5 IMAD.IADD R8, R8, 0x1, -R22 ;  /* 0x000000010808d824 */ /* 0x000fe200078e0a16 */
[----:B------:R-:W-:Y:S01]  /*c250*/  ISETP.GE.AND P1, PT, R7, RZ, PT ;  /* 0x000000ff0700720c */ /* 0x000fe20003f26270 */
[----:B------:R-:W-:Y:S02]  /*c260*/  IMAD.MOV R2, RZ, RZ, -R2 ;  /* 0x000000ffff027224 */ /* 0x000fe400078e0a02 */
[----:B-1----:R-:W-:Y:S01]  /*c270*/  IMAD.MOV.U32 R13, RZ, RZ, R9 ;  /* 0x000000ffff0d7224 */ /* 0x002fe200078e0009 */
[C---:B------:R-:W-:Y:S01]  /*c280*/  ISETP.GT.U32.AND P5, PT, R22.reuse, R8, PT ;  /* 0x000000081600720c */ /* 0x040fe20003fa4070 */
[----:B------:R-:W-:Y:S02]  /*c290*/  IMAD R2, R22, R2, R15 ;  /* 0x0000000216027224 */ /* 0x000fe400078e020f */
[----:B------:R-:W-:Y:S02]  /*c2a0*/  @!P0 IMAD.MOV R13, RZ, RZ, -R13 ;  /* 0x000000ffff0d8224 */ /* 0x000fe400078e0a0d */
[----:B------:R-:W-:Y:S01]  /*c2b0*/  IMAD.HI.U32 R4, R0, R20, RZ ;  /* 0x0000001400047227 */ /* 0x000fe200078e00ff */
[----:B------:R-:W-:-:S02]  /*c2c0*/  ISETP.GT.U32.AND P2, PT, R22, R2, PT ;  /* 0x000000021600720c */ /* 0x000fc40003f44070 */
[----:B------:R1:W-:Y:S01]  /*c2d0*/  STL [R1+0x68], R13 ;  /* 0x0000680d01007387 */ /* 0x0003e20000100800 */
[----:B------:R-:W-:Y:S02]  /*c2e0*/  IMAD.MOV R4, RZ, RZ, -R4 ;  /* 0x000000ffff047224 */ /* 0x000fe400078e0a04 */
[----:B------:R-:W-:-:S04]  /*c2f0*/  IMAD.HI.U32 R3, R0, R18, RZ ;  /* 0x0000001200037227 */ /* 0x000fc800078e00ff */
[----:B------:R-:W-:Y:S01]  /*c300*/  @!P5 IMAD.IADD R8, R8, 0x1, -R22 ;  /* 0x000000010808d824 */ /* 0x000fe200078e0a16 */
[----:B------:R-:W-:Y:S01]  /*c310*/  ISETP.GE.AND P5, PT, R5, RZ, PT ;  /* 0x000000ff0500720c */ /* 0x000fe20003fa6270 */
[----:B------:R-:W-:Y:S01]  /*c320*/  IMAD R20, R22, R4, R20 ;  /* 0x0000000416147224 */ /* 0x000fe200078e0214 */
[----:B-1----:R-:W2:Y:S01]  /*c330*/  LDL R13, [R1+0xc70] ;  /* 0x000c7000010d7983 */ /* 0x002ea20000100800 */
[----:B------:R-:W-:Y:S02]  /*c340*/  IMAD.MOV.U32 R10, RZ, RZ, R8 ;  /* 0x000000ffff0a7224 */ /* 0x000fe400078e0008 */
[----:B------:R-:W-:Y:S02]  /*c350*/  @!P2 IMAD.IADD R2, R2, 0x1, -R22 ;  /* 0x000000010202a824 */ /* 0x000fe400078e0a16 */
[----:B------:R-:W-:Y:S01]  /*c360*/  @!P4 IMAD.MOV R10, RZ, RZ, -R10 ;  /* 0x000000ffff0ac224 */ /* 0x000fe200078e0a0a */
[C---:B------:R-:W-:Y:S01]  /*c370*/  ISETP.GT.U32.AND P4, PT, R22.reuse, R20, PT ;  /* 0x000000141600720c */ /* 0x040fe20003f84070 */
[----:B------:R-:W-:Y:S01]  /*c380*/  IMAD.MOV R3, RZ, RZ, -R3 ;  /* 0x000000ffff037224 */ /* 0x000fe200078e0a03 */
[----:B------:R-:W-:Y:S01]  /*c390*/  ISETP.GT.U32.AND P2, PT, R22, R2, PT ;  /* 0x000000021600720c */ /* 0x000fe20003f44070 */
[----:B------:R-:W-:-:S02]  /*c3a0*/  VIADD R19, R23, 0x34 ;  /* 0x0000003417137836 */ /* 0x000fc40000000000 */
[----:B------:R-:W-:Y:S02]  /*c3b0*/  IMAD R18, R22, R3, R18 ;  /* 0x0000000316127224 */ /* 0x000fe400078e0212 */
[----:B0-----:R-:W-:Y:S01]  /*c3c0*/  VIADD R6, R6, 0xffffffe ;  /* 0x0ffffffe06067836 */ /* 0x001fe20000000000 */
[----:B------:R-:W-:Y:S01]  /*c3d0*/  ISETP.GE.AND P0, PT, R19, RZ, PT ;  /* 0x000000ff1300720c */ /* 0x000fe20003f06270 */
[----:B------:R-:W-:Y:S01]  /*c3e0*/  VIADD R16, R23, 0x30 ;  /* 0x0000003017107836 */ /* 0x000fe20000000000 */
[----:B------:R-:W-:Y:S01]  /*c3f0*/  IABS R19, R19 ;  /* 0x0000001300137213 */ /* 0x000fe20000000000 */
[----:B------:R0:W1:Y:S02]  /*c400*/  F2I.FTZ.U32.TRUNC.NTZ R5, R6 ;  /* 0x0000000600057305 */ /* 0x000064000021f000 */
[--C-:B------:R-:W-:Y:S02]  /*c410*/  @!P4 IMAD.IADD R20, R20, 0x1, -R22.reuse ;  /* 0x000000011414c824 */ /* 0x100fe400078e0a16 */
[----:B------:R-:W-:Y:S01]  /*c420*/  @!P2 IMAD.IADD R2, R2, 0x1, -R22 ;  /* 0x000000010202a824 */ /* 0x000fe200078e0a16 */
[----:B------:R-:W-:-:S02]  /*c430*/  ISETP.GT.U32.AND P2, PT, R22, R18, PT ;  /* 0x000000121600720c */ /* 0x000fc40003f44070 */
[----:B------:R-:W-:Y:S01]  /*c440*/  ISETP.GT.U32.AND P4, PT, R22, R20, PT ;  /* 0x000000141600720c */ /* 0x000fe20003f84070 */
[----:B0-----:R-:W-:-:S04]  /*c450*/  IMAD.HI.U32 R6, R0, R19, RZ ;  /* 0x0000001300067227 */ /* 0x001fc800078e00ff */
[----:B------:R-:W-:Y:S01]  /*c460*/  IMAD.MOV R6, RZ, RZ, -R6 ;  /* 0x000000ffff067224 */ /* 0x000fe200078e0a06 */
[----:B------:R-:W-:-:S03]  /*c470*/  IABS R15, R28 ;  /* 0x0000001c000f7213 */ /* 0x000fc60000000000 */
[----:B------:R-:W-:Y:S02]  /*c480*/  IMAD R19, R22, R6, R19 ;  /* 0x0000000616137224 */ /* 0x000fe400078e0213 */
[--C-:B------:R-:W-:Y:S02]  /*c490*/  @!P2 IMAD.IADD R18, R18, 0x1, -R22.reuse ;  /* 0x000000011212a824 */ /* 0x100fe400078e0a16 */
[----:B------:R-:W-:Y:S01]  /*c4a0*/  @!P4 IMAD.IADD R20, R20, 0x1, -R22 ;  /* 0x000000011414c824 */ /* 0x000fe200078e0a16 */
[----:B------:R-:W-:Y:S01]  /*c4b0*/  ISETP.GT.U32.AND P4, PT, R22, R19, PT ;  /* 0x000000131600720c */ /* 0x000fe20003f84070 */
[----:B------:R-:W-:Y:S01]  /*c4c0*/  IMAD.HI.U32 R3, R0, R15, RZ ;  /* 0x0000000f00037227 */ /* 0x000fe200078e00ff */
[----:B------:R-:W-:-:S03]  /*c4d0*/  ISETP.GT.U32.AND P2, PT, R22, R18, PT ;  /* 0x000000121600720c */ /* 0x000fc60003f44070 */
[----:B------:R-:W-:Y:S01]  /*c4e0*/  IMAD.MOV R3, RZ, RZ, -R3 ;  /* 0x000000ffff037224 */ /* 0x000fe200078e0a03 */
[----:B------:R-:W-:-:S03]  /*c4f0*/  IABS R29, R16 ;  /* 0x00000010001d7213 */ /* 0x000fc60000000000 */
[----:B------:R-:W-:-:S04]  /*c500*/  IMAD R15, R22, R3, R15 ;  /* 0x00000003160f7224 */ /* 0x000fc800078e020f */
[--C-:B------:R-:W-:Y:S02]  /*c510*/  @!P4 IMAD.IADD R19, R19, 0x1, -R22.reuse ;  /* 0x000000011313c824 */ /* 0x100fe400078e0a16 */
[----:B------:R-:W-:Y:S01]  /*c520*/  @!P2 IMAD.IADD R18, R18, 0x1, -R22 ;  /* 0x000000011212a824 */ /* 0x000fe200078e0a16 */
[C---:B------:R-:W-:Y:S01]  /*c530*/  ISETP.GT.U32.AND P2, PT, R22.reuse, R15, PT ;  /* 0x0000000f1600720c */ /* 0x040fe20003f44070 */
[----:B-1----:R-:W-:Y:S01]  /*c540*/  IMAD.MOV R17, RZ, RZ, -R5 ;  /* 0x000000ffff117224 */ /* 0x002fe200078e0a05 */
[----:B------:R-:W-:Y:S01]  /*c550*/  ISETP.GT.U32.AND P4, PT, R22, R19, PT ;  /* 0x000000131600720c */ /* 0x000fe20003f84070 */
[----:B------:R-:W-:-:S04]  /*c560*/  IMAD.HI.U32 R3, R0, R29, RZ ;  /* 0x0000001d00037227 */ /* 0x000fc800078e00ff */
[----:B------:R-:W-:Y:S02]  /*c570*/  IMAD.MOV.U32 R4, RZ, RZ, RZ ;  /* 0x000000ffff047224 */ /* 0x000fe400078e00ff */
[----:B------:R-:W-:Y:S02]  /*c580*/  IMAD R17, R17, R11, RZ ;  /* 0x0000000b11117224 */ /* 0x000fe400078e02ff */
[C---:B------:R-:W-:Y:S02]  /*c590*/  VIADD R7, R23.reuse, 0x2c ;  /* 0x0000002c17077836 */ /* 0x040fe40000000000 */
[----:B------:R-:W-:Y:S02]  /*c5a0*/  IMAD.MOV R3, RZ, RZ, -R3 ;  /* 0x000000ffff037224 */ /* 0x000fe400078e0a03 */
[----:B------:R-:W-:Y:S02]  /*c5b0*/  VIADD R8, R23, 0x2e ;  /* 0x0000002e17087836 */ /* 0x000fe40000000000 */
[----:B------:R-:W-:Y:S01]  /*c5c0*/  IMAD.HI.U32 R17, R5, R17, R4 ;  /* 0x0000001105117227 */ /* 0x000fe200078e0004 */
[----:B------:R-:W-:-:S03]  /*c5d0*/  IABS R5, R7 ;  /* 0x0000000700057213 */ /* 0x000fc60000000000 */
[C---:B------:R-:W-:Y:S01]  /*c5e0*/  IMAD R29, R22.reuse, R3, R29 ;  /* 0x00000003161d7224 */ /* 0x040fe200078e021d */
[----:B------:R-:W-:Y:S01]  /*c5f0*/  IABS R4, R8 ;  /* 0x0000000800047213 */ /* 0x000fe20000000000 */
[--C-:B------:R-:W-:Y:S02]  /*c600*/  @!P2 IMAD.IADD R15, R15, 0x1, -R22.reuse ;  /* 0x000000010f0fa824 */ /* 0x100fe400078e0a16 */
[----:B------:R-:W-:Y:S01]  /*c610*/  @!P4 IMAD.IADD R19, R19, 0x1, -R22 ;  /* 0x000000011313c824 */ /* 0x000fe200078e0a16 */
[----:B------:R-:W-:Y:S01]  /*c620*/  ISETP.GT.U32.AND P4, PT, R22, R29, PT ;  /* 0x0000001d1600720c */ /* 0x000fe20003f84070 */
[----:B------:R-:W-:Y:S01]  /*c630*/  IMAD.HI.U32 R3, R0, R5, RZ ;  /* 0x0000000500037227 */ /* 0x000fe200078e00ff */
[----:B------:R-:W-:-:S03]  /*c640*/  ISETP.GT.U32.AND P2, PT, R22, R15, PT ;  /* 0x0000000f1600720c */ /* 0x000fc60003f44070 */
[----:B------:R-:W-:-:S04]  /*c650*/  IMAD.HI.U32 R9, R0, R4, RZ ;  /* 0x0000000400097227 */ /* 0x000fc800078e00ff */
[C---:B------:R-:W-:Y:S02]  /*c660*/  VIADD R7, R23.reuse, 0x28 ;  /* 0x0000002817077836 */ /* 0x040fe40000000000 */
[----:B------:R-:W-:Y:S02]  /*c670*/  IMAD.MOV R3, RZ, RZ, -R3 ;  /* 0x000000ffff037224 */ /* 0x000fe400078e0a03 */
[----:B------:R-:W-:Y:S02]  /*c680*/  VIADD R14, R23, 0x2a ;  /* 0x0000002a170e7836 */ /* 0x000fe40000000000 */
[----:B------:R-:W-:Y:S01]  /*c690*/  IMAD.MOV R9, RZ, RZ, -R9 ;  /* 0x000000ffff097224 */ /* 0x000fe200078e0a09 */
[----:B------:R-:W-:Y:S01]  /*c6a0*/  IABS R7, R7 ;  /* 0x0000000700077213 */ /* 0x000fe20000000000 */
[C---:B------:R-:W-:Y:S01]  /*c6b0*/  IMAD R5, R22.reuse, R3, R5 ;  /* 0x0000000316057224 */ /* 0x040fe200078e0205 */
[----:B------:R-:W-:Y:S01]  /*c6c0*/  IABS R6, R14 ;  /* 0x0000000e00067213 */ /* 0x000fe20000000000 */
[----:B------:R-:W-:-:S02]  /*c6d0*/  IMAD R4, R22, R9, R4 ;  /* 0x0000000916047224 */ /* 0x000fc400078e0204 */
[----:B------:R-:W-:Y:S01]  /*c6e0*/  @!P4 IMAD.IADD R29, R29, 0x1, -R22 ;  /* 0x000000011d1dc824 */ /* 0x000fe200078e0a16 */
[----:B------:R-:W-:Y:S01]  /*c6f0*/  ISETP.GT.U32.AND P4, PT, R22, R5, PT ;  /* 0x000000051600720c */ /* 0x000fe20003f84070 */
[----:B------:R-:W-:-:S04]  /*c700*/  IMAD.HI.U32 R3, R0, R7, RZ ;  /* 0x0000000700037227 */ /* 0x000fc800078e00ff */
[----:B------:R-:W-:Y:S01]  /*c710*/  @!P2 IMAD.IADD R15, R15, 0x1, -R22 ;  /* 0x000000010f0fa824 */ /* 0x000fe200078e0a16 */
[----:B------:R-:W-:Y:S01]  /*c720*/  ISETP.GT.U32.AND P2, PT, R22, R4, PT ;  /* 0x000000041600720c */ /* 0x000fe20003f44070 */
[----:B------:R-:W-:Y:S01]  /*c730*/  IMAD.HI.U32 R8, R0, R6, RZ ;  /* 0x0000000600087227 */ /* 0x000fe200078e00ff */
[----:B------:R0:W-:Y:S03]  /*c740*/  STL [R1+0x64], R10 ;  /* 0x0000640a01007387 */ /* 0x0001e60000100800 */
[----:B------:R-:W-:Y:S02]  /*c750*/  IMAD.MOV R3, RZ, RZ, -R3 ;  /* 0x000000ffff037224 */ /* 0x000fe400078e0a03 */
[----:B------:R-:W-:Y:S02]  /*c760*/  IMAD.MOV R8, RZ, RZ, -R8 ;  /* 0x000000ffff087224 */ /* 0x000fe400078e0a08 */
[----:B------:R-:W-:-:S02]  /*c770*/  IMAD R7, R22, R3, R7 ;  /* 0x0000000316077224 */ /* 0x000fc400078e0207 */
[C---:B0-----:R-:W-:Y:S02]  /*c780*/  VIADD R10, R23.reuse, 0x26 ;  /* 0x00000026170a7836 */ /* 0x041fe40000000000 */
[C---:B------:R-:W-:Y:S02]  /*c790*/  IMAD R6, R22.reuse, R8, R6 ;  /* 0x0000000816067224 */ /* 0x040fe400078e0206 */
[----:B------:R-:W-:Y:S01]  /*c7a0*/  VIADD R21, R23, 0x24 ;  /* 0x0000002417157836 */ /* 0x000fe20000000000 */
[----:B------:R-:W-:Y:S01]  /*c7b0*/  IABS R8, R10 ;  /* 0x0000000a00087213 */ /* 0x000fe20000000000 */
[--C-:B------:R-:W-:Y:S01]  /*c7c0*/  @!P4 IMAD.IADD R5, R5, 0x1, -R22.reuse ;  /* 0x000000010505c824 */ /* 0x100fe200078e0a16 */
[----:B------:R-:W-:Y:S01]  /*c7d0*/  ISETP.GT.U32.AND P4, PT, R22, R7, PT ;  /* 0x000000071600720c */ /* 0x000fe20003f84070 */
[----:B------:R-:W-:Y:S01]  /*c7e0*/  @!P2 IMAD.IADD R4, R4, 0x1, -R22 ;  /* 0x000000010404a824 */ /* 0x000fe200078e0a16 */
[----:B------:R-:W-:Y:S01]  /*c7f0*/  IABS R9, R21 ;  /* 0x0000001500097213 */ /* 0x000fe20000000000 */
[----:B------:R-:W-:Y:S01]  /*c800*/  IMAD.HI.U32 R21, R0, R8, RZ ;  /* 0x0000000800157227 */ /* 0x000fe200078e00ff */
[----:B------:R-:W-:-:S03]  /*c810*/  ISETP.GT.U32.AND P2, PT, R22, R6, PT ;  /* 0x000000061600720c */ /* 0x000fc60003f44070 */
[----:B------:R-:W-:Y:S02]  /*c820*/  IMAD.MOV R21, RZ, RZ, -R21 ;  /* 0x000000ffff157224 */ /* 0x000fe400078e0a15 */
[----:B------:R-:W-:Y:S02]  /*c830*/  @!P6 IMAD.MOV R2, RZ, RZ, -R2 ;  /* 0x000000ffff02e224 */ /* 0x000fe400078e0a02 */
[----:B------:R-:W-:Y:S02]  /*c840*/  VIADD R24, R23, 0x20 ;  /* 0x0000002017187836 */ /* 0x000fe40000000000 */
[----:B------:R-:W-:Y:S01]  /*c850*/  IMAD R8, R22, R21, R8 ;  /* 0x0000001516087224 */ /* 0x000fe200078e0208 */
[----:B------:R0:W-:Y:S01]  /*c860*/  STL [R1+0x24], R2 ;  /* 0x0000240201007387 */ /* 0x0001e20000100800 */
[----:B------:R-:W-:Y:S01]  /*c870*/  @!P4 IMAD.IADD R7, R7, 0x1, -R22 ;  /* 0x000000010707c824 */ /* 0x000fe200078e0a16 */
[----:B------:R-:W-:Y:S01]  /*c880*/  IABS R3, R24 ;  /* 0x0000001800037213 */ /* 0x000fe20000000000 */
[----:B------:R-:W-:Y:S01]  /*c890*/  IMAD.HI.U32 R27, R0, R9, RZ ;  /* 0x00000009001b7227 */ /* 0x000fe200078e00ff */
[----:B------:R-:W-:-:S03]  /*c8a0*/  ISETP.GT.U32.AND P4, PT, R22, R29, PT ;  /* 0x0000001d1600720c */ /* 0x000fc60003f84070 */
[----:B------:R-:W-:Y:S02]  /*c8b0*/  @!P2 IMAD.IADD R6, R6, 0x1, -R22 ;  /* 0x000000010606a824 */ /* 0x000fe400078e0a16 */
[----:B0-----:R-:W-:Y:S01]  /*c8c0*/  IMAD.MOV.U32 R2, RZ, RZ, R19 ;  /* 0x000000ffff027224 */ /* 0x001fe200078e0013 */
[C---:B------:R-:W-:Y:S01]  /*c8d0*/  ISETP.GT.U32.AND P2, PT, R22.reuse, R8, PT ;  /* 0x000000081600720c */ /* 0x040fe20003f44070 */
[----:B------:R-:W-:Y:S01]  /*c8e0*/  VIADD R10, R23, 0x22 ;  /* 0x00000022170a7836 */ /* 0x000fe20000000000 */
[C---:B------:R-:W-:Y:S01]  /*c8f0*/  ISETP.GT.U32.AND P6, PT, R22.reuse, R5, PT ;  /* 0x000000051600720c */ /* 0x040fe20003fc4070 */
[----:B------:R-:W-:Y:S01]  /*c900*/  @!P0 IMAD.MOV R2, RZ, RZ, -R2 ;  /* 0x000000ffff028224 */ /* 0x000fe200078e0a02 */
[----:B------:R-:W-:Y:S01]  /*c910*/  ISETP.GT.U32.AND P0, PT, R22, R7, PT ;  /* 0x000000071600720c */ /* 0x000fe20003f04070 */
[----:B------:R-:W-:Y:S01]  /*c920*/  IMAD.HI.U32 R24, R0, R3, RZ ;  /* 0x0000000300187227 */ /* 0x000fe200078e00ff */
[----:B------:R-:W-:-:S03]  /*c930*/  IABS R10, R10 ;  /* 0x0000000a000a7213 */ /* 0x000fc60000000000 */
[----:B------:R-:W-:Y:S02]  /*c940*/  IMAD.MOV R27, RZ, RZ, -R27 ;  /* 0x000000ffff1b7224 */ /* 0x000fe400078e0a1b */
[----:B------:R-:W-:Y:S02]  /*c950*/  IMAD.MOV R24, RZ, RZ, -R24 ;  /* 0x000000ffff187224 */ /* 0x000fe400078e0a18 */
[C---:B------:R-:W-:Y:S02]  /*c960*/  IMAD R9, R22.reuse, R27, R9 ;  /* 0x0000001b16097224 */ /* 0x040fe400078e0209 */
[----:B------:R-:W-:Y:S01]  /*c970*/  @!P1 IMAD.MOV R20, RZ, RZ, -R20 ;  /* 0x000000ffff149224 */ /* 0x000fe200078e0a14 */
[----:B------:R-:W-:Y:S01]  /*c980*/  ISETP.GT.U32.AND P1, PT, R22, R4, PT ;  /* 0x000000041600720c */ /* 0x000fe20003f24070 */
[----:B------:R-:W-:Y:S01]  /*c990*/  IMAD.HI.U32 R25, R0, R10, RZ ;  /* 0x0000000a00197227 */ /* 0x000fe200078e00ff */
[----:B------:R-:W-:-:S03]  /*c9a0*/  IABS R26, R23 ;  /* 0x00000017001a7213 */ /* 0x000fc60000000000 */
[C---:B------:R-:W-:Y:S02]  /*c9b0*/  IMAD R3, R22.reuse, R24, R3 ;  /* 0x0000001816037224 */ /* 0x040fe400078e0203 */
[--C-:B------:R-:W-:Y:S01]  /*c9c0*/  @!P4 IMAD.IADD R29, R29, 0x1, -R22.reuse ;  /* 0x000000011d1dc824 */ /* 0x100fe200078e0a16 */
[----:B------:R-:W-:Y:S01]  /*c9d0*/  ISETP.GT.U32.AND P4, PT, R22, R9, PT ;  /* 0x000000091600720c */ /* 0x000fe20003f84070 */
[--C-:B------:R-:W-:Y:S01]  /*c9e0*/  @!P2 IMAD.IADD R8, R8, 0x1, -R22.reuse ;  /* 0x000000010808a824 */ /* 0x100fe200078e0a16 */
[C---:B------:R-:W-:Y:S01]  /*c9f0*/  ISETP.GT.U32.AND P2, PT, R22.reuse, R6, PT ;  /* 0x000000061600720c */ /* 0x040fe20003f44070 */
[----:B------:R-:W-:Y:S02]  /*ca00*/  IMAD.MOV R25, RZ, RZ, -R25 ;  /* 0x000000ffff197224 */ /* 0x000fe400078e0a19 */
[----:B------:R-:W-:Y:S01]  /*ca10*/  @!P6 IMAD.IADD R5, R5, 0x1, -R22 ;  /* 0x000000010505e824 */ /* 0x000fe200078e0a16 */
[----:B------:R-:W-:Y:S01]  /*ca20*/  ISETP.GT.U32.AND P6, PT, R22, R3, PT ;  /* 0x000000031600720c */ /* 0x000fe20003fc4070 */
[----:B------:R-:W-:-:S04]  /*ca30*/  IMAD.HI.U32 R24, R0, R26, RZ ;  /* 0x0000001a00187227 */ /* 0x000fc800078e00ff */
[----:B------:R-:W-:Y:S01]  /*ca40*/  @!P0 IMAD.IADD R7, R7, 0x1, -R22 ;  /* 0x0000000107078824 */ /* 0x000fe200078e0a16 */
[----:B------:R-:W-:Y:S01]  /*ca50*/  ISETP.GE.AND P0, PT, R28, RZ, PT ;  /* 0x000000ff1c00720c */ /* 0x000fe20003f06270 */
[----:B------:R-:W-:Y:S02]  /*ca60*/  IMAD R10, R22, R25, R10 ;  /* 0x00000019160a7224 */ /* 0x000fe400078e020a */
[----:B------:R-:W-:Y:S02]  /*ca70*/  IMAD.MOV R24, RZ, RZ, -R24 ;  /* 0x000000ffff187224 */ /* 0x000fe400078e0a18 */
[----:B------:R-:W-:Y:S01]  /*ca80*/  @!P1 IMAD.IADD R4, R4, 0x1, -R22 ;  /* 0x0000000104049824 */ /* 0x000fe200078e0a16 */
[C---:B------:R-:W-:Y:S01]  /*ca90*/  ISETP.GT.U32.AND P1, PT, R22.reuse, R10, PT ;  /* 0x0000000a1600720c */ /* 0x040fe20003f24070 */
[----:B------:R-:W-:Y:S02]  /*caa0*/  IMAD R26, R22, R24, R26 ;  /* 0x00000018161a7224 */ /* 0x000fe400078e021a */
[----:B------:R-:W-:-:S02]  /*cab0*/  VIADD R27, R23, 0x2c ;  /* 0x0000002c171b7836 */ /* 0x000fc40000000000 */
[--C-:B------:R-:W-:Y:S02]  /*cac0*/  @!P4 IMAD.IADD R9, R9, 0x1, -R22.reuse ;  /* 0x000000010909c824 */ /* 0x100fe400078e0a16 */
[--C-:B------:R-:W-:Y:S01]  /*cad0*/  @!P2 IMAD.IADD R6, R6, 0x1, -R22.reuse ;  /* 0x000000010606a824 */ /* 0x100fe200078e0a16 */
[C---:B------:R-:W-:Y:S01]  /*cae0*/  ISETP.GT.U32.AND P2, PT, R22.reuse, R26, PT ;  /* 0x0000001a1600720c */ /* 0x040fe20003f44070 */
[--C-:B------:R-:W-:Y:S01]  /*caf0*/  @!P6 IMAD.IADD R3, R3, 0x1, -R22.reuse ;  /* 0x000000010303e824 */ /* 0x100fe200078e0a16 */
[----:B------:R-:W-:Y:S01]  /*cb00*/  ISETP.GE.AND P6, PT, R27, RZ, PT ;  /* 0x000000ff1b00720c */ /* 0x000fe20003fc6270 */
[----:B------:R-:W-:Y:S01]  /*cb10*/  @!P0 IMAD.MOV R15, RZ, RZ, -R15 ;  /* 0x000000ffff0f8224 */ /* 0x000fe200078e0a0f */
[----:B------:R-:W-:Y:S01]  /*cb20*/  ISETP.GT.U32.AND P0, PT, R22, R9, PT ;  /* 0x000000091600720c */ /* 0x000fe20003f04070 */
[----:B------:R-:W-:Y:S02]  /*cb30*/  VIADD R25, R23, 0x2e ;  /* 0x0000002e17197836 */ /* 0x000fe40000000000 */
[----:B------:R-:W-:Y:S01]  /*cb40*/  @!P1 IMAD.IADD R10, R10, 0x1, -R22 ;  /* 0x000000010a0a9824 */ /* 0x000fe200078e0a16 */
[----:B------:R0:W-:Y:S02]  /*cb50*/  STL [R1+0x20], R20 ;  /* 0x0000201401007387 */ /* 0x0001e40000100800 */
[----:B------:R-:W-:Y:S01]  /*cb60*/  ISETP.GE.AND P1, PT, R25, RZ, PT ;  /* 0x000000ff1900720c */ /* 0x000fe20003f26270 */
[----:B------:R-:W-:Y:S01]  /*cb70*/  VIADD R25, R23, 0x28 ;  /* 0x0000002817197836 */ /* 0x000fe20000000000 */
[----:B------:R-:W-:Y:S01]  /*cb80*/  ISETP.GE.AND P4, PT, R16, RZ, PT ;  /* 0x000000ff1000720c */ /* 0x000fe20003f86270 */
[----:B------:R-:W-:Y:S01]  /*cb90*/  @!P5 IMAD.MOV R18, RZ, RZ, -R18 ;  /* 0x000000ffff12d224 */ /* 0x000fe200078e0a12 */
[----:B------:R-:W-:Y:S01]  /*cba0*/  ISETP.GT.U32.AND P5, PT, R22, R8, PT ;  /* 0x000000081600720c */ /* 0x000fe20003fa4070 */
[----:B------:R-:W-:-:S02]  /*cbb0*/  @!P2 IMAD.IADD R26, R26, 0x1, -R22 ;  /* 0x000000011a1aa824 */ /* 0x000fc400078e0a16 */
[----:B0-----:R-:W-:Y:S01]  /*cbc0*/  VIADD R20, R23, 0x26 ;  /* 0x0000002617147836 */ /* 0x001fe20000000000 */
[----:B------:R-:W-:Y:S01]  /*cbd0*/  ISETP.GE.AND P2, PT, R14, RZ, PT ;  /* 0x000000ff0e00720c */ /* 0x000fe20003f46270 */
[----:B------:R-:W-:Y:S01]  /*cbe0*/  @!P6 IMAD.MOV R5, RZ, RZ, -R5 ;  /* 0x000000ffff05e224 */ /* 0x000fe200078e0a05 */
[----:B------:R-:W-:Y:S01]  /*cbf0*/  ISETP.GE.AND P6, PT, R25, RZ, PT ;  /* 0x000000ff1900720c */ /* 0x000fe20003fc6270 */
[----:B------:R-:W-:Y:S01]  /*cc00*/  @!P0 IMAD.IADD R9, R9, 0x1, -R22 ;  /* 0x0000000109098824 */ /* 0x000fe200078e0a16 */
[----:B------:R-:W-:Y:S01]  /*cc10*/  ISETP.GE.AND P0, PT, R20, RZ, PT ;  /* 0x000000ff1400720c */ /* 0x000fe20003f06270 */
[----:B------:R-:W-:Y:S02]  /*cc20*/  @!P1 IMAD.MOV R4, RZ, RZ, -R4 ;  /* 0x000000ffff049224 */ /* 0x000fe400078e0a04 */
[----:B------:R-:W-:Y:S01]  /*cc30*/  @!P4 IMAD.MOV R29, RZ, RZ, -R29 ;  /* 0x000000ffff1dc224 */ /* 0x000fe200078e0a1d */
[----:B------:R-:W-:Y:S01]  /*cc40*/  STL [R1+0x18], R18 ;  /* 0x0000181201007387 */ /* 0x000fe20000100800 */
[----:B------:R-:W-:-:S03]  /*cc50*/  @!P5 IMAD.IADD R8, R8, 0x1, -R22 ;  /* 0x000000010808d824 */ /* 0x000fc600078e0a16 */
[----:B------:R0:W-:Y:S01]  /*cc60*/  STL [R1+0x14], R2 ;  /* 0x0000140201007387 */ /* 0x0001e20000100800 */
[----:B------:R-:W-:Y:S02]  /*cc70*/  @!P2 IMAD.MOV R6, RZ, RZ, -R6 ;  /* 0x000000ffff06a224 */ /* 0x000fe400078e0a06 */
[----:B------:R-:W-:Y:S01]  /*cc80*/  @!P6 IMAD.MOV R7, RZ, RZ, -R7 ;  /* 0x000000ffff07e224 */ /* 0x000fe200078e0a07 */
[----:B------:R1:W-:Y:S01]  /*cc90*/  STL [R1+0xc], R15 ;  /* 0x00000c0f01007387 */ /* 0x0003e20000100800 */
[----:B------:R-:W-:-:S03]  /*cca0*/  @!P0 IMAD.MOV R8, RZ, RZ, -R8 ;  /* 0x000000ffff088224 */ /* 0x000fc600078e0a08 */
[----:B------:R-:W-:Y:S04]  /*ccb0*/  STL [R1+0xd0c], R29 ;  /* 0x000d0c1d01007387 */ /* 0x000fe80000100800 */
[----:B------:R-:W-:Y:S04]  /*ccc0*/  STL [R1+0xd10], R4 ;  /* 0x000d100401007387 */ /* 0x000fe80000100800 */
[----:B------:R-:W-:Y:S04]  /*ccd0*/  STL [R1+0xd14], R5 ;  /* 0x000d140501007387 */ /* 0x000fe80000100800 */
[----:B------:R-:W-:Y:S04]  /*cce0*/  STL [R1+0xd18], R6 ;  /* 0x000d180601007387 */ /* 0x000fe80000100800 */
[----:B------:R-:W-:Y:S04]  /*ccf0*/  STL [R1+0xd1c], R7 ;  /* 0x000d1c0701007387 */ /* 0x000fe80000100800 */
[----:B------:R0:W-:Y:S01]  /*cd00*/  STL [R1+0xd20], R8 ;  /* 0x000d200801007387 */ /* 0x0001e20000100800 */
[----:B------:R-:W-:-:S02]  /*cd10*/  ISETP.GT.U32.AND P4, PT, R22, R10, PT ;  /* 0x0000000a1600720c */ /* 0x000fc40003f84070 */
[----:B--2---:R-:W-:Y:S02]  /*cd20*/  IABS R21, R13 ;  /* 0x0000000d00157213 */ /* 0x004fe40000000000 */
[----:B------:R-:W-:Y:S02]  /*cd30*/  ISETP.GE.AND P0, PT, R13, RZ, PT ;  /* 0x000000ff0d00720c */ /* 0x000fe40003f06270 */
[----:B------:R-:W2:Y:S01]  /*cd40*/  LDL.LU R13, [R1+0xdc8] ;  /* 0x000dc800010d7983 */ /* 0x000ea20000300800 */
[----:B------:R-:W-:-:S04]  /*cd50*/  IMAD.HI.U32 R17, R17, R21, RZ ;  /* 0x0000001511117227 */ /* 0x000fc800078e00ff */
[----:B------:R-:W-:-:S04]  /*cd60*/  IMAD.MOV R17, RZ, RZ, -R17 ;  /* 0x000000ffff117224 */ /* 0x000fc800078e0a11 */
[----:B0-----:R-:W-:-:S05]  /*cd70*/  IMAD R2, R11, R17, R21 ;  /* 0x000000110b027224 */ /* 0x001fca00078e0215 */
[----:B------:R-:W-:Y:S01]  /*cd80*/  ISETP.GT.U32.AND P5, PT, R11, R2, PT ;  /* 0x000000020b00720c */ /* 0x000fe20003fa4070 */
[C---:B------:R-:W-:Y:S01]  /*cd90*/  VIADD R25, R23.reuse, 0x24 ;  /* 0x0000002417197836 */ /* 0x040fe20000000000 */
[----:B------:R-:W-:Y:S01]  /*cda0*/  ISETP.GT.U32.AND P1, PT, R22, R3, PT ;  /* 0x000000031600720c */ /* 0x000fe20003f24070 */
[----:B------:R-:W-:Y:S02]  /*cdb0*/  VIADD R16, R23, 0x1e ;  /* 0x0000001e17107836 */ /* 0x000fe40000000000 */
[----:B------:R-:W-:Y:S01]  /*cdc0*/  @!P4 IMAD.IADD R10, R10, 0x1, -R22 ;  /* 0x000000010a0ac824 */ /* 0x000fe200078e0a16 */
[----:B------:R-:W-:Y:S02]  /*cdd0*/  ISETP.GE.AND P4, PT, R25, RZ, PT ;  /* 0x000000ff1900720c */ /* 0x000fe40003f86270 */
[----:B------:R-:W-:Y:S01]  /*cde0*/  IABS R27, R16 ;  /* 0x00000010001b7213 */ /* 0x000fe20000000000 */
[----:B------:R-:W-:-:S04]  /*cdf0*/  VIADD R20, R23, 0x22 ;  /* 0x0000002217147836 */ /* 0x000fc80000000000 */
[----:B------:R-:W-:Y:S01]  /*ce00*/  @!P5 IMAD.IADD R2, R2, 0x1, -R11 ;  /* 0x000000010202d824 */ /* 0x000fe200078e0a0b */
[----:B------:R-:W-:Y:S01]  /*ce10*/  ISETP.GT.U32.AND P5, PT, R22, R26, PT ;  /* 0x0000001a1600720c */ /* 0x000fe20003fa4070 */
[----:B-1----:R-:W-:-:S03]  /*ce20*/  IMAD.HI.U32 R15, R0, R27, RZ ;  /* 0x0000001b000f7227 */ /* 0x002fc600078e00ff */
[----:B------:R-:W-:Y:S01]  /*ce30*/  ISETP.GT.U32.AND P2, PT, R11, R2, PT ;  /* 0x000000020b00720c */ /* 0x000fe20003f44070 */
[--C-:B------:R-:W-:Y:S01]  /*ce40*/  @!P1 IMAD.IADD R3, R3, 0x1, -R22.reuse ;  /* 0x0000000103039824 */ /* 0x100fe200078e0a16 */
[----:B------:R-:W-:Y:S01]  /*ce50*/  ISETP.GE.AND P1, PT, R20, RZ, PT ;  /* 0x000000ff1400720c */ /* 0x000fe20003f26270 */
[C---:B------:R-:W-:Y:S02]  /*ce60*/  VIADD R25, R23.reuse, 0x20 ;  /* 0x0000002017197836 */ /* 0x040fe40000000000 */
[----:B------:R-:W-:Y:S02]  /*ce70*/  VIADD R14, R23, 0x1c ;  /* 0x0000001c170e7836 */ /* 0x000fe40000000000 */
[----:B------:R-:W-:Y:S02]  /*ce80*/  IMAD.MOV R15, RZ, RZ, -R15 ;  /* 0x000000ffff0f7224 */ /* 0x000fe400078e0a0f */
[----:B------:R-:W-:Y:S01]  /*ce90*/  @!P5 IMAD.IADD R26, R26, 0x1, -R22 ;  /* 0x000000011a1ad824 */ /* 0x000fe200078e0a16 */
[----:B------:R-:W-:Y:S01]  /*cea0*/  ISETP.GE.AND P5, PT, R25, RZ, PT ;  /* 0x000000ff1900720c */ /* 0x000fe20003fa6270 */
[----:B------:R-:W-:Y:S01]  /*ceb0*/  @!P4 IMAD.MOV R9, RZ, RZ, -R9 ;  /* 0x000000ffff09c224 */ /* 0x000fe200078e0a09 */
[----:B------:R-:W-:Y:S01]  /*cec0*/  ISETP.NE.AND P4, PT, R12, RZ, PT ;  /* 0x000000ff0c00720c */ /* 0x000fe20003f85270 */
[----:B------:R-:W-:Y:S01]  /*ced0*/  IMAD R27, R22, R15, R27 ;  /* 0x0000000f161b7224 */ /* 0x000fe200078e021b */
[----:B------:R-:W-:Y:S01]  /*cee0*/  IABS R25, R14 ;  /* 0x0000000e00197213 */ /* 0x000fe20000000000 */
[----:B------:R-:W-:Y:S01]  /*cef0*/  @!P2 IMAD.IADD R2, R2, 0x1, -R11 ;  /* 0x000000010202a824 */ /* 0x000fe200078e0a0b */
[----:B------:R-:W-:Y:S01]  /*cf00*/  ISETP.GE.AND P6, PT, R14, RZ, PT ;  /* 0x000000ff0e00720c */ /* 0x000fe20003fc6270 */
[----:B------:R-:W-:Y:S01]  /*cf10*/  VIADD R14, R23, 0x1a ;  /* 0x0000001a170e7836 */ /* 0x000fe20000000000 */
[----:B------:R-:W-:Y:S01]  /*cf20*/  ISETP.GT.U32.AND P2, PT, R22, R27, PT ;  /* 0x0000001b1600720c */ /* 0x000fe20003f44070 */
[----:B------:R-:W-:-:S04]  /*cf30*/  IMAD.HI.U32 R11, R0, R25, RZ ;  /* 0x00000019000b7227 */ /* 0x000fc800078e00ff */
[----:B------:R-:W-:Y:S01]  /*cf40*/  @!P1 IMAD.MOV R10, RZ, RZ, -R10 ;  /* 0x000000ffff0a9224 */ /* 0x000fe200078e0a0a */
[----:B------:R-:W-:Y:S01]  /*cf50*/  ISETP.GE.AND P1, PT, R16, RZ, PT ;  /* 0x000000ff1000720c */ /* 0x000fe20003f26270 */
[----:B------:R-:W-:Y:S01]  /*cf60*/  IMAD.MOV R11, RZ, RZ, -R11 ;  /* 0x000000ffff0b7224 */ /* 0x000fe200078e0a0b */
[----:B------:R-:W-:Y:S01]  /*cf70*/  IABS R16, R14 ;  /* 0x0000000e00107213 */ /* 0x000fe20000000000 */
[----:B------:R-:W-:Y:S01]  /*cf80*/  @!P0 IMAD.MOV R2, RZ, RZ, -R2 ;  /* 0x000000ffff028224 */ /* 0x000fe200078e0a02 */
[----:B------:R-:W-:Y:S01]  /*cf90*/  SEL R8, RZ, 0x90, !P3 ;  /* 0x00000090ff087807 */ /* 0x000fe20005800000 */
[----:B------:R-:W-:Y:S01]  /*cfa0*/  IMAD R25, R22, R11, R25 ;  /* 0x0000000b16197224 */ /* 0x000fe200078e0219 */
[----:B------:R-:W-:Y:S01]  /*cfb0*/  @!P4 LOP3.LUT R2, RZ, R12, RZ, 0x33, !PT ;  /* 0x0000000cff02c212 */ /* 0x000fe200078e33ff */
[----:B------:R-:W-:Y:S01]  /*cfc0*/  IMAD.HI.U32 R12, R0, R16, RZ ;  /* 0x00000010000c7227 */ /* 0x000fe200078e00ff */
[----:B------:R-:W-:Y:S02]  /*cfd0*/  ISETP.GE.AND P3, PT, R23, RZ, PT ;  /* 0x000000ff1700720c */ /* 0x000fe40003f66270 */
[----:B------:R-:W-:Y:S01]  /*cfe0*/  ISETP.GT.U32.AND P4, PT, R22, R25, PT ;  /* 0x000000191600720c */ /* 0x000fe20003f84070 */
[----:B------:R-:W-:-:S02]  /*cff0*/  @!P2 IMAD.IADD R27, R27, 0x1, -R22 ;  /* 0x000000011b1ba824 */ /* 0x000fc400078e0a16 */
[----:B------:R-:W-:-:S03]  /*d000*/  IMAD.MOV R12, RZ, RZ, -R12 ;  /* 0x000000ffff0c7224 */ /* 0x000fc600078e0a0c */
[C---:B------:R-:W-:Y:S01]  /*d010*/  ISETP.GT.U32.AND P2, PT, R22.reuse, R27, PT ;  /* 0x0000001b1600720c */ /* 0x040fe20003f44070 */
[----:B------:R-:W-:Y:S01]  /*d020*/  IMAD R12, R22, R12, R16 ;  /* 0x0000000c160c7224 */ /* 0x000fe200078e0210 */
[----:B------:R-:W-:Y:S01]  /*d030*/  ISETP.GE.AND P0, PT, R14, RZ, PT ;  /* 0x000000ff0e00720c */ /* 0x000fe20003f06270 */
[----:B------:R-:W-:Y:S02]  /*d040*/  VIADD R14, R23, 0x18 ;  /* 0x00000018170e7836 */ /* 0x000fe40000000000 */
[----:B------:R-:W-:Y:S01]  /*d050*/  @!P3 IMAD.MOV R26, RZ, RZ, -R26 ;  /* 0x000000ffff1ab224 */ /* 0x000fe200078e0a1a */
[----:B------:R-:W-:Y:S01]  /*d060*/  ISETP.GT.U32.AND P3, PT, R22, R12, PT ;  /* 0x0000000c1600720c */ /* 0x000fe20003f64070 */
[----:B------:R-:W-:Y:S01]  /*d070*/  @!P4 IMAD.IADD R25, R25, 0x1, -R22 ;  /* 0x000000011919c824 */ /* 0x000fe200078e0a16 */
[----:B------:R-:W-:Y:S01]  /*d080*/  IABS R17, R14 ;  /* 0x0000000e00117213 */ /* 0x000fe20000000000 */
[----:B------:R-:W-:-:S03]  /*d090*/  VIADD R11, R23, 0x16 ;  /* 0x00000016170b7836 */ /* 0x000fc60000000000 */
[----:B------:R-:W-:Y:S01]  /*d0a0*/  ISETP.GT.U32.AND P4, PT, R22, R25, PT ;  /* 0x000000191600720c */ /* 0x000fe20003f84070 */
[----:B------:R-:W-:Y:S01]  /*d0b0*/  @!P2 IMAD.IADD R27, R27, 0x1, -R22 ;  /* 0x000000011b1ba824 */ /* 0x000fe200078e0a16 */
[----:B------:R-:W-:Y:S01]  /*d0c0*/  ISETP.GE.AND P2, PT, R14, RZ, PT ;  /* 0x000000ff0e00720c */ /* 0x000fe20003f46270 */
[----:B------:R-:W-:Y:S01]  /*d0d0*/  IMAD.MOV.U32 R14, RZ, RZ, R17 ;  /* 0x000000ffff0e7224 */ /* 0x000fe200078e0011 */
[----:B------:R-:W-:-:S03]  /*d0e0*/  IABS R15, R11 ;  /* 0x0000000b000f7213 */ /* 0x000fc60000000000 */
[----:B------:R-:W-:Y:S02]  /*d0f0*/  @!P3 IMAD.IADD R12, R12, 0x1, -R22 ;  /* 0x000000010c0cb824 */ /* 0x000fe400078e0a16 */
[----:B------:R-:W-:-:S03]  /*d100*/  IMAD.HI.U32 R17, R0, R14, RZ ;  /* 0x0000000e00117227 */ /* 0x000fc600078e00ff */
[----:B------:R-:W-:Y:S01]  /*d110*/  ISETP.GT.U32.AND P3, PT, R22, R12, PT ;  /* 0x0000000c1600720c */ /* 0x000fe20003f64070 */
[----:B------:R-:W-:-:S04]  /*d120*/  IMAD.HI.U32 R16, R0, R15, RZ ;  /* 0x0000000f00107227 */ /* 0x000fc800078e00ff */
[----:B------:R-:W-:Y:S02]  /*d130*/  IMAD.MOV R17, RZ, RZ, -R17 ;  /* 0x000000ffff117224 */ /* 0x000fe400078e0a11 */
[----:B------:R-:W-:Y:S02]  /*d140*/  IMAD.MOV R16, RZ, RZ, -R16 ;  /* 0x000000ffff107224 */ /* 0x000fe400078e0a10 */
[C---:B------:R-:W-:Y:S02]  /*d150*/  IMAD R14, R22.reuse, R17, R14 ;  /* 0x00000011160e7224 */ /* 0x040fe400078e020e */
[--C-:B------:R-:W-:Y:S02]  /*d160*/  @!P4 IMAD.IADD R25, R25, 0x1, -R22.reuse ;  /* 0x000000011919c824 */ /* 0x100fe400078e0a16 */
[C---:B------:R-:W-:Y:S02]  /*d170*/  IMAD R15, R22.reuse, R16, R15 ;  /* 0x00000010160f7224 */ /* 0x040fe400078e020f */
[----:B------:R-:W-:Y:S01]  /*d180*/  @!P6 IMAD.MOV R25, RZ, RZ, -R25 ;  /* 0x000000ffff19e224 */ /* 0x000fe200078e0a19 */
[----:B------:R-:W-:Y:S01]  /*d190*/  ISETP.GT.U32.AND P6, PT, R22, R14, PT ;  /* 0x0000000e1600720c */ /* 0x000fe20003fc4070 */
[--C-:B------:R-:W-:Y:S01]  /*d1a0*/  @!P3 IMAD.IADD R12, R12, 0x1, -R22.reuse ;  /* 0x000000010c0cb824 */ /* 0x100fe200078e0a16 */
[----:B------:R-:W-:Y:S01]  /*d1b0*/  ISETP.GT.U32.AND P3, PT, R22, R15, PT ;  /* 0x0000000f1600720c */ /* 0x000fe20003f64070 */
[----:B------:R-:W-:Y:S04]  /*d1c0*/  STL [R1+0xd24], R9 ;  /* 0x000d240901007387 */ /* 0x000fe80000100800 */
[----:B------:R0:W-:Y:S04]  /*d1d0*/  STL [R1+0xd28], R10 ;  /* 0x000d280a01007387 */ /* 0x0001e80000100800 */
[----:B------:R-:W-:Y:S02]  /*d1e0*/  STL [R1+0xcac], R2 ;  /* 0x000cac0201007387 */ /* 0x000fe40000100800 */
[----:B------:R-:W-:-:S02]  /*d1f0*/  @!P6 IMAD.IADD R14, R14, 0x1, -R22 ;  /* 0x000000010e0ee824 */ /* 0x000fc400078e0a16 */
[----:B------:R1:W-:Y:S01]  /*d200*/  STL [R1+0xd2c], R26 ;  /* 0x000d2c1a01007387 */ /* 0x0003e20000100800 */
[C---:B------:R-:W-:Y:S02]  /*d210*/  VIADD R16, R23.reuse, 0x14 ;  /* 0x0000001417107836 */ /* 0x040fe40000000000 */
[----:B0-----:R-:W-:Y:S02]  /*d220*/  VIADD R10, R23, 0xe ;  /* 0x0000000e170a7836 */ /* 0x001fe40000000000 */
[----:B------:R-:W-:Y:S02]  /*d230*/  @!P3 IMAD.IADD R15, R15, 0x1, -R22 ;  /* 0x000000010f0fb824 */ /* 0x000fe400078e0a16 */
[----:B-1----:R-:W-:Y:S01]  /*d240*/  VIADD R26, R23, 0x10 ;  /* 0x00000010171a7836 */ /* 0x002fe20000000000 */
[----:B------:R-:W-:-:S04]  /*d250*/  ISETP.GT.U32.AND P3, PT, R22, R14, PT ;  /* 0x0000000e1600720c */ /* 0x000fc80003f64070 */
[----:B------:R-:W-:Y:S02]  /*d260*/  IABS R19, R26 ;  /* 0x0000001a00137213 */ /* 0x000fe40000000000 */
[----:B------:R-:W-:Y:S02]  /*d270*/  ISETP.GE.AND P4, PT, R16, RZ, PT ;  /* 0x000000ff1000720c */ /* 0x000fe40003f86270 */
[----:B------:R-:W-:Y:S01]  /*d280*/  IABS R20, R10 ;  /* 0x0000000a00147213 */ /* 0x000fe20000000000 */
[----:B------:R-:W-:Y:S01]  /*d290*/  IMAD.HI.U32 R17, R0, R19, RZ ;  /* 0x0000001300117227 */ /* 0x000fe200078e00ff */
[----:B------:R-:W-:-:S03]  /*d2a0*/  IABS R16, R16 ;  /* 0x0000001000107213 */ /* 0x000fc60000000000 */
[----:B------:R-:W-:Y:S01]  /*d2b0*/  @!P1 IMAD.MOV R27, RZ, RZ, -R27 ;  /* 0x000000ffff1b9224 */ /* 0x000fe200078e0a1b */
[----:B------:R-:W-:Y:S01]  /*d2c0*/  ISETP.GE.AND P1, PT, R11, RZ, PT ;  /* 0x000000ff0b00720c */ /* 0x000fe20003f26270 */
[----:B------:R-:W-:Y:S01]  /*d2d0*/  @!P0 IMAD.MOV R12, RZ, RZ, -R12 ;  /* 0x000000ffff0c8224 */ /* 0x000fe200078e0a0c */
[----:B------:R-:W-:Y:S01]  /*d2e0*/  ISETP.GT.U32.AND P0, PT, R22, R15, PT ;  /* 0x0000000f1600720c */ /* 0x000fe20003f04070 */
[----:B------:R-:W-:-:S04]  /*d2f0*/  IMAD.HI.U32 R11, R0, R20, RZ ;  /* 0x00000014000b7227 */ /* 0x000fc800078e00ff */
[----:B------:R-:W-:Y:S02]  /*d300*/  IMAD.MOV R17, RZ, RZ, -R17 ;  /* 0x000000ffff117224 */ /* 0x000fe400078e0a11 */
[----:B------:R-:W-:-:S04]  /*d310*/  IMAD.HI.U32 R24, R0, R16, RZ ;  /* 0x0000001000187227 */ /* 0x000fc800078e00ff */
[----:B------:R-:W-:Y:S02]  /*d320*/  VIADD R4, R23, 0x12 ;  /* 0x0000001217047836 */ /* 0x000fe40000000000 */
[----:B------:R-:W-:Y:S02]  /*d330*/  IMAD.MOV R11, RZ, RZ, -R11 ;  /* 0x000000ffff0b7224 */ /* 0x000fe400078e0a0b */
[----:B------:R-:W-:Y:S02]  /*d340*/  IMAD R19, R22, R17, R19 ;  /* 0x0000001116137224 */ /* 0x000fe400078e0213 */
[----:B------:R-:W-:Y:S02]  /*d350*/  @!P3 IMAD.IADD R14, R14, 0x1, -R22 ;  /* 0x000000010e0eb824 */ /* 0x000fe400078e0a16 */
[----:B------:R-:W-:Y:S01]  /*d360*/  IMAD.MOV R24, RZ, RZ, -R24 ;  /* 0x000000ffff187224 */ /* 0x000fe200078e0a18 */
[----:B------:R-:W-:Y:S01]  /*d370*/  IABS R18, R4 ;  /* 0x0000000400127213 */ /* 0x000fe20000000000 */
[----:B------:R-:W-:-:S02]  /*d380*/  IMAD R20, R22, R11, R20 ;  /* 0x0000000b16147224 */ /* 0x000fc400078e0214 */
[----:B------:R-:W-:Y:S01]  /*d390*/  @!P2 IMAD.MOV R14, RZ, RZ, -R14 ;  /* 0x000000ffff0ea224 */ /* 0x000fe200078e0a0e */
[C---:B------:R-:W-:Y:S01]  /*d3a0*/  ISETP.GT.U32.AND P2, PT, R22.reuse, R19, PT ;  /* 0x000000131600720c */ /* 0x040fe20003f44070 */
[C---:B------:R-:W-:Y:S02]  /*d3b0*/  IMAD R16, R22.reuse, R24, R16 ;  /* 0x0000001816107224 */ /* 0x040fe400078e0210 */
[----:B------:R-:W-:Y:S01]  /*d3c0*/  @!P0 IMAD.IADD R15, R15, 0x1, -R22 ;  /* 0x000000010f0f8824 */ /* 0x000fe200078e0a16 */
[C---:B------:R-:W-:Y:S01]  /*d3d0*/  ISETP.GT.U32.AND P0, PT, R22.reuse, R20, PT ;  /* 0x000000141600720c */ /* 0x040fe20003f04070 */
[----:B------:R-:W-:Y:S01]  /*d3e0*/  VIADD R9, R23, 0xc ;  /* 0x0000000c17097836 */ /* 0x000fe20000000000 */
[----:B------:R-:W-:Y:S01]  /*d3f0*/  ISETP.GT.U32.AND P6, PT, R22, R16, PT ;  /* 0x000000101600720c */ /* 0x000fe20003fc4070 */
[----:B------:R-:W-:-:S03]  /*d400*/  IMAD.HI.U32 R21, R0, R18, RZ ;  /* 0x0000001200157227 */ /* 0x000fc600078e00ff */
[----:B------:R-:W-:Y:S01]  /*d410*/  IABS R11, R9 ;  /* 0x00000009000b7213 */ /* 0x000fe20000000000 */
[----:B------:R-:W-:Y:S02]  /*d420*/  IMAD.MOV R21, RZ, RZ, -R21 ;  /* 0x000000ffff157224 */ /* 0x000fe400078e0a15 */
[C---:B------:R-:W-:Y:S02]  /*d430*/  VIADD R29, R23.reuse, 0xa ;  /* 0x0000000a171d7836 */ /* 0x040fe40000000000 */
[----:B------:R-:W-:Y:S02]  /*d440*/  VIADD R6, R23, 0x8 ;  /* 0x0000000817067836 */ /* 0x000fe40000000000 */
[----:B------:R-:W-:Y:S01]  /*d450*/  IMAD R18, R22, R21, R18 ;  /* 0x0000001516127224 */ /* 0x000fe200078e0212 */
[----:B------:R-:W-:Y:S01]  /*d460*/  IABS R28, R29 ;  /* 0x0000001d001c7213 */ /* 0x000fe20000000000 */
[----:B------:R-:W-:Y:S01]  /*d470*/  @!P2 IMAD.IADD R19, R19, 0x1, -R22 ;  /* 0x000000011313a824 */ /* 0x000fe200078e0a16 */
[----:B------:R-:W-:Y:S01]  /*d480*/  IABS R17, R6 ;  /* 0x0000000600117213 */ /* 0x000fe20000000000 */
[----:B------:R-:W-:-:S04]  /*d490*/  IMAD.HI.U32 R21, R0, R11, RZ ;  /* 0x0000000b00157227 */ /* 0x000fc800078e00ff */
[--C-:B------:R-:W-:Y:S01]  /*d4a0*/  @!P0 IMAD.IADD R20, R20, 0x1, -R22.reuse ;  /* 0x0000000114148824 */ /* 0x100fe200078e0a16 */
[----:B------:R-:W-:Y:S01]  /*d4b0*/  ISETP.GT.U32.AND P0, PT, R22, R19, PT ;  /* 0x000000131600720c */ /* 0x000fe20003f04070 */
[----:B------:R-:W-:Y:S02]  /*d4c0*/  VIADD R7, R23, 0x6 ;  /* 0x0000000617077836 */ /* 0x000fe40000000000 */
[----:B------:R-:W-:Y:S02]  /*d4d0*/  @!P6 IMAD.IADD R16, R16, 0x1, -R22 ;  /* 0x000000011010e824 */ /* 0x000fe400078e0a16 */
[----:B------:R-:W-:Y:S02]  /*d4e0*/  IMAD.MOV R21, RZ, RZ, -R21 ;  /* 0x000000ffff157224 */ /* 0x000fe400078e0a15 */
[----:B------:R-:W-:-:S04]  /*d4f0*/  IMAD.HI.U32 R2, R0, R28, RZ ;  /* 0x0000001c00027227 */ /* 0x000fc800078e00ff */
[----:B------:R-:W-:Y:S01]  /*d500*/  IMAD.HI.U32 R24, R0, R17, RZ ;  /* 0x0000001100187227 */ /* 0x000fe200078e00ff */
[C---:B------:R-:W-:Y:S02]  /*d510*/  ISETP.GT.U32.AND P6, PT, R22.reuse, R16, PT ;  /* 0x000000101600720c */ /* 0x040fe40003fc4070 */
[----:B------:R-:W-:Y:S01]  /*d520*/  IABS R5, R7 ;  /* 0x0000000700057213 */ /* 0x000fe20000000000 */
[C---:B------:R-:W-:Y:S02]  /*d530*/  IMAD R21, R22.reuse, R21, R11 ;  /* 0x0000001516157224 */ /* 0x040fe400078e020b */
[----:B------:R-:W-:Y:S02]  /*d540*/  IMAD.MOV R11, RZ, RZ, -R2 ;  /* 0x000000ffff0b7224 */ /* 0x000fe400078e0a02 */
[----:B------:R-:W-:Y:S02]  /*d550*/  IMAD.MOV R24, RZ, RZ, -R24 ;  /* 0x000000ffff187224 */ /* 0x000fe400078e0a18 */
[----:B------:R-:W-:-:S02]  /*d560*/  IMAD R28, R22, R11, R28 ;  /* 0x0000000b161c7224 */ /* 0x000fc400078e021c */
[C---:B------:R-:W-:Y:S02]  /*d570*/  IMAD R17, R22.reuse, R24, R17 ;  /* 0x0000001816117224 */ /* 0x040fe400078e0211 */
[----:B------:R-:W-:Y:S02]  /*d580*/  IMAD.MOV.U32 R11, RZ, RZ, R5 ;  /* 0x000000ffff0b7224 */ /* 0x000fe400078e0005 */
[----:B------:R-:W-:Y:S01]  /*d590*/  @!P1 IMAD.MOV R15, RZ, RZ, -R15 ;  /* 0x000000ffff0f9224 */ /* 0x000fe200078e0a0f */
[C---:B------:R-:W-:Y:S01]  /*d5a0*/  ISETP.GT.U32.AND P1, PT, R22.reuse, R20, PT ;  /* 0x000000141600720c */ /* 0x040fe20003f24070 */
[----:B------:R-:W-:Y:S01]  /*d5b0*/  @!P0 IMAD.IADD R19, R19, 0x1, -R22 ;  /* 0x0000000113138824 */ /* 0x000fe200078e0a16 */
[----:B------:R-:W-:Y:S01]  /*d5c0*/  ISETP.GT.U32.AND P0, PT, R22, R17, PT ;  /* 0x000000111600720c */ /* 0x000fe20003f04070 */
[----:B------:R-:W-:-:S04]  /*d5d0*/  IMAD.HI.U32 R24, R0, R11, RZ ;  /* 0x0000000b00187227 */ /* 0x000fc800078e00ff */
[----:B------:R-:W-:Y:S02]  /*d5e0*/  @!P6 IMAD.IADD R16, R16, 0x1, -R22 ;  /* 0x000000011010e824 */ /* 0x000fe400078e0a16 */
[----:B------:R-:W-:Y:S02]  /*d5f0*/  IMAD.MOV R2, RZ, RZ, -R24 ;  /* 0x000000ffff027224 */ /* 0x000fe400078e0a18 */
[----:B------:R-:W-:Y:S01]  /*d600*/  @!P4 IMAD.MOV R16, RZ, RZ, -R16 ;  /* 0x000000ffff10c224 */ /* 0x000fe200078e0a10 */
[C---:B------:R-:W-:Y:S01]  /*d610*/  ISETP.GT.U32.AND P4, PT, R22.reuse, R28, PT ;  /* 0x0000001c1600720c */ /* 0x040fe20003f84070 */
[C---:B------:R-:W-:Y:S01]  /*d620*/  IMAD R11, R22.reuse, R2, R11 ;  /* 0x00000002160b7224 */ /* 0x040fe200078e020b */
[----:B------:R-:W-:Y:S01]  /*d630*/  ISETP.GT.U32.AND P3, PT, R22, R18, PT ;  /* 0x000000121600720c */ /* 0x000fe20003f64070 */
[--C-:B------:R-:W-:Y:S01]  /*d640*/  @!P1 IMAD.IADD R20, R20, 0x1, -R22.reuse ;  /* 0x0000000114149824 */ /* 0x100fe200078e0a16 */
[C---:B------:R-:W-:Y:S01]  /*d650*/  ISETP.GT.U32.AND P6, PT, R22.reuse, R21, PT ;  /* 0x000000151600720c */ /* 0x040fe20003fc4070 */
[----:B------:R-:W-:Y:S01]  /*d660*/  @!P0 IMAD.IADD R17, R17, 0x1, -R22 ;  /* 0x0000000111118824 */ /* 0x000fe200078e0a16 */
[----:B------:R-:W-:-:S02]  /*d670*/  ISETP.GT.U32.AND P1, PT, R22, R11, PT ;  /* 0x0000000b1600720c */ /* 0x000fc40003f24070 */
[----:B------:R-:W-:Y:S02]  /*d680*/  ISETP.GE.AND P0, PT, R29, RZ, PT ;  /* 0x000000ff1d00720c */ /* 0x000fe40003f06270 */
[----:B------:R-:W0:Y:S03]  /*d690*/  S2R R29, SR_TID.X ;  /* 0x00000000001d7919 */ /* 0x000e260000002100 */
[--C-:B------:R-:W-:Y:S02]  /*d6a0*/  @!P4 IMAD.IADD R28, R28, 0x1, -R22.reuse ;  /* 0x000000011c1cc824 */ /* 0x100fe400078e0a16 */
[--C-:B------:R-:W-:Y:S02]  /*d6b0*/  @!P3 IMAD.IADD R18, R18, 0x1, -R22.reuse ;  /* 0x000000011212b824 */ /* 0x100fe400078e0a16 */
[--C-:B------:R-:W-:Y:S02]  /*d6c0*/  @!P6 IMAD.IADD R21, R21, 0x1, -R22.reuse ;  /* 0x000000011515e824 */ /* 0x100fe400078e0a16 */
[----:B------:R-:W-:Y:S01]  /*d6d0*/  @!P1 IMAD.IADD R11, R11, 0x1, -R22 ;  /* 0x000000010b0b9824 */ /* 0x000fe200078e0a16 */
[----:B------:R-:W-:-:S02]  /*d6e0*/  ISETP.GT.U32.AND P1, PT, R22, R28, PT ;  /* 0x0000001c1600720c */ /* 0x000fc40003f24070 */
[----:B------:R-:W-:Y:S01]  /*d6f0*/  ISETP.GE.AND P3, PT, R4, RZ, PT ;  /* 0x000000ff0400720c */ /* 0x000fe20003f66270 */
[----:B------:R-:W-:Y:S01]  /*d700*/  VIADD R4, R23, 0x4 ;  /* 0x0000000417047836 */ /* 0x000fe20000000000 */
[C---:B------:R-:W-:Y:S02]  /*d710*/  ISETP.GT.U32.AND P2, PT, R22.reuse, R18, PT ;  /* 0x000000121600720c */ /* 0x040fe40003f44070 */
[----:B------:R-:W-:Y:S02]  /*d720*/  ISETP.GT.U32.AND P6, PT, R22, R21, PT ;  /* 0x000000151600720c */ /* 0x000fe40003fc4070 */
[----:B------:R-:W-:Y:S02]  /*d730*/  IABS R5, R4 ;  /* 0x0000000400057213 */ /* 0x000fe40000000000 */
[----:B------:R-:W-:-:S03]  /*d740*/  ISETP.GE.AND P4, PT, R9, RZ, PT ;  /* 0x000000ff0900720c */ /* 0x000fc60003f86270 */
[----:B------:R-:W-:Y:S02]  /*d750*/  IMAD.MOV.U32 R24, RZ, RZ, R5 ;  /* 0x000000ffff187224 */ /* 0x000fe400078e0005 */
[--C-:B------:R-:W-:Y:S01]  /*d760*/  @!P1 IMAD.IADD R28, R28, 0x1, -R22.reuse ;  /* 0x000000011c1c9824 */ /* 0x100fe200078e0a16 */
[----:B------:R-:W-:Y:S01]  /*d770*/  ISETP.GE.AND P1, PT, R7, RZ, PT ;  /* 0x000000ff0700720c */ /* 0x000fe20003f26270 */
[----:B------:R-:W-:Y:S01]  /*d780*/  VIADD R5, R23, 0x2 ;  /* 0x0000000217057836 */ /* 0x000fe20000000000 */
[----:B------:R-:W1:Y:S01]  /*d790*/  S2R R7, SR_TID.X ;  /* 0x0000000000077919 */ /* 0x000e620000002100 */
[----:B------:R-:W-:Y:S01]  /*d7a0*/  @!P2 IMAD.IADD R18, R18, 0x1, -R22 ;  /* 0x000000011212a824 */ /* 0x000fe200078e0a16 */
[----:B------:R-:W-:Y:S01]  /*d7b0*/  ISETP.GE.AND P2, PT, R26, RZ, PT ;  /* 0x000000ff1a00720c */ /* 0x000fe20003f46270 */
[----:B------:R-:W-:Y:S01]  /*d7c0*/  IMAD.HI.U32 R23, R0, R24, RZ ;  /* 0x0000001800177227 */ /* 0x000fe200078e00ff */
[----:B------:R-:W-:-:S03]  /*d7d0*/  IABS R2, R5 ;  /* 0x0000000500027213 */ /* 0x000fc60000000000 */
[----:B------:R-:W-:Y:S01]  /*d7e0*/  @!P6 IMAD.IADD R21, R21, 0x1, -R22 ;  /* 0x000000011515e824 */ /* 0x000fe200078e0a16 */
[----:B------:R-:W-:Y:S01]  /*d7f0*/  ISETP.GE.AND P6, PT, R10, RZ, PT ;  /* 0x000000ff0a00720c */ /* 0x000fe20003fc6270 */
[----:B------:R-:W-:Y:S01]  /*d800*/  IMAD.MOV R23, RZ, RZ, -R23 ;  /* 0x000000ffff177224 */ /* 0x000fe200078e0a17 */
[----:B0-----:R-:W-:Y:S01]  /*d810*/  SHF.R.U32.HI R29, RZ, 0x5, R29 ;  /* 0x00000005ff1d7819 */ /* 0x001fe2000001161d */
[----:B------:R-:W-:Y:S02]  /*d820*/  IMAD.MOV.U32 R9, RZ, RZ, R2 ;  /* 0x000000ffff097224 */ /* 0x000fe400078e0002 */
[----:B------:R-:W-:Y:S01]  /*d830*/  IMAD R23, R22, R23, R24 ;  /* 0x0000001716177224 */ /* 0x000fe200078e0218 */
[----:B------:R-:W-:Y:S01]  /*d840*/  SGXT.U32 R29, R29, 0x2 ;  /* 0x000000021d1d781a */ /* 0x000fe20000000000 */
[----:B------:R-:W-:-:S03]  /*d850*/  IMAD.HI.U32 R0, R0, R9, RZ ;  /* 0x0000000900007227 */ /* 0x000fc600078e00ff */
[----:B------:R-:W-:Y:S01]  /*d860*/  LOP3.LUT R29, R29, 0x3c, RZ, 0xfc, !PT ;  /* 0x0000003c1d1d7812 */ /* 0x000fe200078efcff */
[----:B------:R-:W-:Y:S01]  /*d870*/  @!P2 IMAD.MOV R19, RZ, RZ, -R19 ;  /* 0x000000ffff13a224 */ /* 0x000fe200078e0a13 */
[C---:B------:R-:W-:Y:S01]  /*d880*/  ISETP.GT.U32.AND P2, PT, R22.reuse, R17, PT ;  /* 0x000000111600720c */ /* 0x040fe20003f44070 */
[----:B------:R-:W-:Y:S01]  /*d890*/  @!P4 IMAD.MOV R21, RZ, RZ, -R21 ;  /* 0x000000ffff15c224 */ /* 0x000fe200078e0a15 */
[----:B------:R-:W-:Y:S01]  /*d8a0*/  ISETP.GT.U32.AND P4, PT, R22, R23, PT ;  /* 0x000000171600720c */ /* 0x000fe20003f84070 */
[----:B------:R-:W-:Y:S01]  /*d8b0*/  @!P6 IMAD.MOV R20, RZ, RZ, -R20 ;  /* 0x000000ffff14e224 */ /* 0x000fe200078e0a14 */
[----:B------:R-:W-:Y:S01]  /*d8c0*/  ISETP.GE.AND P6, PT, R6, RZ, PT ;  /* 0x000000ff0600720c */ /* 0x000fe20003fc6270 */
[----:B------:R-:W-:Y:S02]  /*d8d0*/  IMAD.MOV R0, RZ, RZ, -R0 ;  /* 0x000000ffff007224 */ /* 0x000fe400078e0a00 */
[----:B------:R-:W-:Y:S02]  /*d8e0*/  IMAD R6, R29, UR6, RZ ;  /* 0x000000061d067c24 */ /* 0x000fe4000f8e02ff */
[----:B------:R-:W-:-:S02]  /*d8f0*/  IMAD R2, RZ, RZ, -UR6 ;  /* 0x80000006ff027e24 */ /* 0x000fc4000f8e02ff */
[----:B------:R-:W-:Y:S01]  /*d900*/  @!P3 IMAD.MOV R18, RZ, RZ, -R18 ;  /* 0x000000ffff12b224 */ /* 0x000fe200078e0a12 */
[C---:B------:R-:W-:Y:S01]  /*d910*/  ISETP.GT.U32.AND P3, PT, R22.reuse, R11, PT ;  /* 0x0000000b1600720c */ /* 0x040fe20003f64070 */
[----:B------:R-:W-:Y:S01]  /*d920*/  IMAD R24, R22, R0, R9 ;  /* 0x0000000016187224 */ /* 0x000fe200078e0209 */
[----:B------:R-:W-:Y:S01]  /*d930*/  STL [R1+0xd30], R27 ;  /* 0x000d301b01007387 */ /* 0x000fe20000100800 */
[----:B------:R-:W-:-:S03]  /*d940*/  IMAD R0, R2, 0x4, R6 ;  /* 0x0000000402007824 */ /* 0x000fc600078e0206 */
[----:B------:R-:W-:Y:S01]  /*d950*/  STL [R1+0xd34], R25 ;  /* 0x000d341901007387 */ /* 0x000fe20000100800 */
[----:B------:R-:W-:-:S03]  /*d960*/  IMAD R9, R2, 0x4, R0 ;  /* 0x0000000402097824 */ /* 0x000fc600078e0200 */
[----:B------:R-:W-:Y:S01]  /*d970*/  STL [R1+0xd38], R12 ;  /* 0x000d380c01007387 */ /* 0x000fe20000100800 */
[----:B------:R-:W-:-:S03]  /*d980*/  @!P2 IMAD.IADD R17, R17, 0x1, -R22 ;  /* 0x000000011111a824 */ /* 0x000fc600078e0a16 */
[----:B------:R-:W-:Y:S01]  /*d990*/  STL [R1+0xd3c], R14 ;  /* 0x000d3c0e01007387 */ /* 0x000fe20000100800 */
[----:B------:R-:W-:Y:S01]  /*d9a0*/  @!P4 IMAD.IADD R23, R23, 0x1, -R22 ;  /* 0x000000011717c824 */ /* 0x000fe200078e0a16 */
[----:B------:R-:W-:Y:S02]  /*d9b0*/  ISETP.GT.U32.AND P2, PT, R22, R24, PT ;  /* 0x000000181600720c */ /* 0x000fe40003f44070 */
[----:B------:R-:W-:Y:S01]  /*d9c0*/  STL [R1+0xd40], R15 ;  /* 0x000d400f01007387 */ /* 0x000fe20000100800 */
[----:B------:R-:W-:-:S03]  /*d9d0*/  IMAD R10, R2, 0x4, R9 ;  /* 0x00000004020a7824 */ /* 0x000fc600078e0209 */
[----:B------:R-:W-:Y:S01]  /*d9e0*/  STL [R1+0xd44], R16 ;  /* 0x000d441001007387 */ /* 0x000fe20000100800 */
[----:B-1----:R-:W-:-:S03]  /*d9f0*/  IMAD.SHL.U32 R6, R7, 0x8, RZ ;  /* 0x0000000807067824 */ /* 0x002fc600078e00ff */
[----:B------:R-:W-:Y:S01]  /*da00*/  STL [R1+0xd48], R18 ;  /* 0x000d481201007387 */ /* 0x000fe20000100800 */
[----:B------:R-:W-:-:S03]  /*da10*/  ISETP.GT.U32.AND P4, PT, R22, R23, PT ;  /* 0x000000171600720c */ /* 0x000fc60003f84070 */
[----:B------:R-:W-:Y:S04]  /*da20*/  STL [R1+0xd4c], R19 ;  /* 0x000d4c1301007387 */ /* 0x000fe80000100800 */
[----:B------:R-:W-:Y:S01]  /*da30*/  STL [R1+0xd50], R20 ;  /* 0x000d501401007387 */ /* 0x000fe20000100800 */
[----:B------:R-:W-:-:S03]  /*da40*/  @!P3 IMAD.IADD R11, R11, 0x1, -R22 ;  /* 0x000000010b0bb824 */ /* 0x000fc600078e0a16 */
[----:B------:R-:W-:Y:S01]  /*da50*/  STL [R1+0xd54], R21 ;  /* 0x000d541501007387 */ /* 0x000fe20000100800 */
[----:B------:R-:W-:-:S03]  /*da60*/  ISETP.GE.AND P3, PT, R4, RZ, PT ;  /* 0x000000ff0400720c */ /* 0x000fc60003f66270 */
[----:B------:R0:W-:Y:S01]  /*da70*/  STL [R1+0x3f8], R0 ;  /* 0x0003f80001007387 */ /* 0x0001e20000100800 */
[----:B------:R-:W-:-:S03]  /*da80*/  LOP3.LUT R4, R7, 0x60, RZ, 0xc0, !PT ;  /* 0x0000006007047812 */ /* 0x000fc600078ec0ff */
[----:B------:R-:W-:Y:S01]  /*da90*/  STL [R1+0x400], R9 ;  /* 0x0004000901007387 */ /* 0x000fe20000100800 */
[----:B------:R-:W-:-:S03]  /*daa0*/  LOP3.LUT R6, R6, 0x30, RZ, 0xc0, !PT ;  /* 0x0000003006067812 */ /* 0x000fc600078ec0ff */
[----:B------:R1:W-:Y:S01]  /*dab0*/  STL [R1+0x3f0], R10 ;  /* 0x0003f00a01007387 */ /* 0x0003e20000100800 */
[C---:B0-----:R-:W-:Y:S02]  /*dac0*/  LOP3.LUT R0, R7.reuse, 0x7, RZ, 0xc0, !PT ;  /* 0x0000000707007812 */ /* 0x041fe400078ec0ff */
[----:B------:R-:W-:Y:S01]  /*dad0*/  LOP3.LUT R29, R7, 0x3f, RZ, 0xc0, !PT ;  /* 0x0000003f071d7812 */ /* 0x000fe200078ec0ff */
[----:B-1----:R-:W-:Y:S02]  /*dae0*/  IMAD R10, R2, 0x4, R10 ;  /* 0x00000004020a7824 */ /* 0x002fe400078e020a */
[----:B------:R-:W-:Y:S02]  /*daf0*/  @!P2 IMAD.IADD R24, R24, 0x1, -R22 ;  /* 0x000000011818a824 */ /* 0x000fe400078e0a16 */
[C---:B------:R-:W-:Y:S01]  /*db00*/  IMAD R4, R0.reuse, 0x4, R4 ;  /* 0x0000000400047824 */ /* 0x040fe200078e0204 */
[----:B------:R0:W-:Y:S01]  /*db10*/  STL [R1+0x3f4], R10 ;  /* 0x0003f40a01007387 */ /* 0x0001e20000100800 */
[----:B------:R-:W-:-:S02]  /*db20*/  IMAD R6, R0, 0x40, R6 ;  /* 0x0000004000067824 */ /* 0x000fc400078e0206 */
[----:B------:R-:W-:Y:S02]  /*db30*/  IMAD.SHL.U32 R7, R7, 0x2, RZ ;  /* 0x0000000207077824 */ /* 0x000fe400078e00ff */
[----:B------:R-:W-:Y:S02]  /*db40*/  IMAD.SHL.U32 R0, R0, 0x10, RZ ;  /* 0x0000001000007824 */ /* 0x000fe400078e00ff */
[----:B------:R-:W-:Y:S02]  /*db50*/  IMAD.SHL.U32 R9, R29, 0x2, RZ ;  /* 0x000000021d097824 */ /* 0x000fe400078e00ff */
[----:B0-----:R-:W-:Y:S01]  /*db60*/  IMAD R10, R2, 0x4, R10 ;  /* 0x00000004020a7824 */ /* 0x001fe200078e020a */
[----:B------:R-:W-:Y:S01]  /*db70*/  ISETP.GT.U32.AND P2, PT, R22, R24, PT ;  /* 0x000000181600720c */ /* 0x000fe20003f44070 */
[----:B------:R-:W-:Y:S01]  /*db80*/  @!P4 IMAD.IADD R23, R23, 0x1, -R22 ;  /* 0x000000011717c824 */ /* 0x000fe200078e0a16 */
[----:B------:R-:W-:Y:S02]  /*db90*/  ISETP.GE.AND P4, PT, R5, RZ, PT ;  /* 0x000000ff0500720c */ /* 0x000fe40003f86270 */
[----:B------:R0:W-:Y:S01]  /*dba0*/  STL [R1+0x3fc], R10 ;  /* 0x0003fc0a01007387 */ /* 0x0001e20000100800 */
[----:B------:R-:W-:-:S02]  /*dbb0*/  LOP3.LUT R5, R0, 0x30, R7, 0x78, !PT ;  /* 0x0000003000057812 */ /* 0x000fc400078e7807 */
[----:B------:R-:W-:Y:S01]  /*dbc0*/  LOP3.LUT R0, R8, R9, RZ, 0x3c, !PT ;  /* 0x0000000908007212 */ /* 0x000fe200078e3cff */
[----:B0-----:R-:W-:-:S04]  /*dbd0*/  IMAD R10, R2, 0x4, R10 ;  /* 0x00000004020a7824 */ /* 0x001fc800078e020a */
[----:B------:R-:W-:Y:S01]  /*dbe0*/  IMAD R2, R2, 0x4, R10 ;  /* 0x0000000402027824 */ /* 0x000fe200078e020a */
[----:B------:R-:W-:Y:S01]  /*dbf0*/  STL [R1+0x40c], R10 ;  /* 0x00040c0a01007387 */ /* 0x000fe20000100800 */
[----:B------:R-:W-:-:S03]  /*dc00*/  IMAD.U32 R4, R4, 0x20, R5 ;  /* 0x0000002004047824 */ /* 0x000fc600078e0005 */
[----:B------:R0:W-:Y:S01]  /*dc10*/  STL [R1+0xc74], R0 ;  /* 0x000c740001007387 */ /* 0x0001e20000100800 */
[----:B------:R-:W-:-:S03]  /*dc20*/  @!P2 IMAD.IADD R24, R24, 0x1, -R22 ;  /* 0x000000011818a824 */ /* 0x000fc600078e0a16 */
[----:B------:R1:W-:Y:S01]  /*dc30*/  STL [R1+0x414], R2 ;  /* 0x0004140201007387 */ /* 0x0003e20000100800 */
[----:B0-----:R-:W-:-:S03]  /*dc40*/  IMAD R0, RZ, RZ, -UR6 ;  /* 0x80000006ff007e24 */ /* 0x001fc6000f8e02ff */
[----:B------:R0:W-:Y:S01]  /*dc50*/  STL [R1+0x2c0], R4 ;  /* 0x0002c00401007387 */ /* 0x0001e20000100800 */
[----:B------:R-:W-:Y:S02]  /*dc60*/  IMAD.MOV.U32 R22, RZ, RZ, R28 ;  /* 0x000000ffff167224 */ /* 0x000fe400078e001c */
[C---:B-1----:R-:W-:Y:S02]  /*dc70*/  IMAD R2, R0.reuse, 0x4, R2 ;  /* 0x0000000400027824 */ /* 0x042fe400078e0202 */
[----:B------:R-:W-:Y:S02]  /*dc80*/  @!P0 IMAD.MOV R22, RZ, RZ, -R22 ;  /* 0x000000ffff168224 */ /* 0x000fe400078e0a16 */
[C---:B0-----:R-:W-:Y:S01]  /*dc90*/  IMAD R4, R0.reuse, 0x4, R2 ;  /* 0x0000000400047824 */ /* 0x041fe200078e0202 */
[----:B------:R0:W-:Y:S03]  /*dca0*/  STL [R1+0x408], R2 ;  /* 0x0004080201007387 */ /* 0x0001e60000100800 */
[----:B------:R-:W-:Y:S01]  /*dcb0*/  IMAD R15, R0, 0x4, R4 ;  /* 0x00000004000f7824 */ /* 0x000fe200078e0204 */
[----:B------:R-:W-:Y:S04]  /*dcc0*/  STL [R1+0xd58], R22 ;  /* 0x000d581601007387 */ /* 0x000fe80000100800 */
[----:B------:R1:W-:Y:S04]  /*dcd0*/  STL [R1+0x404], R4 ;  /* 0x0004040401007387 */ /* 0x0003e80000100800 */
[----:B------:R-:W-:Y:S01]  /*dce0*/  STL [R1+0xc20], R15 ;  /* 0x000c200f01007387 */ /* 0x000fe20000100800 */
[----:B0-----:R-:W-:-:S03]  /*dcf0*/  IMAD R2, R29, UR7, RZ ;  /* 0x000000071d027c24 */ /* 0x001fc6000f8e02ff */
[----:B------:R-:W4:Y:S04]  /*dd00*/  LDL.LU R14, [R1+0x3c8] ;  /* 0x0003c800010e7983 */ /* 0x000f280000300800 */
[----:B------:R-:W5:Y:S04]  /*dd10*/  LDL.LU R12, [R1+0x3c4] ;  /* 0x0003c400010c7983 */ /* 0x000f680000300800 */
[----:B------:R-:W5:Y:S01]  /*dd20*/  LDL.LU R25, [R1+0x3c0] ;  /* 0x0003c00001197983 */ /* 0x000f620000300800 */
[----:B--2---:R-:W-:Y:S02]  /*dd30*/  ISETP.NE.AND P0, PT, R13, RZ, PT ;  /* 0x000000ff0d00720c */ /* 0x004fe40003f05270 */
[----:B------:R-:W-:Y:S01]  /*dd40*/  LOP3.LUT R28, RZ, R13, RZ, 0x33, !PT ;  /* 0x0000000dff1c7212 */ /* 0x000fe200078e33ff */
[----:B------:R-:W2:Y:S01]  /*dd50*/  LDL.LU R27, [R1+0x3bc] ;  /* 0x0003bc00011b7983 */ /* 0x000ea20000300800 */
[----:B---3--:R-:W-:-:S03]  /*dd60*/  LEA R13, P2, R2, UR8, 0x1 ;  /* 0x00000008020d7c11 */ /* 0x008fc6000f8408ff */
[----:B------:R-:W3:Y:S04]  /*dd70*/  LDL.LU R26, [R1+0x3b8] ;  /* 0x0003b800011a7983 */ /* 0x000ee80000300800 */
[----:B------:R-:W3:Y:S01]  /*dd80*/  LDL.LU R2, [R1+0x3b4] ;  /* 0x0003b40001027983 */ /* 0x000ee20000300800 */
[----:B------:R-:W-:-:S03]  /*dd90*/  LOP3.LUT R6, R6, 0x10, R7, 0x78, !PT ;  /* 0x0000001006067812 */ /* 0x000fc600078e7807 */
[----:B------:R-:W3:Y:S04]  /*dda0*/  LDL.LU R10, [R1+0x48] ;  /* 0x00004800010a7983 */ /* 0x000ee80000300800 */
[----:B------:R-:W3:Y:S04]  /*ddb0*/  LDL.LU R9, [R1+0x54] ;  /* 0x0000540001097983 */ /* 0x000ee80000300800 */
[----:B------:R-:W3:Y:S04]  /*ddc0*/  LDL.LU R8, [R1+0x5c] ;  /* 0x00005c0001087983 */ /* 0x000ee80000300800 */
[----:B------:R-:W3:Y:S04]  /*ddd0*/  LDL.LU R7, [R1+0xe8] ;  /* 0x0000e80001077983 */ /* 0x000ee80000300800 */
[----:B------:R-:W3:Y:S04]  /*dde0*/  LDL.LU R6, [R1+0xec] ;  /* 0x0000ec0001067983 */ /* 0x000ee80000300800 */
[----:B------:R-:W3:Y:S04]  /*ddf0*/  LDL.LU R5, [R1+0xf0] ;  /* 0x0000f00001057983 */ /* 0x000ee80000300800 */
[----:B-1----:R-:W3:Y:S01]  /*de00*/  LDL.LU R4, [R1+0xf4] ;  /* 0x0000f40001047983 */ /* 0x002ee20000300800 */
[----:B------:R-:W-:-:S03]  /*de10*/  @!P6 IMAD.MOV R17, RZ, RZ, -R17 ;  /* 0x000000ffff11e224 */ /* 0x000fc600078e0a11 */
[----:B------:R-:W3:Y:S01]  /*de20*/  LDL.LU R29, [R1+0xf8] ;  /* 0x0000f800011d7983 */ /* 0x000ee20000300800 */
[----:B------:R-:W-:-:S03]  /*de30*/  @!P1 IMAD.MOV R11, RZ, RZ, -R11 ;  /* 0x000000ffff0b9224 */ /* 0x000fc600078e0a0b */
[----:B------:R0:W-:Y:S01]  /*de40*/  STL [R1+0xc9c], R13 ;  /* 0x000c9c0d01007387 */ /* 0x0001e20000100800 */
[----:B------:R-:W-:Y:S02]  /*de50*/  @!P3 IMAD.MOV R23, RZ, RZ, -R23 ;  /* 0x000000ffff17b224 */ /* 0x000fe400078e0a17 */
[----:B------:R-:W-:Y:S01]  /*de60*/  @!P4 IMAD.MOV R24, RZ, RZ, -R24 ;  /* 0x000000ffff18c224 */ /* 0x000fe200078e0a18 */
[----:B------:R-:W-:Y:S01]  /*de70*/  STL [R1+0xd5c], R0 ;  /* 0x000d5c0001007387 */ /* 0x000fe20000100800 */
[----:B------:R-:W-:Y:S02]  /*de80*/  @!P5 IMAD.MOV R3, RZ, RZ, -R3 ;  /* 0x000000ffff03d224 */ /* 0x000fe400078e0a03 */
[----:B0-----:R-:W-:-:S05]  /*de90*/  IMAD R13, R0, 0x4, R15 ;  /* 0x00000004000d7824 */ /* 0x001fca00078e020f */
[----:B------:R-:W-:Y:S04]  /*dea0*/  STL [R1+0x410], R13 ;  /* 0x0004100d01007387 */ /* 0x000fe80000100800 */
[----:B------:R-:W-:Y:S04]  /*deb0*/  STL [R1+0xd60], R17 ;  /* 0x000d601101007387 */ /* 0x000fe80000100800 */
[----:B------:R4:W-:Y:S04]  /*dec0*/  STL [R1+0xd64], R11 ;  /* 0x000d640b01007387 */ /* 0x0009e80000100800 */
[----:B------:R-:W-:Y:S04]  /*ded0*/  STL [R1+0xd68], R23 ;  /* 0x000d681701007387 */ /* 0x000fe80000100800 */
[----:B------:R-:W-:Y:S04]  /*dee0*/  STL [R1+0xd6c], R24 ;  /* 0x000d6c1801007387 */ /* 0x000fe80000100800 */
[----:B------:R0:W-:Y:S01]  /*def0*/  STL [R1+0xd70], R3 ;  /* 0x000d700301007387 */ /* 0x0001e20000100800 */
[----:B----4-:R-:W-:-:S02]  /*df00*/  SEL R11, R28, R14, !P0 ;  /* 0x0000000e1c0b7207 */ /* 0x010fc40004000000 */
[----:B-----5:R-:W-:-:S03]  /*df10*/  SEL R0, R28, R12, !P0 ;  /* 0x0000000c1c007207 */ /* 0x020fc60004000000 */
[----:B------:R2:W-:Y:S01]  /*df20*/  STL [R1+0x8], R11 ;  /* 0x0000080b01007387 */ /* 0x0005e20000100800 */
[----:B0-----:R-:W-:-:S03]  /*df30*/  SEL R3, R28, R25, !P0 ;  /* 0x000000191c037207 */ /* 0x001fc60004000000 */
[----:B------:R3:W-:Y:S04]  /*df40*/  STL [R1+0x10], R0 ;  /* 0x0000100001007387 */ /* 0x0007e80000100800 */
[----:B------:R0:W-:Y:S01]  /*df50*/  STL [R1+0x1c], R3 ;  /* 0x00001c0301007387 */ /* 0x0001e20000100800 */
[C---:B--2---:R-:W-:Y:S02]  /*df60*/  SEL R11, R28.reuse, R27, !P0 ;  /* 0x0000001b1c0b7207 */ /* 0x044fe40004000000 */
[----:B---3--:R-:W-:-:S03]  /*df70*/  SEL R0, R28, R26, !P0 ;  /* 0x0000001a1c007207 */ /* 0x008fc60004000000 */
[----:B------:R-:W-:Y:S01]  /*df80*/  STL [R1+0x30], R11 ;  /* 0x0000300b01007387 */ /* 0x000fe20000100800 */
[----:B0-----:R-:W-:-:S03]  /*df90*/  SEL R3, R28, R2, !P0 ;  /* 0x000000021c037207 */ /* 0x001fc60004000000 */
[----:B------:R0:W-:Y:S01]  /*dfa0*/  STL [R1+0x38], R0 ;  /* 0x0000380001007387 */ /* 0x0001e20000100800 */
[----:B------:R-:W-:-:S03]  /*dfb0*/  SEL R2, R28, R10, !P0 ;  /* 0x0000000a1c027207 */ /* 0x000fc60004000000 */
[----:B------:R1:W-:Y:S01]  /*dfc0*/  STL [R1+0x40], R3 ;  /* 0x0000400301007387 */ /* 0x0003e20000100800 */
[----:B0-----:R-:W-:-:S03]  /*dfd0*/  SEL R0, R28, R9, !P0 ;  /* 0x000000091c007207 */ /* 0x001fc60004000000 */
[----:B------:R0:W-:Y:S01]  /*dfe0*/  STL [R1+0x48], R2 ;  /* 0x0000480201007387 */ /* 0x0001e20000100800 */
[----:B-1----:R-:W-:-:S03]  /*dff0*/  SEL R3, R28, R8, !P0 ;  /* 0x000000081c037207 */ /* 0x002fc60004000000 */
[----:B------:R1:W-:Y:S04]  /*e000*/  STL [R1+0x54], R0 ;  /* 0x0000540001007387 */ /* 0x0003e80000100800 */
[----:B------:R2:W-:Y:S01]  /*e010*/  STL [R1+0x5c], R3 ;  /* 0x00005c0301007387 */ /* 0x0005e20000100800 */
[C---:B0-----:R-:W-:Y:S02]  /*e020*/  SEL R2, R28.reuse, R7, !P0 ;  /* 0x000000071c027207 */ /* 0x041fe40004000000 */
[----:B-1----:R-:W-:-:S03]  /*e030*/  SEL R0, R28, R6, !P0 ;  /* 0x000000061c007207 */ /* 0x002fc60004000000 */
[----:B------:R-:W-:Y:S01]  /*e040*/  STL [R1+0xe8], R2 ;  /* 0x0000e80201007387 */ /* 0x000fe20000100800 */
[----:B--2---:R-:W-:-:S03]  /*e050*/  SEL R3, R28, R5, !P0 ;  /* 0x000000051c037207 */ /* 0x004fc60004000000 */
[----:B------:R-:W-:Y:S04]  /*e060*/  STL [R1+0xec], R0 ;  /* 0x0000ec0001007387 */ /* 0x000fe80000100800 */
[----:B------:R0:W-:Y:S04]  /*e070*/  STL [R1+0xf0], R3 ;  /* 0x0000f00301007387 */ /* 0x0001e80000100800 */
[----:B0-----:R-:W2:Y:S01]  /*e080*/  LDL.LU R3, [R1+0x10c] ;  /* 0x00010c0001037983 */ /* 0x001ea20000300800 */
[C---:B------:R-:W-:Y:S02]  /*e090*/  SEL R2, R28.reuse, R4, !P0 ;  /* 0x000000041c027207 */ /* 0x040fe40004000000 */
[----:B------:R-:W-:-:S03]  /*e0a0*/  SEL R0, R28, R29, !P0 ;  /* 0x0000001d1c007207 */ /* 0x000fc60004000000 */
[----:B------:R-:W-:Y:S04]  /*e0b0*/  STL [R1+0xf4], R2 ;  /* 0x0000f40201007387 */ /* 0x000fe80000100800 */
[----:B--2---:R0:W-:Y:S04]  /*e0c0*/  STL [R1+0xdbc], R3 ;  /* 0x000dbc0301007387 */ /* 0x0041e80000100800 */
[----:B------:R-:W-:Y:S04]  /*e0d0*/  STL [R1+0xf8], R0 ;  /* 0x0000f80001007387 */ /* 0x000fe80000100800 */
[----:B0-----:R-:W2:Y:S04]  /*e0e0*/  LDL.LU R3, [R1+0x108] ;  /* 0x0001080001037983 */ /* 0x001ea80000300800 */
[----:B--2---:R0:W-:Y:S04]  /*e0f0*/  STL [R1+0xdc0], R3 ;  /* 0x000dc00301007387 */ /* 0x0041e80000100800 */
[----:B0-----:R-:W2:Y:S04]  /*e100*/  LDL.LU R3, [R1+0x100] ;  /* 0x0001000001037983 */ /* 0x001ea80000300800 */
[----:B--2---:R0:W-:Y:S04]  /*e110*/  STL [R1+0xdc4], R3 ;  /* 0x000dc40301007387 */ /* 0x0041e80000100800 */
[----:B0-----:R-:W2:Y:S04]  /*e120*/  LDL.LU R3, [R1+0xfc] ;  /* 0x0000fc0001037983 */ /* 0x001ea80000300800 */
[----:B------:R-:W3:Y:S04]  /*e130*/  LDL.LU R24, [R1+0x110] ;  /* 0x0001100001187983 */ /* 0x000ee80000300800 */
[----:B------:R-:W4:Y:S04]  /*e140*/  LDL.LU R23, [R1+0x114] ;  /* 0x0001140001177983 */ /* 0x000f280000300800 */
[----:B------:R-:W5:Y:S04]  /*e150*/  LDL.LU R11, [R1+0x118] ;  /* 0x00011800010b7983 */ /* 0x000f680000300800 */
[----:B------:R-:W3:Y:S04]  /*e160*/  LDL.LU R17, [R1+0x11c] ;  /* 0x00011c0001117983 */ /* 0x000ee80000300800 */
        /* <DEDUP_REMOVED lines=22> */
[----:B------:R-:W3:Y:S01]  /*e2d0*/  LDL.LU R29, [R1+0x1ec] ;  /* 0x0001ec00011d7983 */ /* 0x000ee20000300800 */
[----:B--2---:R-:W-:-:S05]  /*e2e0*/  SEL R3, R28, R3, !P0 ;  /* 0x000000031c037207 */ /* 0x004fca0004000000 */
[----:B------:R0:W-:Y:S04]  /*e2f0*/  STL [R1+0xfc], R3 ;  /* 0x0000fc0301007387 */ /* 0x0001e80000100800 */
[----:B0-----:R-:W2:Y:S02]  /*e300*/  LDL.LU R3, [R1+0xdc4] ;  /* 0x000dc40001037983 */ /* 0x001ea40000300800 */
[----:B--2---:R-:W-:-:S05]  /*e310*/  SEL R3, R28, R3, !P0 ;  /* 0x000000031c037207 */ /* 0x004fca0004000000 */
[----:B------:R0:W-:Y:S04]  /*e320*/  STL [R1+0x100], R3 ;  /* 0x0001000301007387 */ /* 0x0001e80000100800 */
[----:B0-----:R-:W2:Y:S02]  /*e330*/  LDL.LU R3, [R1+0xdc0] ;  /* 0x000dc00001037983 */ /* 0x001ea40000300800 */
[----:B--2---:R-:W-:-:S05]  /*e340*/  SEL R3, R28, R3, !P0 ;  /* 0x000000031c037207 */ /* 0x004fca0004000000 */
[----:B------:R0:W-:Y:S04]  /*e350*/  STL [R1+0x108], R3 ;  /* 0x0001080301007387 */ /* 0x0001e80000100800 */
[----:B0-----:R-:W2:Y:S02]  /*e360*/  LDL.LU R3, [R1+0xdbc] ;  /* 0x000dbc0001037983 */ /* 0x001ea40000300800 */
[----:B--2---:R-:W-:-:S05]  /*e370*/  SEL R3, R28, R3, !P0 ;  /* 0x000000031c037207 */ /* 0x004fca0004000000 */
[----:B------:R3:W-:Y:S02]  /*e380*/  STL [R1+0x10c], R3 ;  /* 0x00010c0301007387 */ /* 0x0007e40000100800 */
[C---:B---3--:R-:W-:Y:S02]  /*e390*/  SEL R3, R28.reuse, R24, !P0 ;  /* 0x000000181c037207 */ /* 0x048fe40004000000 */
[C---:B----4-:R-:W-:Y:S02]  /*e3a0*/  SEL R24, R28.reuse, R23, !P0 ;  /* 0x000000171c187207 */ /* 0x050fe40004000000 */
[C---:B-----5:R-:W-:Y:S01]  /*e3b0*/  SEL R23, R28.reuse, R11, !P0 ;  /* 0x0000000b1c177207 */ /* 0x060fe20004000000 */
[----:B------:R0:W-:Y:S01]  /*e3c0*/  STL [R1+0x110], R3 ;  /* 0x0001100301007387 */ /* 0x0001e20000100800 */
[----:B------:R-:W-:-:S03]  /*e3d0*/  SEL R11, R28, R0, !P0 ;  /* 0x000000001c0b7207 */ /* 0x000fc60004000000 */
[----:B------:R-:W-:Y:S01]  /*e3e0*/  STL [R1+0x114], R24 ;  /* 0x0001141801007387 */ /* 0x000fe20000100800 */
[C---:B------:R-:W-:Y:S02]  /*e3f0*/  SEL R0, R28.reuse, R13, !P0 ;  /* 0x0000000d1c007207 */ /* 0x040fe40004000000 */
[C---:B0-----:R-:W-:Y:S01]  /*e400*/  SEL R3, R28.reuse, R17, !P0 ;  /* 0x000000111c037207 */ /* 0x041fe20004000000 */
[----:B------:R-:W-:Y:S04]  /*e410*/  STL [R1+0x118], R23 ;  /* 0x0001181701007387 */ /* 0x000fe80000100800 */
[----:B------:R0:W-:Y:S04]  /*e420*/  STL [R1+0x11c], R3 ;  /* 0x00011c0301007387 */ /* 0x0001e80000100800 */
[----:B------:R1:W-:Y:S01]  /*e430*/  STL [R1+0x120], R11 ;  /* 0x0001200b01007387 */ /* 0x0003e20000100800 */
[----:B0-----:R-:W-:-:S03]  /*e440*/  SEL R3, R28, R22, !P0 ;  /* 0x000000161c037207 */ /* 0x001fc60004000000 */
[----:B------:R0:W-:Y:S01]  /*e450*/  STL [R1+0x124], R0 ;  /* 0x0001240001007387 */ /* 0x0001e20000100800 */
[----:B-1----:R-:W-:-:S03]  /*e460*/  SEL R11, R28, R21, !P0 ;  /* 0x000000151c0b7207 */ /* 0x002fc60004000000 */
        /* <DEDUP_REMOVED lines=8> */
[----:B------:R0:W-:Y:S01]  /*e4f0*/  STL [R1+0x13c], R11 ;  /* 0x00013c0b01007387 */ /* 0x0001e20000100800 */
[----:B--2---:R-:W-:-:S03]  /*e500*/  SEL R3, R28, R15, !P0 ;  /* 0x0000000f1c037207 */ /* 0x004fc60004000000 */
        /* <DEDUP_REMOVED lines=10> */
[----:B------:R-:W-:Y:S01]  /*e5b0*/  STL [R1+0x15c], R11 ;  /* 0x00015c0b01007387 */ /* 0x000fe20000100800 */
[----:B--2---:R-:W-:-:S03]  /*e5c0*/  SEL R3, R28, R2, !P0 ;  /* 0x000000021c037207 */ /* 0x004fc60004000000 */
        /* <DEDUP_REMOVED lines=555> */
[----:B0-----:R-:W2:Y:S01]  /*10880*/  LDL.LU R3, [R1+0xd74] ;  /* 0x000d740001037983 */ /* 0x001ea20000300800 */
[C---:B---3--:R-:W-:Y:S02]  /*10890*/  SEL R24, R28.reuse, R24, !P0 ;  /* 0x000000181c187207 */ /* 0x048fe40004000000 */
[C---:B----4-:R-:W-:Y:S02]  /*108a0*/  SEL R23, R28.reuse, R23, !P0 ;  /* 0x000000171c177207 */ /* 0x050fe40004000000 */
[C---:B-----5:R-:W-:Y:S02]  /*108b0*/  SEL R11, R28.reuse, R11, !P0 ;  /* 0x0000000b1c0b7207 */ /* 0x060fe40004000000 */
[----:B------:R-:W-:-:S02]  /*108c0*/  SEL R17, R28, R17, !P0 ;  /* 0x000000111c117207 */ /* 0x000fc40004000000 */
[C---:B------:R-:W-:Y:S02]  /*108d0*/  SEL R0, R28.reuse, R0, !P0 ;  /* 0x000000001c007207 */ /* 0x040fe40004000000 */
[C---:B------:R-:W-:Y:S02]  /*108e0*/  SEL R22, R28.reuse, R22, !P0 ;  /* 0x000000161c167207 */ /* 0x040fe40004000000 */
[C---:B------:R-:W-:Y:S02]  /*108f0*/  SEL R21, R28.reuse, R21, !P0 ;  /* 0x000000151c157207 */ /* 0x040fe40004000000 */
[C---:B------:R-:W-:Y:S02]  /*10900*/  SEL R20, R28.reuse, R20, !P0 ;  /* 0x000000141c147207 */ /* 0x040fe40004000000 */
[C---:B------:R-:W-:Y:S02]  /*10910*/  SEL R19, R28.reuse, R19, !P0 ;  /* 0x000000131c137207 */ /* 0x040fe40004000000 */
        /* <DEDUP_REMOVED lines=16> */
[----:B--2---:R-:W-:-:S05]  /*10a20*/  SEL R3, R28, R3, !P0 ;  /* 0x000000031c037207 */ /* 0x004fca0004000000 */
[----:B------:R0:W-:Y:S04]  /*10a30*/  STL [R1+0xcc], R3 ;  /* 0x0000cc0301007387 */ /* 0x0001e80000100800 */
[----:B0-----:R-:W2:Y:S04]  /*10a40*/  LDL.LU R3, [R1+0xd70] ;  /* 0x000d700001037983 */ /* 0x001ea80000300800 */
[----:B------:R0:W-:Y:S04]  /*10a50*/  STL [R1+0xc8], R24 ;  /* 0x0000c81801007387 */ /* 0x0001e80000100800 */
[----:B0-----:R-:W3:Y:S04]  /*10a60*/  LDL.LU R24, [R1+0xd6c] ;  /* 0x000d6c0001187983 */ /* 0x001ee80000300800 */
[----:B------:R0:W-:Y:S04]  /*10a70*/  STL [R1+0xc4], R23 ;  /* 0x0000c41701007387 */ /* 0x0001e80000100800 */
[----:B0-----:R-:W4:Y:S04]  /*10a80*/  LDL.LU R23, [R1+0xd68] ;  /* 0x000d680001177983 */ /* 0x001f280000300800 */
[----:B------:R0:W-:Y:S04]  /*10a90*/  STL [R1+0xc0], R11 ;  /* 0x0000c00b01007387 */ /* 0x0001e80000100800 */
[----:B0-----:R-:W5:Y:S04]  /*10aa0*/  LDL.LU R11, [R1+0xd64] ;  /* 0x000d6400010b7983 */ /* 0x001f680000300800 */
[----:B------:R0:W-:Y:S04]  /*10ab0*/  STL [R1+0xbc], R17 ;  /* 0x0000bc1101007387 */ /* 0x0001e80000100800 */
[----:B0-----:R-:W2:Y:S04]  /*10ac0*/  LDL.LU R17, [R1+0xd60] ;  /* 0x000d600001117983 */ /* 0x001ea80000300800 */
        /* <DEDUP_REMOVED lines=39> */
[----:B0-----:R-:W3:Y:S04]  /*10d40*/  LDL.LU R4, [R1+0xd10] ;  /* 0x000d100001047983 */ /* 0x001ee80000300800 */
[----:B------:R0:W-:Y:S04]  /*10d50*/  STL [R1+0x68], R29 ;  /* 0x0000681d01007387 */ /* 0x0001e80000100800 */
[----:B0-----:R-:W4:Y:S01]  /*10d60*/  LDL.LU R29, [R1+0xd0c] ;  /* 0x000d0c00011d7983 */ /* 0x001f220000300800 */
[----:B------:R-:W-:-:S02]  /*10d70*/  SEL R13, R28, R13, !P0 ;  /* 0x0000000d1c0d7207 */ /* 0x000fc40004000000 */
[----:B------:R-:W-:-:S03]  /*10d80*/  SEL R2, R28, R2, !P0 ;  /* 0x000000021c027207 */ /* 0x000fc60004000000 */
[----:B------:R-:W-:Y:S04]  /*10d90*/  STL [R1+0x64], R13 ;  /* 0x0000640d01007387 */ /* 0x000fe80000100800 */
[----:B------:R2:W-:Y:S02]  /*10da0*/  STL [R1+0x60], R2 ;  /* 0x0000600201007387 */ /* 0x0005e40000100800 */
[C---:B--2---:R-:W-:Y:S02]  /*10db0*/  SEL R2, R28.reuse, R5, !P0 ;  /* 0x000000051c027207 */ /* 0x044fe40004000000 */
[C---:B------:R-:W-:Y:S02]  /*10dc0*/  SEL R5, R28.reuse, R6, !P0 ;  /* 0x000000061c057207 */ /* 0x040fe40004000000 */
[----:B---3--:R-:W-:-:S02]  /*10dd0*/  SEL R4, R28, R4, !P0 ;  /* 0x000000041c047207 */ /* 0x008fc40004000000 */
[----:B----4-:R-:W-:-:S05]  /*10de0*/  SEL R13, R28, R29, !P0 ;  /* 0x0000001d1c0d7207 */ /* 0x010fca0004000000 */
[----:B------:R-:W-:Y:S04]  /*10df0*/  STL [R1+0x58], R13 ;  /* 0x0000580d01007387 */ /* 0x000fe80000100800 */
[----:B------:R0:W-:Y:S04]  /*10e00*/  STL [R1+0x50], R4 ;  /* 0x0000500401007387 */ /* 0x0001e80000100800 */
[----:B------:R1:W-:Y:S01]  /*10e10*/  STL [R1+0x4c], R2 ;  /* 0x00004c0201007387 */ /* 0x0003e20000100800 */
[----:B0-----:R-:W-:-:S03]  /*10e20*/  SEL R4, R28, R7, !P0 ;  /* 0x000000071c047207 */ /* 0x001fc60004000000 */
[----:B------:R0:W-:Y:S01]  /*10e30*/  STL [R1+0x44], R5 ;  /* 0x0000440501007387 */ /* 0x0001e20000100800 */
[----:B-1----:R-:W-:-:S03]  /*10e40*/  SEL R2, R28, R8, !P0 ;  /* 0x000000081c027207 */ /* 0x002fc60004000000 */
[----:B------:R1:W-:Y:S04]  /*10e50*/  STL [R1+0x3c], R4 ;  /* 0x00003c0401007387 */ /* 0x0003e80000100800 */
[----:B------:R2:W-:Y:S01]  /*10e60*/  STL [R1+0x34], R2 ;  /* 0x0000340201007387 */ /* 0x0005e20000100800 */
[C---:B0-----:R-:W-:Y:S02]  /*10e70*/  SEL R5, R28.reuse, R9, !P0 ;  /* 0x000000091c057207 */ /* 0x041fe40004000000 */
[C---:B-1----:R-:W-:Y:S02]  /*10e80*/  SEL R4, R28.reuse, R10, !P0 ;  /* 0x0000000a1c047207 */ /* 0x042fe40004000000 */
[C---:B--2---:R-:W-:Y:S01]  /*10e90*/  SEL R2, R28.reuse, R26, !P0 ;  /* 0x0000001a1c027207 */ /* 0x044fe20004000000 */
[----:B------:R0:W-:Y:S04]  /*10ea0*/  STL [R1+0x2c], R5 ;  /* 0x00002c0501007387 */ /* 0x0001e80000100800 */
[----:B------:R1:W-:Y:S04]  /*10eb0*/  STL [R1+0xcb0], R2 ;  /* 0x000cb00201007387 */ /* 0x0003e80000100800 */
[----:B------:R2:W-:Y:S01]  /*10ec0*/  STL [R1+0x28], R4 ;  /* 0x0000280401007387 */ /* 0x0005e20000100800 */
[----:B0-----:R-:W-:-:S02]  /*10ed0*/  SEL R5, R28, R12, !P0 ;  /* 0x0000000c1c057207 */ /* 0x001fc40004000000 */
[C---:B-1----:R-:W-:Y:S02]  /*10ee0*/  SEL R2, R28.reuse, R25, !P0 ;  /* 0x000000191c027207 */ /* 0x042fe40004000000 */
[----:B--2---:R-:W-:-:S05]  /*10ef0*/  SEL R4, R28, R27, !P0 ;  /* 0x0000001b1c047207 */ /* 0x004fca0004000000 */
[----:B------:R0:W-:Y:S04]  /*10f00*/  STL [R1+0x20], R4 ;  /* 0x0000200401007387 */ /* 0x0001e80000100800 */
[----:B------:R1:W-:Y:S04]  /*10f10*/  STL [R1+0x18], R2 ;  /* 0x0000180201007387 */ /* 0x0003e80000100800 */
[----:B------:R2:W-:Y:S01]  /*10f20*/  STL [R1+0x14], R5 ;  /* 0x0000140501007387 */ /* 0x0005e20000100800 */
[----:B0-----:R-:W-:-:S03]  /*10f30*/  SEL R4, R28, R14, !P0 ;  /* 0x0000000e1c047207 */ /* 0x001fc60004000000 */
[----:B------:R-:W3:Y:S01]  /*10f40*/  LDL R26, [R1+0x410] ;  /* 0x00041000011a7983 */ /* 0x000ee20000100800 */
[----:B-1----:R-:W-:-:S03]  /*10f50*/  SEL R2, R28, R15, !P0 ;  /* 0x0000000f1c027207 */ /* 0x002fc60004000000 */
[----:B------:R0:W-:Y:S04]  /*10f60*/  STL [R1+0xc], R4 ;  /* 0x00000c0401007387 */ /* 0x0001e80000100800 */
[----:B--2---:R-:W2:Y:S04]  /*10f70*/  LDL.LU R5, [R1+0x8] ;  /* 0x0000080001057983 */ /* 0x004ea80000300800 */
[----:B------:R-:W-:Y:S04]  /*10f80*/  STL [R1+0x4], R2 ;  /* 0x0000040201007387 */ /* 0x000fe80000100800 */
[----:B------:R-:W4:Y:S04]  /*10f90*/  LDL.LU R6, [R1+0x10] ;  /* 0x0000100001067983 */ /* 0x000f280000300800 */
[----:B------:R-:W4:Y:S04]  /*10fa0*/  LDL.LU R7, [R1+0x1c] ;  /* 0x00001c0001077983 */ /* 0x000f280000300800 */
[----:B------:R-:W4:Y:S04]  /*10fb0*/  LDL.LU R8, [R1+0x30] ;  /* 0x0000300001087983 */ /* 0x000f280000300800 */
[----:B------:R-:W4:Y:S01]  /*10fc0*/  LDL.LU R9, [R1+0x38] ;  /* 0x0000380001097983 */ /* 0x000f220000300800 */
[----:B0-----:R-:W0:Y:S01]  /*10fd0*/  S2R R4, SR_TID.X ;  /* 0x0000000000047919 */ /* 0x001e220000002100 */
[----:B------:R-:W-:-:S02]  /*10fe0*/  SEL R13, R28, R16, !P0 ;  /* 0x000000101c0d7207 */ /* 0x000fc40004000000 */
[C---:B------:R-:W-:Y:S02]  /*10ff0*/  SEL R29, R28.reuse, R18, !P0 ;  /* 0x000000121c1d7207 */ /* 0x040fe40004000000 */
[C---:B------:R-:W-:Y:S02]  /*11000*/  SEL R19, R28.reuse, R19, !P0 ;  /* 0x000000131c137207 */ /* 0x040fe40004000000 */
[C---:B------:R-:W-:Y:S01]  /*11010*/  SEL R20, R28.reuse, R20, !P0 ;  /* 0x000000141c147207 */ /* 0x040fe20004000000 */
[----:B------:R-:W-:Y:S01]  /*11020*/  STL [R1+0xca0], R13 ;  /* 0x000ca00d01007387 */ /* 0x000fe20000100800 */
[C---:B------:R-:W-:Y:S02]  /*11030*/  SEL R21, R28.reuse, R21, !P0 ;  /* 0x000000151c157207 */ /* 0x040fe40004000000 */
[C---:B------:R-:W-:Y:S01]  /*11040*/  SEL R22, R28.reuse, R22, !P0 ;  /* 0x000000161c167207 */ /* 0x040fe20004000000 */
[----:B------:R-:W-:Y:S01]  /*11050*/  STL [R1+0xca4], R29 ;  /* 0x000ca41d01007387 */ /* 0x000fe20000100800 */
[----:B------:R-:W-:-:S02]  /*11060*/  SEL R17, R28, R17, !P0 ;  /* 0x000000111c117207 */ /* 0x000fc40004000000 */
[C---:B-----5:R-:W-:Y:S01]  /*11070*/  SEL R11, R28.reuse, R11, !P0 ;  /* 0x0000000b1c0b7207 */ /* 0x060fe20004000000 */
[----:B------:R-:W-:Y:S01]  /*11080*/  STL [R1+0xca8], R19 ;  /* 0x000ca81301007387 */ /* 0x000fe20000100800 */
[C---:B------:R-:W-:Y:S02]  /*11090*/  SEL R23, R28.reuse, R23, !P0 ;  /* 0x000000171c177207 */ /* 0x040fe40004000000 */
[C---:B------:R-:W-:Y:S01]  /*110a0*/  SEL R24, R28.reuse, R24, !P0 ;  /* 0x000000181c187207 */ /* 0x040fe20004000000 */
[----:B------:R-:W-:Y:S01]  /*110b0*/  STL [R1+0xcb4], R20 ;  /* 0x000cb41401007387 */ /* 0x000fe20000100800 */
[----:B------:R-:W-:-:S03]  /*110c0*/  SEL R3, R28, R3, !P0 ;  /* 0x000000031c037207 */ /* 0x000fc60004000000 */
[----:B------:R-:W-:Y:S01]  /*110d0*/  STL [R1+0xcb8], R21 ;  /* 0x000cb81501007387 */ /* 0x000fe20000100800 */
[----:B0-----:R-:W-:-:S03]  /*110e0*/  LOP3.LUT R4, R4, 0x3f, RZ, 0xc0, !PT ;  /* 0x0000003f04047812 */ /* 0x001fc600078ec0ff */
[----:B------:R-:W-:Y:S02]  /*110f0*/  STL [R1+0xcbc], R22 ;  /* 0x000cbc1601007387 */ /* 0x000fe40000100800 */
[----:B------:R-:W-:Y:S02]  /*11100*/  IMAD R4, R4, UR7, RZ ;  /* 0x0000000704047c24 */ /* 0x000fe4000f8e02ff */
[----:B------:R-:W-:Y:S04]  /*11110*/  STL [R1+0xcc0], R17 ;  /* 0x000cc01101007387 */ /* 0x000fe80000100800 */
[----:B------:R-:W-:Y:S01]  /*11120*/  STL [R1+0xcc4], R11 ;  /* 0x000cc40b01007387 */ /* 0x000fe20000100800 */
[----:B------:R-:W-:Y:S01]  /*11130*/  LEA.HI.X.SX32 R4, R4, UR9, 0x1, P2 ;  /* 0x0000000904047c11 */ /* 0x000fe200090f0eff */
[----:B------:R-:W0:Y:S02]  /*11140*/  LDCU.64 UR8, c[0x0][0x380] ;  /* 0x00007000ff0877ac */ /* 0x000e240008000a00 */
[----:B------:R-:W-:Y:S04]  /*11150*/  STL [R1+0xcc8], R23 ;  /* 0x000cc81701007387 */ /* 0x000fe80000100800 */
[----:B------:R1:W-:Y:S04]  /*11160*/  STL [R1+0xccc], R24 ;  /* 0x000ccc1801007387 */ /* 0x0003e80000100800 */
[----:B------:R-:W-:Y:S04]  /*11170*/  STL [R1+0xcd0], R3 ;  /* 0x000cd00301007387 */ /* 0x000fe80000100800 */
[----:B------:R-:W5:Y:S04]  /*11180*/  LDL.LU R10, [R1+0x40] ;  /* 0x00004000010a7983 */ /* 0x000f680000300800 */
[----:B------:R-:W-:Y:S01]  /*11190*/  STL [R1+0xcd4], R4 ;  /* 0x000cd40401007387 */ /* 0x000fe20000100800 */
[----:B---3--:R-:W-:-:S05]  /*111a0*/  IMAD R0, R0, 0x4, R26 ;  /* 0x0000000400007824 */ /* 0x008fca00078e021a */
[----:B------:R3:W-:Y:S01]  /*111b0*/  STL [R1+0xc78], R0 ;  /* 0x000c780001007387 */ /* 0x0007e20000100800 */
[----:B--2---:R-:W-:-:S03]  /*111c0*/  IMAD R5, R5, UR12, RZ ;  /* 0x0000000c05057c24 */ /* 0x004fc6000f8e02ff */
[----:B------:R-:W2:Y:S04]  /*111d0*/  LDL.LU R12, [R1+0x48] ;  /* 0x00004800010c7983 */ /* 0x000ea80000300800 */
[----:B------:R-:W3:Y:S01]  /*111e0*/  LDL.LU R14, [R1+0x54] ;  /* 0x00005400010e7983 */ /* 0x000ee20000300800 */
[----:B----4-:R-:W-:-:S03]  /*111f0*/  IMAD R6, R6, UR12, RZ ;  /* 0x0000000c06067c24 */ /* 0x010fc6000f8e02ff */
[----:B------:R-:W-:Y:S01]  /*11200*/  STL [R1+0xcd8], R5 ;  /* 0x000cd80501007387 */ /* 0x000fe20000100800 */
[----:B------:R-:W-:-:S03]  /*11210*/  IMAD R7, R7, UR12, RZ ;  /* 0x0000000c07077c24 */ /* 0x000fc6000f8e02ff */
[----:B------:R-:W4:Y:S04]  /*11220*/  LDL.LU R15, [R1+0x5c] ;  /* 0x00005c00010f7983 */ /* 0x000f280000300800 */
[----:B------:R-:W4:Y:S04]  /*11230*/  LDL.LU R16, [R1+0xe8] ;  /* 0x0000e80001107983 */ /* 0x000f280000300800 */
[----:B------:R-:W-:Y:S04]  /*11240*/  STL [R1+0xcdc], R6 ;  /* 0x000cdc0601007387 */ /* 0x000fe80000100800 */
[----:B------:R-:W4:Y:S04]  /*11250*/  LDL.LU R18, [R1+0xec] ;  /* 0x0000ec0001127983 */ /* 0x000f280000300800 */
[----:B------:R-:W4:Y:S04]  /*11260*/  LDL.LU R25, [R1+0xf0] ;  /* 0x0000f00001197983 */ /* 0x000f280000300800 */
[----:B------:R-:W-:Y:S04]  /*11270*/  STL [R1+0xce0], R7 ;  /* 0x000ce00701007387 */ /* 0x000fe80000100800 */
[----:B------:R-:W4:Y:S04]  /*11280*/  LDL.LU R26, [R1+0xf4] ;  /* 0x0000f400011a7983 */ /* 0x000f280000300800 */
[----:B------:R-:W4:Y:S04]  /*11290*/  LDL.LU R27, [R1+0xf8] ;  /* 0x0000f800011b7983 */ /* 0x000f280000300800 */
[----:B------:R-:W4:Y:S04]  /*112a0*/  LDL.LU R28, [R1+0xfc] ;  /* 0x0000fc00011c7983 */ /* 0x000f280000300800 */
[----:B-1----:R-:W4:Y:S04]  /*112b0*/  LDL.LU R24, [R1+0x100] ;  /* 0x0001000001187983 */ /* 0x002f280000300800 */
[----:B------:R-:W4:Y:S04]  /*112c0*/  LDL.LU R23, [R1+0x108] ;  /* 0x0001080001177983 */ /* 0x000f280000300800 */
[----:B------:R-:W4:Y:S04]  /*112d0*/  LDL.LU R11, [R1+0x10c] ;  /* 0x00010c00010b7983 */ /* 0x000f280000300800 */
[----:B------:R-:W4:Y:S04]  /*112e0*/  LDL.LU R17, [R1+0x110] ;  /* 0x0001100001117983 */ /* 0x000f280000300800 */
[----:B------:R-:W4:Y:S04]  /*112f0*/  LDL.LU R19, [R1+0x114] ;  /* 0x0001140001137983 */ /* 0x000f280000300800 */
[----:B------:R-:W4:Y:S04]  /*11300*/  LDL.LU R29, [R1+0x118] ;  /* 0x00011800011d7983 */ /* 0x000f280000300800 */
[----:B------:R-:W4:Y:S01]  /*11310*/  LDL.LU R13, [R1+0x11c] ;  /* 0x00011c00010d7983 */ /* 0x000f220000300800 */
[----:B------:R-:W-:-:S02]  /*11320*/  IMAD R8, R8, UR12, RZ ;  /* 0x0000000c08087c24 */ /* 0x000fc4000f8e02ff */
[----:B------:R-:W-:-:S03]  /*11330*/  IMAD R9, R9, UR12, RZ ;  /* 0x0000000c09097c24 */ /* 0x000fc6000f8e02ff */
[----:B------:R-:W-:Y:S04]  /*11340*/  STL [R1+0xce4], R8 ;  /* 0x000ce40801007387 */ /* 0x000fe80000100800 */
[----:B------:R-:W-:Y:S04]  /*11350*/  STL [R1+0xce8], R9 ;  /* 0x000ce80901007387 */ /* 0x000fe80000100800 */
[----:B------:R-:W4:Y:S04]  /*11360*/  LDL.LU R22, [R1+0x120] ;  /* 0x0001200001167983 */ /* 0x000f280000300800 */
[----:B------:R-:W4:Y:S04]  /*11370*/  LDL.LU R21, [R1+0x124] ;  /* 0x0001240001157983 */ /* 0x000f280000300800 */
[----:B------:R-:W4:Y:S04]  /*11380*/  LDL.LU R20, [R1+0x128] ;  /* 0x0001280001147983 */ /* 0x000f280000300800 */
[----:B------:R-:W4:Y:S01]  /*11390*/  LDL.LU R2, [R1+0x12c] ;  /* 0x00012c0001027983 */ /* 0x000f220000300800 */
[----:B-----5:R-:W-:-:S05]  /*113a0*/  IMAD R10, R10, UR12, RZ ;  /* 0x0000000c0a0a7c24 */ /* 0x020fca000f8e02ff */
[----:B------:R-:W-:Y:S01]  /*113b0*/  STL [R1+0xcec], R10 ;  /* 0x000cec0a01007387 */ /* 0x000fe20000100800 */
[----:B--2---:R-:W-:Y:S02]  /*113c0*/  IMAD R12, R12, UR12, RZ ;  /* 0x0000000c0c0c7c24 */ /* 0x004fe4000f8e02ff */
[----:B---3--:R-:W-:-:S03]  /*113d0*/  IMAD R14, R14, UR12, RZ ;  /* 0x0000000c0e0e7c24 */ /* 0x008fc6000f8e02ff */
[----:B------:R-:W-:Y:S01]  /*113e0*/  STL [R1+0xcf0], R12 ;  /* 0x000cf00c01007387 */ /* 0x000fe20000100800 */
[----:B----4-:R-:W-:-:S03]  /*113f0*/  IMAD R15, R15, UR12, RZ ;  /* 0x0000000c0f0f7c24 */ /* 0x010fc6000f8e02ff */
[----:B------:R-:W-:Y:S01]  /*11400*/  STL [R1+0xcf4], R14 ;  /* 0x000cf40e01007387 */ /* 0x000fe20000100800 */
[----:B------:R-:W-:-:S03]  /*11410*/  IMAD R16, R16, UR12, RZ ;  /* 0x0000000c10107c24 */ /* 0x000fc6000f8e02ff */
[----:B------:R-:W-:Y:S01]  /*11420*/  STL [R1+0xcf8], R15 ;  /* 0x000cf80f01007387 */ /* 0x000fe20000100800 */
[----:B------:R-:W-:-:S03]  /*11430*/  IMAD R18, R18, UR12, RZ ;  /* 0x0000000c12127c24 */ /* 0x000fc6000f8e02ff */
[----:B------:R-:W-:Y:S01]  /*11440*/  STL [R1+0xcfc], R16 ;  /* 0x000cfc1001007387 */ /* 0x000fe20000100800 */
[----:B------:R-:W-:-:S03]  /*11450*/  IMAD R25, R25, UR12, RZ ;  /* 0x0000000c19197c24 */ /* 0x000fc6000f8e02ff */
[----:B------:R-:W-:Y:S01]  /*11460*/  STL [R1+0xd00], R18 ;  /* 0x000d001201007387 */ /* 0x000fe20000100800 */
[----:B------:R-:W-:-:S03]  /*11470*/  IMAD R26, R26, UR12, RZ ;  /* 0x0000000c1a1a7c24 */ /* 0x000fc6000f8e02ff */
[----:B------:R-:W-:Y:S04]  /*11480*/  STL [R1+0xd04], R25 ;  /* 0x000d041901007387 */ /* 0x000fe80000100800 */
[----:B------:R-:W-:Y:S01]  /*11490*/  STL [R1+0xd08], R26 ;  /* 0x000d081a01007387 */ /* 0x000fe20000100800 */
[----:B------:R-:W-:Y:S02]  /*114a0*/  IMAD R0, R24, UR12, RZ ;  /* 0x0000000c18007c24 */ /* 0x000fe4000f8e02ff */
[----:B------:R-:W-:-:S03]  /*114b0*/  IMAD R4, R23, UR12, RZ ;  /* 0x0000000c17047c24 */ /* 0x000fc6000f8e02ff */
[----:B------:R1:W-:Y:S01]  /*114c0*/  STL [R1+0x8], R0 ;  /* 0x0000080001007387 */ /* 0x0003e20000100800 */
[----:B------:R-:W-:-:S03]  /*114d0*/  IMAD R3, R11, UR12, RZ ;  /* 0x0000000c0b037c24 */ /* 0x000fc6000f8e02ff */
[----:B------:R2:W-:Y:S01]  /*114e0*/  STL [R1+0x10], R4 ;  /* 0x0000100401007387 */ /* 0x0005e20000100800 */
[----:B-1----:R-:W-:-:S03]  /*114f0*/  IMAD R0, R17, UR12, RZ ;  /* 0x0000000c11007c24 */ /* 0x002fc6000f8e02ff */
[----:B------:R1:W-:Y:S01]  /*11500*/  STL [R1+0x1c], R3 ;  /* 0x00001c0301007387 */ /* 0x0003e20000100800 */
[----:B--2---:R-:W-:-:S03]  /*11510*/  IMAD R4, R19, UR12, RZ ;  /* 0x0000000c13047c24 */ /* 0x004fc6000f8e02ff */
[----:B------:R2:W-:Y:S04]  /*11520*/  STL [R1+0x30], R0 ;  /* 0x0000300001007387 */ /* 0x0005e80000100800 */
[----:B------:R-:W-:Y:S01]  /*11530*/  STL [R1+0x38], R4 ;  /* 0x0000380401007387 */ /* 0x000fe20000100800 */
[----:B-1----:R-:W-:-:S03]  /*11540*/  IMAD R3, R29, UR12, RZ ;  /* 0x0000000c1d037c24 */ /* 0x002fc6000f8e02ff */
[----:B------:R-:W3:Y:S01]  /*11550*/  LDL.LU R17, [R1+0x130] ;  /* 0x0001300001117983 */ /* 0x000ee20000300800 */
[----:B--2---:R-:W-:-:S03]  /*11560*/  IMAD R0, R13, UR12, RZ ;  /* 0x0000000c0d007c24 */ /* 0x004fc6000f8e02ff */
[----:B------:R-:W-:Y:S04]  /*11570*/  STL [R1+0x40], R3 ;  /* 0x0000400301007387 */ /* 0x000fe80000100800 */
[----:B------:R-:W2:Y:S04]  /*11580*/  LDL.LU R19, [R1+0x134] ;  /* 0x0001340001137983 */ /* 0x000ea80000300800 */
[----:B------:R1:W-:Y:S04]  /*11590*/  STL [R1+0x48], R0 ;  /* 0x0000480001007387 */ /* 0x0003e80000100800 */
[----:B------:R-:W4:Y:S04]  /*115a0*/  LDL.LU R29, [R1+0x13c] ;  /* 0x00013c00011d7983 */ /* 0x000f280000300800 */
[----:B------:R-:W5:Y:S01]  /*115b0*/  LDL.LU R13, [R1+0x144] ;  /* 0x00014400010d7983 */ /* 0x000f620000300800 */
[----:B-1----:R-:W-:-:S02]  /*115c0*/  IMAD R0, R22, UR12, RZ ;  /* 0x0000000c16007c24 */ /* 0x002fc4000f8e02ff */
[----:B------:R-:W-:Y:S02]  /*115d0*/  IMAD R4, R21, UR12, RZ ;  /* 0x0000000c15047c24 */ /* 0x000fe4000f8e02ff */
[----:B------:R-:W-:Y:S01]  /*115e0*/  IMAD R3, R20, UR12, RZ ;  /* 0x0000000c14037c24 */ /* 0x000fe2000f8e02ff */
[----:B------:R1:W-:Y:S04]  /*115f0*/  STL [R1+0x54], R0 ;  /* 0x0000540001007387 */ /* 0x0003e80000100800 */
[----:B------:R-:W-:Y:S04]  /*11600*/  STL [R1+0x5c], R4 ;  /* 0x00005c0401007387 */ /* 0x000fe80000100800 */
[----:B------:R-:W5:Y:S01]  /*11610*/  LDL.LU R26, [R1+0x148] ;  /* 0x00014800011a7983 */ /* 0x000f620000300800 */
[----:B-1----:R-:W-:-:S03]  /*11620*/  IMAD R0, R2, UR12, RZ ;  /* 0x0000000c02007c24 */ /* 0x002fc6000f8e02ff */
[----:B------:R-:W-:Y:S04]  /*11630*/  STL [R1+0xe8], R3 ;  /* 0x0000e80301007387 */ /* 0x000fe80000100800 */
[----:B------:R-:W5:Y:S04]  /*11640*/  LDL.LU R25, [R1+0x14c] ;  /* 0x00014c0001197983 */ /* 0x000f680000300800 */
[----:B------:R1:W-:Y:S04]  /*11650*/  STL [R1+0xec], R0 ;  /* 0x0000ec0001007387 */ /* 0x0003e80000100800 */
[----:B------:R-:W5:Y:S04]  /*11660*/  LDL.LU R18, [R1+0x150] ;  /* 0x0001500001127983 */ /* 0x000f680000300800 */
        /* <DEDUP_REMOVED lines=10> */
[----:B-1----:R-:W5:Y:S04]  /*11710*/  LDL.LU R0, [R1+0x1e8] ;  /* 0x0001e80001007983 */ /* 0x002f680000300800 */
        /* <DEDUP_REMOVED lines=8> */
[----:B------:R-:W5:Y:S01]  /*117a0*/  LDL.LU R2, [R1+0x20c] ;  /* 0x00020c0001027983 */ /* 0x000f620000300800 */
[----:B---3--:R-:W-:-:S05]  /*117b0*/  IMAD R17, R17, UR12, RZ ;  /* 0x0000000c11117c24 */ /* 0x008fca000f8e02ff */
[----:B------:R2:W-:Y:S02]  /*117c0*/  STL [R1+0xf0], R17 ;  /* 0x0000f01101007387 */ /* 0x0005e40000100800 */
[----:B--2---:R-:W-:Y:S02]  /*117d0*/  IMAD R17, R19, UR12, RZ ;  /* 0x0000000c13117c24 */ /* 0x004fe4000f8e02ff */
[----:B----4-:R-:W-:Y:S02]  /*117e0*/  IMAD R19, R29, UR12, RZ ;  /* 0x0000000c1d137c24 */ /* 0x010fe4000f8e02ff */
[----:B-----5:R-:W-:Y:S01]  /*117f0*/  IMAD R13, R13, UR12, RZ ;  /* 0x0000000c0d0d7c24 */ /* 0x020fe2000f8e02ff */
[----:B------:R1:W-:Y:S04]  /*11800*/  STL [R1+0xf4], R17 ;  /* 0x0000f41101007387 */ /* 0x0003e80000100800 */
[----:B-1----:R-:W2:Y:S04]  /*11810*/  LDL.LU R17, [R1+0x210] ;  /* 0x0002100001117983 */ /* 0x002ea80000300800 */
[----:B------:R1:W-:Y:S01]  /*11820*/  STL [R1+0xf8], R19 ;  /* 0x0000f81301007387 */ /* 0x0003e20000100800 */
[----:B------:R-:W-:-:S03]  /*11830*/  IMAD R26, R26, UR12, RZ ;  /* 0x0000000c1a1a7c24 */ /* 0x000fc6000f8e02ff */
[----:B-1----:R-:W3:Y:S04]  /*11840*/  LDL.LU R19, [R1+0x218] ;  /* 0x0002180001137983 */ /* 0x002ee80000300800 */
[----:B------:R1:W-:Y:S04]  /*11850*/  STL [R1+0xfc], R13 ;  /* 0x0000fc0d01007387 */ /* 0x0003e80000100800 */
[----:B------:R-:W4:Y:S04]  /*11860*/  LDL.LU R29, [R1+0x21c] ;  /* 0x00021c00011d7983 */ /* 0x000f280000300800 */
[----:B-1----:R-:W5:Y:S01]  /*11870*/  LDL.LU R13, [R1+0x220] ;  /* 0x00022000010d7983 */ /* 0x002f620000300800 */
[----:B------:R-:W-:-:S02]  /*11880*/  IMAD R25, R25, UR12, RZ ;  /* 0x0000000c19197c24 */ /* 0x000fc4000f8e02ff */
[----:B------:R-:W-:Y:S02]  /*11890*/  IMAD R18, R18, UR12, RZ ;  /* 0x0000000c12127c24 */ /* 0x000fe4000f8e02ff */
[----:B------:R-:W-:Y:S01]  /*118a0*/  IMAD R16, R16, UR12, RZ ;  /* 0x0000000c10107c24 */ /* 0x000fe2000f8e02ff */
[----:B------:R-:W-:Y:S01]  /*118b0*/  STL [R1+0x100], R26 ;  /* 0x0001001a01007387 */ /* 0x000fe20000100800 */
[----:B------:R-:W-:Y:S02]  /*118c0*/  IMAD R15, R15, UR12, RZ ;  /* 0x0000000c0f0f7c24 */ /* 0x000fe4000f8e02ff */
[----:B------:R-:W-:Y:S01]  /*118d0*/  IMAD R14, R14, UR12, RZ ;  /* 0x0000000c0e0e7c24 */ /* 0x000fe2000f8e02ff */
[----:B------:R-:W-:Y:S01]  /*118e0*/  STL [R1+0x108], R25 ;  /* 0x0001081901007387 */ /* 0x000fe20000100800 */
[----:B------:R-:W-:Y:S02]  /*118f0*/  IMAD R12, R12, UR12, RZ ;  /* 0x0000000c0c0c7c24 */ /* 0x000fe4000f8e02ff */
[----:B------:R-:W-:Y:S01]  /*11900*/  IMAD R10, R10, UR12, RZ ;  /* 0x0000000c0a0a7c24 */ /* 0x000fe2000f8e02ff */
        /* <DEDUP_REMOVED lines=17> */
[----:B------:R-:W-:Y:S04]  /*11a20*/  STL [R1+0x130], R6 ;  /* 0x0001300601007387 */ /* 0x000fe80000100800 */
[----:B------:R-:W-:Y:S04]  /*11a30*/  STL [R1+0x134], R5 ;  /* 0x0001340501007387 */ /* 0x000fe80000100800 */
[----:B------:R1:W-:Y:S04]  /*11a40*/  STL [R1+0x138], R0 ;  /* 0x0001380001007387 */ /* 0x0003e80000100800 */
[----:B------:R0:W-:Y:S01]  /*11a50*/  STL [R1+0x13c], R4 ;  /* 0x00013c0401007387 */ /* 0x0001e20000100800 */
[----:B-1----:R-:W-:-:S03]  /*11a60*/  IMAD R0, R24, UR12, RZ ;  /* 0x0000000c18007c24 */ /* 0x002fc6000f8e02ff */
[----:B------:R1:W-:Y:S01]  /*11a70*/  STL [R1+0x144], R3 ;  /* 0x0001440301007387 */ /* 0x0003e20000100800 */
[----:B0-----:R-:W-:-:S03]  /*11a80*/  IMAD R4, R23, UR12, RZ ;  /* 0x0000000c17047c24 */ /* 0x001fc6000f8e02ff */
        /* <DEDUP_REMOVED lines=8> */
[----:B------:R-:W-:Y:S04]  /*11b10*/  STL [R1+0x158], R4 ;  /* 0x0001580401007387 */ /* 0x000fe80000100800 */
[----:B------:R-:W5:Y:S01]  /*11b20*/  LDL.LU R22, [R1+0x224] ;  /* 0x0002240001167983 */ /* 0x000f620000300800 */
[----:B-1----:R-:W-:-:S03]  /*11b30*/  IMAD R0, R2, UR12, RZ ;  /* 0x0000000c02007c24 */ /* 0x002fc6000f8e02ff */
[----:B------:R-:W-:Y:S04]  /*11b40*/  STL [R1+0x15c], R3 ;  /* 0x00015c0301007387 */ /* 0x000fe80000100800 */
[----:B------:R-:W5:Y:S04]  /*11b50*/  LDL.LU R21, [R1+0x228] ;  /* 0x0002280001157983 */ /* 0x000f680000300800 */
[----:B------:R2:W-:Y:S04]  /*11b60*/  STL [R1+0x164], R0 ;  /* 0x0001640001007387 */ /* 0x0005e80000100800 */
[----:B------:R-:W5:Y:S04]  /*11b70*/  LDL.LU R20, [R1+0x230] ;  /* 0x0002300001147983 */ /* 0x000f680000300800 */
[----:B------:R-:W5:Y:S01]  /*11b80*/  LDL.LU R2, [R1+0x234] ;  /* 0x0002340001027983 */ /* 0x000f620000300800 */
[----:B--2---:R-:W-:-:S05]  /*11b90*/  IMAD R0, R17, UR12, RZ ;  /* 0x0000000c11007c24 */ /* 0x004fca000f8e02ff */
[----:B------:R5:W-:Y:S01]  /*11ba0*/  STL [R1+0x168], R0 ;  /* 0x0001680001007387 */ /* 0x000be20000100800 */
[----:B---3--:R-:W-:-:S05]  /*11bb0*/  IMAD R4, R19, UR12, RZ ;  /* 0x0000000c13047c24 */ /* 0x008fca000f8e02ff */
[----:B------:R-:W-:Y:S01]  /*11bc0*/  STL [R1+0x16c], R4 ;  /* 0x00016c0401007387 */ /* 0x000fe20000100800 */
[----:B----4-:R-:W-:-:S03]  /*11bd0*/  IMAD R3, R29, UR12, RZ ;  /* 0x0000000c1d037c24 */ /* 0x010fc6000f8e02ff */
[----:B------:R-:W2:Y:S01]  /*11be0*/  LDL.LU R26, [R1+0x238] ;  /* 0x00023800011a7983 */ /* 0x000ea20000300800 */
[----:B-----5:R-:W-:-:S03]  /*11bf0*/  IMAD R0, R13, UR12, RZ ;  /* 0x0000000c0d007c24 */ /* 0x020fc6000f8e02ff */
[----:B------:R-:W-:Y:S04]  /*11c00*/  STL [R1+0x170], R3 ;  /* 0x0001700301007387 */ /* 0x000fe80000100800 */
[----:B------:R-:W3:Y:S04]  /*11c10*/  LDL.LU R25, [R1+0x23c] ;  /* 0x00023c0001197983 */ /* 0x000ee80000300800 */
[----:B------:R0:W-:Y:S04]  /*11c20*/  STL [R1+0x17c], R0 ;  /* 0x00017c0001007387 */ /* 0x0001e80000100800 */
[----:B------:R-:W4:Y:S04]  /*11c30*/  LDL.LU R18, [R1+0x240] ;  /* 0x0002400001127983 */ /* 0x000f280000300800 */
        /* <DEDUP_REMOVED lines=10> */
[----:B0-----:R-:W5:Y:S04]  /*11ce0*/  LDL.LU R0, [R1+0x2d4] ;  /* 0x0002d40001007983 */ /* 0x001f680000300800 */
        /* <DEDUP_REMOVED lines=9> */
[----:B------:R-:W-:-:S02]  /*11d80*/  IMAD R22, R22, UR12, RZ ;  /* 0x0000000c16167c24 */ /* 0x000fc4000f8e02ff */
[----:B------:R-:W-:-:S03]  /*11d90*/  IMAD R21, R21, UR12, RZ ;  /* 0x0000000c15157c24 */ /* 0x000fc6000f8e02ff */
[----:B------:R0:W-:Y:S04]  /*11da0*/  STL [R1+0x1d8], R22 ;  /* 0x0001d81601007387 */ /* 0x0001e80000100800 */
[----:B------:R1:W-:Y:S01]  /*11db0*/  STL [R1+0x1dc], R21 ;  /* 0x0001dc1501007387 */ /* 0x0003e20000100800 */
[----:B------:R-:W-:-:S03]  /*11dc0*/  IMAD R20, R20, UR12, RZ ;  /* 0x0000000c14147c24 */ /* 0x000fc6000f8e02ff */
[----:B0-----:R-:W5:Y:S01]  /*11dd0*/  LDL.LU R22, [R1+0x30c] ;  /* 0x00030c0001167983 */ /* 0x001f620000300800 */
[----:B------:R-:W-:-:S03]  /*11de0*/  IMAD R2, R2, UR12, RZ ;  /* 0x0000000c02027c24 */ /* 0x000fc6000f8e02ff */
[----:B------:R0:W-:Y:S04]  /*11df0*/  STL [R1+0x1e0], R20 ;  /* 0x0001e01401007387 */ /* 0x0001e80000100800 */
[----:B-1----:R-:W5:Y:S04]  /*11e00*/  LDL.LU R21, [R1+0x36c] ;  /* 0x00036c0001157983 */ /* 0x002f680000300800 */
[----:B------:R1:W-:Y:S04]  /*11e10*/  STL [R1+0x1e4], R2 ;  /* 0x0001e40201007387 */ /* 0x0003e80000100800 */
[----:B0-----:R-:W5:Y:S04]  /*11e20*/  LDL.LU R20, [R1+0x38c] ;  /* 0x00038c0001147983 */ /* 0x001f680000300800 */
[----:B-1----:R-:W5:Y:S01]  /*11e30*/  LDL.LU R2, [R1+0x390] ;  /* 0x0003900001027983 */ /* 0x002f620000300800 */
[----:B--2---:R-:W-:-:S05]  /*11e40*/  IMAD R26, R26, UR12, RZ ;  /* 0x0000000c1a1a7c24 */ /* 0x004fca000f8e02ff */
[----:B------:R-:W-:Y:S01]  /*11e50*/  STL [R1+0x1e8], R26 ;  /* 0x0001e81a01007387 */ /* 0x000fe20000100800 */
[----:B---3--:R-:W-:Y:S02]  /*11e60*/  IMAD R25, R25, UR12, RZ ;  /* 0x0000000c19197c24 */ /* 0x008fe4000f8e02ff */
[----:B----4-:R-:W-:-:S03]  /*11e70*/  IMAD R18, R18, UR12, RZ ;  /* 0x0000000c12127c24 */ /* 0x010fc6000f8e02ff */
[----:B------:R-:W-:Y:S01]  /*11e80*/  STL [R1+0x1ec], R25 ;  /* 0x0001ec1901007387 */ /* 0x000fe20000100800 */
[----:B-----5:R-:W-:-:S03]  /*11e90*/  IMAD R16, R16, UR12, RZ ;  /* 0x0000000c10107c24 */ /* 0x020fc6000f8e02ff */
        /* <DEDUP_REMOVED lines=22> */
[----:B------:R0:W-:Y:S01]  /*12000*/  STL [R1+0x220], R0 ;  /* 0x0002200001007387 */ /* 0x0001e20000100800 */
[----:B------:R-:W-:-:S03]  /*12010*/  IMAD R3, R3, UR12, RZ ;  /* 0x0000000c03037c24 */ /* 0x000fc6000f8e02ff */
[----:B------:R1:W-:Y:S01]  /*12020*/  STL [R1+0x224], R4 ;  /* 0x0002240401007387 */ /* 0x0003e20000100800 */
[----:B0-----:R-:W-:-:S03]  /*12030*/  IMAD R0, R24, UR12, RZ ;  /* 0x0000000c18007c24 */ /* 0x001fc6000f8e02ff */
[----:B------:R0:W-:Y:S01]  /*12040*/  STL [R1+0x228], R3 ;  /* 0x0002280301007387 */ /* 0x0001e20000100800 */
[----:B-1----:R-:W-:-:S03]  /*12050*/  IMAD R4, R23, UR12, RZ ;  /* 0x0000000c17047c24 */ /* 0x002fc6000f8e02ff */
[----:B------:R1:W-:Y:S04]  /*12060*/  STL [R1+0x230], R0 ;  /* 0x0002300001007387 */ /* 0x0003e80000100800 */
[----:B------:R2:W-:Y:S01]  /*12070*/  STL [R1+0x234], R4 ;  /* 0x0002340401007387 */ /* 0x0005e20000100800 */
[----:B0-----:R-:W-:Y:S02]  /*12080*/  IMAD R3, R11, UR12, RZ ;  /* 0x0000000c0b037c24 */ /* 0x001fe4000f8e02ff */
[----:B-1----:R-:W-:-:S03]  /*12090*/  IMAD R0, R17, UR12, RZ ;  /* 0x0000000c11007c24 */ /* 0x002fc6000f8e02ff */
[----:B------:R0:W-:Y:S01]  /*120a0*/  STL [R1+0x238], R3 ;  /* 0x0002380301007387 */ /* 0x0001e20000100800 */
[----:B--2---:R-:W-:-:S03]  /*120b0*/  IMAD R4, R19, UR12, RZ ;  /* 0x0000000c13047c24 */ /* 0x004fc6000f8e02ff */
[----:B------:R1:W-:Y:S04]  /*120c0*/  STL [R1+0x23c], R0 ;  /* 0x00023c0001007387 */ /* 0x0003e80000100800 */
[----:B------:R-:W-:Y:S01]  /*120d0*/  STL [R1+0x240], R4 ;  /* 0x0002400401007387 */ /* 0x000fe20000100800 */
[----:B0-----:R-:W-:-:S03]  /*120e0*/  IMAD R3, R29, UR12, RZ ;  /* 0x0000000c1d037c24 */ /* 0x001fc6000f8e02ff */
[----:B------:R-:W2:Y:S01]  /*120f0*/  LDL.LU R17, [R1+0x388] ;  /* 0x0003880001117983 */ /* 0x000ea20000300800 */
[----:B-1----:R-:W-:-:S03]  /*12100*/  IMAD R0, R13, UR12, RZ ;  /* 0x0000000c0d007c24 */ /* 0x002fc6000f8e02ff */
[----:B------:R-:W-:Y:S04]  /*12110*/  STL [R1+0x244], R3 ;  /* 0x0002440301007387 */ /* 0x000fe80000100800 */
[----:B------:R-:W3:Y:S04]  /*12120*/  LDL.LU R19, [R1+0x384] ;  /* 0x0003840001137983 */ /* 0x000ee80000300800 */
[----:B------:R0:W-:Y:S04]  /*12130*/  STL [R1+0x248], R0 ;  /* 0x0002480001007387 */ /* 0x0001e80000100800 */
[----:B------:R-:W4:Y:S04]  /*12140*/  LDL.LU R29, [R1+0x3a4] ;  /* 0x0003a400011d7983 */ /* 0x000f280000300800 */
[----:B------:R-:W5:Y:S01]  /*12150*/  LDL.LU R13, [R1+0x3a0] ;  /* 0x0003a000010d7983 */ /* 0x000f620000300800 */
[----:B0-----:R-:W-:-:S02]  /*12160*/  IMAD R0, R22, UR12, RZ ;  /* 0x0000000c16007c24 */ /* 0x001fc4000f8e02ff */
[----:B------:R-:W-:-:S03]  /*12170*/  IMAD R4, R21, UR12, RZ ;  /* 0x0000000c15047c24 */ /* 0x000fc6000f8e02ff */
[----:B------:R0:W-:Y:S04]  /*12180*/  STL [R1+0x250], R0 ;  /* 0x0002500001007387 */ /* 0x0001e80000100800 */
[----:B------:R-:W-:Y:S01]  /*12190*/  STL [R1+0x254], R4 ;  /* 0x0002540401007387 */ /* 0x000fe20000100800 */
[----:B------:R-:W-:-:S03]  /*121a0*/  IMAD R3, R20, UR12, RZ ;  /* 0x0000000c14037c24 */ /* 0x000fc6000f8e02ff */
[----:B------:R-:W5:Y:S01]  /*121b0*/  LDL.LU R26, [R1+0x39c] ;  /* 0x00039c00011a7983 */ /* 0x000f620000300800 */
[----:B0-----:R-:W-:-:S03]  /*121c0*/  IMAD R0, R2, UR12, RZ ;  /* 0x0000000c02007c24 */ /* 0x001fc6000f8e02ff */
        /* <DEDUP_REMOVED lines=24> */
[----:B--2---:R-:W-:-:S05]  /*12350*/  IMAD R17, R17, UR12, RZ ;  /* 0x0000000c11117c24 */ /* 0x004fca000f8e02ff */
[----:B------:R3:W-:Y:S02]  /*12360*/  STL [R1+0x260], R17 ;  /* 0x0002601101007387 */ /* 0x0007e40000100800 */
[----:B---3--:R-:W-:Y:S02]  /*12370*/  IMAD R17, R19, UR12, RZ ;  /* 0x0000000c13117c24 */ /* 0x008fe4000f8e02ff */
[----:B----4-:R-:W-:Y:S02]  /*12380*/  IMAD R19, R29, UR12, RZ ;  /* 0x0000000c1d137c24 */ /* 0x010fe4000f8e02ff */
[----:B-----5:R-:W-:Y:S01]  /*12390*/  IMAD R13, R13, UR12, RZ ;  /* 0x0000000c0d0d7c24 */ /* 0x020fe2000f8e02ff */
[----:B------:R0:W-:Y:S04]  /*123a0*/  STL [R1+0x264], R17 ;  /* 0x0002641101007387 */ /* 0x0001e80000100800 */
[----:B0-----:R-:W2:Y:S04]  /*123b0*/  LDL.LU R17, [R1+0x378] ;  /* 0x0003780001117983 */ /* 0x001ea80000300800 */
[----:B------:R0:W-:Y:S01]  /*123c0*/  STL [R1+0x26c], R19 ;  /* 0x00026c1301007387 */ /* 0x0001e20000100800 */
[----:B------:R-:W-:-:S03]  /*123d0*/  IMAD R26, R26, UR12, RZ ;  /* 0x0000000c1a1a7c24 */ /* 0x000fc6000f8e02ff */
[----:B0-----:R-:W3:Y:S04]  /*123e0*/  LDL.LU R19, [R1+0x374] ;  /* 0x0003740001137983 */ /* 0x001ee80000300800 */
[----:B------:R0:W-:Y:S04]  /*123f0*/  STL [R1+0x2cc], R13 ;  /* 0x0002cc0d01007387 */ /* 0x0001e80000100800 */
[----:B------:R-:W4:Y:S01]  /*12400*/  LDL.LU R29, [R1+0x368] ;  /* 0x00036800011d7983 */ /* 0x000f220000300800 */
[----:B------:R-:W-:-:S03]  /*12410*/  IMAD R25, R25, UR12, RZ ;  /* 0x0000000c19197c24 */ /* 0x000fc6000f8e02ff */
[----:B0-----:R-:W5:Y:S01]  /*12420*/  LDL.LU R13, [R1+0x364] ;  /* 0x00036400010d7983 */ /* 0x001f620000300800 */
        /* <DEDUP_REMOVED lines=27> */
[----:B------:R0:W-:Y:S04]  /*125e0*/  STL [R1+0x384], R0 ;  /* 0x0003840001007387 */ /* 0x0001e80000100800 */
        /* <DEDUP_REMOVED lines=12> */
[----:B------:R-:W-:Y:S04]  /*126b0*/  STL [R1+0x3a0], R4 ;  /* 0x0003a00401007387 */ /* 0x000fe80000100800 */
[----:B------:R-:W5:Y:S01]  /*126c0*/  LDL.LU R22, [R1+0x360] ;  /* 0x0003600001167983 */ /* 0x000f620000300800 */
[----:B0-----:R-:W-:-:S03]  /*126d0*/  IMAD R0, R2, UR12, RZ ;  /* 0x0000000c02007c24 */ /* 0x001fc6000f8e02ff */
        /* <DEDUP_REMOVED lines=100> */
[----:B------:R0:W-:Y:S01]  /*12d20*/  STL [R1+0x2bc], R0 ;  /* 0x0002bc0001007387 */ /* 0x0001e20000100800 */
[----:B------:R-:W-:-:S03]  /*12d30*/  IMAD R3, R20, UR12, RZ ;  /* 0x0000000c14037c24 */ /* 0x000fc6000f8e02ff */
[----:B------:R-:W-:Y:S04]  /*12d40*/  STL [R1+0x2b8], R4 ;  /* 0x0002b80401007387 */ /* 0x000fe80000100800 */
        /* <DEDUP_REMOVED lines=29> */
[----:B----4-:R-:W-:-:S03]  /*12f20*/  IMAD R19, R29, UR12, RZ ;  /* 0x0000000c1d137c24 */ /* 0x010fc6000f8e02ff */
[----:B------:R0:W-:Y:S01]  /*12f30*/  STL [R1+0x2a8], R17 ;  /* 0x0002a81101007387 */ /* 0x0001e20000100800 */
[----:B-----5:R-:W-:-:S03]  /*12f40*/  IMAD R13, R13, UR12, RZ ;  /* 0x0000000c0d0d7c24 */ /* 0x020fc6000f8e02ff */
[----:B0-----:R-:W2:Y:S04]  /*12f50*/  LDL.LU R17, [R1+0x1b8] ;  /* 0x0001b80001117983 */ /* 0x001ea80000300800 */
[----:B------:R0:W-:Y:S01]  /*12f60*/  STL [R1+0x2a4], R19 ;  /* 0x0002a41301007387 */ /* 0x0001e20000100800 */
[----:B------:R-:W-:-:S03]  /*12f70*/  IMAD R26, R26, UR12, RZ ;  /* 0x0000000c1a1a7c24 */ /* 0x000fc6000f8e02ff */
[----:B0-----:R-:W3:Y:S01]  /*12f80*/  LDL.LU R19, [R1+0x1b4] ;  /* 0x0001b40001137983 */ /* 0x001ee20000300800 */
[----:B------:R-:W-:-:S03]  /*12f90*/  IMAD R25, R25, UR12, RZ ;  /* 0x0000000c19197c24 */ /* 0x000fc6000f8e02ff */
[----:B------:R0:W-:Y:S04]  /*12fa0*/  STL [R1+0x2a0], R13 ;  /* 0x0002a00d01007387 */ /* 0x0001e80000100800 */
[----:B------:R-:W4:Y:S01]  /*12fb0*/  LDL.LU R29, [R1+0x1b0] ;  /* 0x0001b000011d7983 */ /* 0x000f220000300800 */
[----:B------:R-:W-:Y:S02]  /*12fc0*/  IMAD R18, R18, UR12, RZ ;  /* 0x0000000c12127c24 */ /* 0x000fe4000f8e02ff */
[----:B------:R-:W-:Y:S01]  /*12fd0*/  IMAD R16, R16, UR12, RZ ;  /* 0x0000000c10107c24 */ /* 0x000fe2000f8e02ff */
[----:B0-----:R-:W5:Y:S01]  /*12fe0*/  LDL.LU R13, [R1+0x1ac] ;  /* 0x0001ac00010d7983 */ /* 0x001f620000300800 */
        /* <DEDUP_REMOVED lines=90> */
[----:B------:R3:W-:Y:S02]  /*13590*/  STL [R1+0x198], R26 ;  /* 0x0001981a01007387 */ /* 0x0007e40000100800 */
[----:B---3--:R-:W-:Y:S02]  /*135a0*/  IMAD R26, R25, UR12, RZ ;  /* 0x0000000c191a7c24 */ /* 0x008fe4000f8e02ff */
[----:B----4-:R-:W-:Y:S02]  /*135b0*/  IMAD R25, R18, UR12, RZ ;  /* 0x0000000c12197c24 */ /* 0x010fe4000f8e02ff */
[----:B-----5:R-:W-:Y:S01]  /*135c0*/  IMAD R18, R16, UR12, RZ ;  /* 0x0000000c10127c24 */ /* 0x020fe2000f8e02ff */
        /* <DEDUP_REMOVED lines=39> */
[----:B0-----:R-:W2:Y:S01]  /*13840*/  LDL.LU R0, [R1+0xa8] ;  /* 0x0000a80001007983 */ /* 0x001ea20000300800 */
[----:B------:R-:W-:-:S03]  /*13850*/  IMAD R5, R22, UR12, RZ ;  /* 0x0000000c16057c24 */ /* 0x000fc6000f8e02ff */
[----:B------:R0:W-:Y:S04]  /*13860*/  STL [R1+0xc0], R4 ;  /* 0x0000c00401007387 */ /* 0x0001e80000100800 */
[----:B------:R-:W3:Y:S04]  /*13870*/  LDL.LU R19, [R1+0xa4] ;  /* 0x0000a40001137983 */ /* 0x000ee80000300800 */
[----:B------:R1:W-:Y:S01]  /*13880*/  STL [R1+0xbc], R3 ;  /* 0x0000bc0301007387 */ /* 0x0003e20000100800 */
[----:B0-----:R-:W-:-:S03]  /*13890*/  IMAD R4, R21, UR12, RZ ;  /* 0x0000000c15047c24 */ /* 0x001fc6000f8e02ff */
[----:B------:R-:W4:Y:S04]  /*138a0*/  LDL.LU R29, [R1+0xa0] ;  /* 0x0000a000011d7983 */ /* 0x000f280000300800 */
[----:B------:R-:W5:Y:S01]  /*138b0*/  LDL.LU R13, [R1+0x9c] ;  /* 0x00009c00010d7983 */ /* 0x000f620000300800 */
[----:B-1----:R-:W-:-:S03]  /*138c0*/  IMAD R3, R20, UR12, RZ ;  /* 0x0000000c14037c24 */ /* 0x002fc6000f8e02ff */
[----:B------:R0:W-:Y:S01]  /*138d0*/  STL [R1+0xb8], R5 ;  /* 0x0000b80501007387 */ /* 0x0001e20000100800 */
[----:B------:R-:W-:-:S03]  /*138e0*/  IMAD R2, R2, UR12, RZ ;  /* 0x0000000c02027c24 */ /* 0x000fc6000f8e02ff */
[----:B------:R1:W-:Y:S04]  /*138f0*/  STL [R1+0xb4], R4 ;  /* 0x0000b40401007387 */ /* 0x0003e80000100800 */
[----:B------:R-:W5:Y:S04]  /*13900*/  LDL.LU R26, [R1+0x98] ;  /* 0x00009800011a7983 */ /* 0x000f680000300800 */
[----:B------:R0:W-:Y:S04]  /*13910*/  STL [R1+0xb0], R3 ;  /* 0x0000b00301007387 */ /* 0x0001e80000100800 */
        /* <DEDUP_REMOVED lines=24> */
[----:B------:R5:W-:Y:S01]  /*13aa0*/  STL [R1+0xa8], R0 ;  /* 0x0000a80001007387 */ /* 0x000be20000100800 */
[----:B---3--:R-:W-:-:S05]  /*13ab0*/  IMAD R19, R19, UR12, RZ ;  /* 0x0000000c13137c24 */ /* 0x008fca000f8e02ff */
[----:B------:R0:W-:Y:S01]  /*13ac0*/  STL [R1+0xa4], R19 ;  /* 0x0000a41301007387 */ /* 0x0001e20000100800 */
[----:B----4-:R-:W-:Y:S02]  /*13ad0*/  IMAD R29, R29, UR12, RZ ;  /* 0x0000000c1d1d7c24 */ /* 0x010fe4000f8e02ff */
[----:B-----5:R-:W-:Y:S01]  /*13ae0*/  IMAD R0, R13, UR12, RZ ;  /* 0x0000000c0d007c24 */ /* 0x020fe2000f8e02ff */
[----:B0-----:R-:W2:Y:S04]  /*13af0*/  LDL.LU R19, [R1+0x20] ;  /* 0x0000200001137983 */ /* 0x001ea80000300800 */
[----:B------:R0:W-:Y:S01]  /*13b00*/  STL [R1+0xa0], R29 ;  /* 0x0000a01d01007387 */ /* 0x0001e20000100800 */
[----:B------:R-:W-:-:S03]  /*13b10*/  IMAD R26, R26, UR12, RZ ;  /* 0x0000000c1a1a7c24 */ /* 0x000fc6000f8e02ff */
[----:B0-----:R-:W3:Y:S01]  /*13b20*/  LDL.LU R29, [R1+0x18] ;  /* 0x00001800011d7983 */ /* 0x001ee20000300800 */
[----:B------:R-:W-:-:S03]  /*13b30*/  IMAD R25, R25, UR12, RZ ;  /* 0x0000000c19197c24 */ /* 0x000fc6000f8e02ff */
[----:B------:R0:W-:Y:S04]  /*13b40*/  STL [R1+0x9c], R0 ;  /* 0x00009c0001007387 */ /* 0x0001e80000100800 */
[----:B------:R-:W4:Y:S01]  /*13b50*/  LDL.LU R13, [R1+0x14] ;  /* 0x00001400010d7983 */ /* 0x000f220000300800 */
[----:B------:R-:W-:-:S03]  /*13b60*/  IMAD R18, R18, UR12, RZ ;  /* 0x0000000c12127c24 */ /* 0x000fc6000f8e02ff */
[----:B0-----:R-:W5:Y:S01]  /*13b70*/  LDL.LU R0, [R1+0x4] ;  /* 0x0000040001007983 */ /* 0x001f620000300800 */
[----:B------:R-:W-:-:S03]  /*13b80*/  IMAD R16, R16, UR12, RZ ;  /* 0x0000000c10107c24 */ /* 0x000fc6000f8e02ff */
[----:B------:R0:W-:Y:S01]  /*13b90*/  STL [R1+0x98], R26 ;  /* 0x0000981a01007387 */ /* 0x0001e20000100800 */
[----:B------:R-:W-:Y:S02]  /*13ba0*/  IMAD R15, R15, UR12, RZ ;  /* 0x0000000c0f0f7c24 */ /* 0x000fe4000f8e02ff */
[----:B------:R-:W-:Y:S01]  /*13bb0*/  IMAD R14, R14, UR12, RZ ;  /* 0x0000000c0e0e7c24 */ /* 0x000fe2000f8e02ff */
[----:B0-----:R-:W2:Y:S04]  /*13bc0*/  LDL.LU R26, [R1+0xd08] ;  /* 0x000d0800011a7983 */ /* 0x001ea80000300800 */
[----:B------:R0:W-:Y:S01]  /*13bd0*/  STL [R1+0x94], R25 ;  /* 0x0000941901007387 */ /* 0x0001e20000100800 */
[----:B------:R-:W-:Y:S02]  /*13be0*/  IMAD R12, R12, UR12, RZ ;  /* 0x0000000c0c0c7c24 */ /* 0x000fe4000f8e02ff */
[----:B------:R-:W-:Y:S01]  /*13bf0*/  IMAD R10, R10, UR12, RZ ;  /* 0x0000000c0a0a7c24 */ /* 0x000fe2000f8e02ff */
[----:B0-----:R-:W2:Y:S04]  /*13c00*/  LDL.LU R25, [R1+0xd04] ;  /* 0x000d040001197983 */ /* 0x001ea80000300800 */
[----:B------:R0:W-:Y:S01]  /*13c10*/  STL [R1+0x90], R18 ;  /* 0x0000901201007387 */ /* 0x0001e20000100800 */
[----:B------:R-:W-:-:S03]  /*13c20*/  IMAD R9, R9, UR12, RZ ;  /* 0x0000000c09097c24 */ /* 0x000fc6000f8e02ff */
        /* <DEDUP_REMOVED lines=54> */
[----:B0-----:R-:W2:Y:S02]  /*13f90*/  LDL.LU R2, [R1+0xcb0] ;  /* 0x000cb00001027983 */ /* 0x001ea40000300800 */
[----:B--2---:R-:W-:-:S05]  /*13fa0*/  IMAD R2, R2, UR12, RZ ;  /* 0x0000000c02027c24 */ /* 0x004fca000f8e02ff */
[----:B------:R0:W-:Y:S04]  /*13fb0*/  STL [R1+0x24], R2 ;  /* 0x0000240201007387 */ /* 0x0001e80000100800 */
[----:B0-----:R-:W2:Y:S01]  /*13fc0*/  LDL.LU R2, [R1+0xcac] ;  /* 0x000cac0001027983 */ /* 0x001ea20000300800 */
[----:B------:R-:W-:Y:S02]  /*13fd0*/  IMAD R19, R19, UR12, RZ ;  /* 0x0000000c13137c24 */ /* 0x000fe4000f8e02ff */
[----:B---3--:R-:W-:Y:S02]  /*13fe0*/  IMAD R29, R29, UR12, RZ ;  /* 0x0000000c1d1d7c24 */ /* 0x008fe4000f8e02ff */
[----:B----4-:R-:W-:Y:S02]  /*13ff0*/  IMAD R13, R13, UR12, RZ ;  /* 0x0000000c0d0d7c24 */ /* 0x010fe4000f8e02ff */
[----:B--2---:R-:W-:-:S05]  /*14000*/  IMAD R2, R2, UR13, RZ ;  /* 0x0000000d02027c24 */ /* 0x004fca000f8e02ff */
[----:B------:R0:W-:Y:S04]  /*14010*/  STL [R1+0xc7c], R2 ;  /* 0x000c7c0201007387 */ /* 0x0001e80000100800 */
[----:B0-----:R-:W2:Y:S04]  /*14020*/  LDL.LU R2, [R1+0xc] ;  /* 0x00000c0001027983 */ /* 0x001ea80000300800 */
[----:B------:R0:W-:Y:S04]  /*14030*/  STL [R1+0x20], R19 ;  /* 0x0000201301007387 */ /* 0x0001e80000100800 */
[----:B0-----:R-:W3:Y:S04]  /*14040*/  LDL.LU R19, [R1+0xca8] ;  /* 0x000ca80001137983 */ /* 0x001ee80000300800 */
[----:B------:R0:W-:Y:S04]  /*14050*/  STL [R1+0x18], R29 ;  /* 0x0000181d01007387 */ /* 0x0001e80000100800 */
[----:B0-----:R-:W4:Y:S04]  /*14060*/  LDL.LU R29, [R1+0xca4] ;  /* 0x000ca400011d7983 */ /* 0x001f280000300800 */
[----:B------:R0:W-:Y:S04]  /*14070*/  STL [R1+0x14], R13 ;  /* 0x0000140d01007387 */ /* 0x0001e80000100800 */
[----:B0-----:R-:W3:Y:S01]  /*14080*/  LDL.LU R13, [R1+0xca0] ;  /* 0x000ca000010d7983 */ /* 0x001ee20000300800 */
[----:B--2---:R-:W-:-:S05]  /*14090*/  IMAD R2, R2, UR12, RZ ;  /* 0x0000000c02027c24 */ /* 0x004fca000f8e02ff */
[----:B------:R5:W-:Y:S02]  /*140a0*/  STL [R1+0xc], R2 ;  /* 0x00000c0201007387 */ /* 0x000be40000100800 */
[----:B-----5:R-:W-:-:S05]  /*140b0*/  IMAD R2, R0, UR12, RZ ;  /* 0x0000000c00027c24 */ /* 0x020fca000f8e02ff */
[----:B------:R0:W-:Y:S01]  /*140c0*/  STL [R1+0xc80], R2 ;  /* 0x000c800201007387 */ /* 0x0001e20000100800 */
[----:B---3--:R-:W-:-:S03]  /*140d0*/  IMAD R0, R13, UR12, RZ ;  /* 0x0000000c0d007c24 */ /* 0x008fc6000f8e02ff */
[----:B------:R-:W0:Y:S01]  /*140e0*/  LDL.LU R13, [R1+0xc9c] ;  /* 0x000c9c00010d7983 */ /* 0x000e220000300800 */
[----:B----4-:R-:W-:Y:S02]  /*140f0*/  IMAD R29, R29, UR12, RZ ;  /* 0x0000000c1d1d7c24 */ /* 0x010fe4000f8e02ff */
[----:B------:R-:W-:Y:S02]  /*14100*/  IMAD R19, R19, UR12, RZ ;  /* 0x0000000c13137c24 */ /* 0x000fe4000f8e02ff */
[----:B------:R-:W-:Y:S01]  /*14110*/  IMAD R20, R20, UR12, RZ ;  /* 0x0000000c14147c24 */ /* 0x000fe2000f8e02ff */
[----:B------:R1:W-:Y:S01]  /*14120*/  STL [R1+0xc84], R0 ;  /* 0x000c840001007387 */ /* 0x0003e20000100800 */
[----:B------:R-:W-:Y:S02]  /*14130*/  IMAD R21, R21, UR12, RZ ;  /* 0x0000000c15157c24 */ /* 0x000fe4000f8e02ff */
[----:B------:R-:W-:Y:S01]  /*14140*/  IMAD R22, R22, UR12, RZ ;  /* 0x0000000c16167c24 */ /* 0x000fe2000f8e02ff */
[----:B------:R-:W-:Y:S04]  /*14150*/  STL [R1+0xc88], R29 ;  /* 0x000c881d01007387 */ /* 0x000fe80000100800 */
[----:B------:R2:W-:Y:S04]  /*14160*/  STL [R1+0xc8c], R19 ;  /* 0x000c8c1301007387 */ /* 0x0005e80000100800 */
[----:B------:R-:W-:Y:S04]  /*14170*/  STL [R1+0xc90], R20 ;  /* 0x000c901401007387 */ /* 0x000fe80000100800 */
[----:B------:R-:W-:Y:S04]  /*14180*/  STL [R1+0xc94], R21 ;  /* 0x000c941501007387 */ /* 0x000fe80000100800 */
[----:B------:R-:W-:Y:S01]  /*14190*/  STL [R1+0xc98], R22 ;  /* 0x000c981601007387 */ /* 0x000fe20000100800 */
[----:B------:R-:W-:Y:S01]  /*141a0*/  IMAD R27, R27, UR12, RZ ;  /* 0x0000000c1b1b7c24 */ /* 0x000fe2000f8e02ff */
[----:B0-----:R-:W-:-:S02]  /*141b0*/  LEA R2, P1, R5, R13, 0x1 ;  /* 0x0000000d05027211 */ /* 0x001fc400078208ff */
[-C--:B-1----:R-:W-:Y:S02]  /*141c0*/  LEA R0, P2, R6, R13.reuse, 0x1 ;  /* 0x0000000d06007211 */ /* 0x082fe400078408ff */
[-C--:B--2---:R-:W-:Y:S01]  /*141d0*/  LEA R19, P3, R7, R13.reuse, 0x1 ;  /* 0x0000000d07137211 */ /* 0x084fe200078608ff */
[----:B------:R0:W-:Y:S04]  /*141e0*/  STL [R1+0xc04], R2 ;  /* 0x000c040201007387 */ /* 0x0001e80000100800 */
[----:B------:R1:W-:Y:S01]  /*141f0*/  STL [R1+0xc08], R0 ;  /* 0x000c080001007387 */ /* 0x0003e20000100800 */
[----:B0-----:R-:W-:-:S03]  /*14200*/  LEA R2, P4, R8, R13, 0x1 ;  /* 0x0000000d08027211 */ /* 0x001fc600078808ff */
[----:B------:R0:W-:Y:S01]  /*14210*/  STL [R1+0xc0c], R19 ;  /* 0x000c0c1301007387 */ /* 0x0001e20000100800 */
[----:B-1----:R-:W-:-:S03]  /*14220*/  LEA R0, P5, R9, R13, 0x1 ;  /* 0x0000000d09007211 */ /* 0x002fc600078a08ff */
[----:B------:R1:W-:Y:S01]  /*14230*/  STL [R1+0xc10], R2 ;  /* 0x000c100201007387 */ /* 0x0003e20000100800 */
[----:B0-----:R-:W-:-:S03]  /*14240*/  LEA R19, P6, R10, R13, 0x1 ;  /* 0x0000000d0a137211 */ /* 0x001fc600078c08ff */
[----:B------:R0:W-:Y:S01]  /*14250*/  STL [R1+0xc14], R0 ;  /* 0x000c140001007387 */ /* 0x0001e20000100800 */
[----:B-1----:R-:W-:-:S03]  /*14260*/  LEA R2, P0, R12, R13, 0x1 ;  /* 0x0000000d0c027211 */ /* 0x002fc600078008ff */
[----:B------:R-:W-:Y:S01]  /*14270*/  STL [R1+0xc18], R19 ;  /* 0x000c181301007387 */ /* 0x000fe20000100800 */
[----:B0-----:R-:W-:-:S03]  /*14280*/  LEA.HI.X.SX32 R0, R5, R4, 0x1, P1 ;  /* 0x0000000405007211 */ /* 0x001fc600008f0eff */
[----:B------:R-:W2:Y:S04]  /*14290*/  LDL.LU R5, [R1+0x10] ;  /* 0x0000100001057983 */ /* 0x000ea80000300800 */
[----:B------:R0:W-:Y:S04]  /*142a0*/  STL [R1+0xc1c], R2 ;  /* 0x000c1c0201007387 */ /* 0x0001e80000100800 */
[----:B------:R-:W3:Y:S04]  /*142b0*/  LDL.LU R22, [R1+0x1c] ;  /* 0x00001c0001167983 */ /* 0x000ee80000300800 */
[----:B------:R1:W-:Y:S01]  /*142c0*/  STL [R1+0xbfc], R0 ;  /* 0x000bfc0001007387 */ /* 0x0003e20000100800 */
[----:B0-----:R-:W-:-:S02]  /*142d0*/  LEA R2, P1, R14, R13, 0x1 ;  /* 0x0000000d0e027211 */ /* 0x001fc400078208ff */
[----:B-1----:R-:W-:Y:S02]  /*142e0*/  LEA.HI.X.SX32 R0, R6, R4, 0x1, P2 ;  /* 0x0000000406007211 */ /* 0x002fe400010f0eff */
[----:B------:R-:W4:Y:S04]  /*142f0*/  LDL.LU R6, [R1+0x8] ;  /* 0x0000080001067983 */ /* 0x000f280000300800 */
[----:B------:R0:W-:Y:S04]  /*14300*/  STL [R1+0xc00], R2 ;  /* 0x000c000201007387 */ /* 0x0001e80000100800 */
[----:B------:R1:W-:Y:S04]  /*14310*/  STL [R1+0xbf4], R0 ;  /* 0x000bf40001007387 */ /* 0x0003e80000100800 */
[----:B------:R-:W5:Y:S01]  /*14320*/  LDL.LU R21, [R1+0x38] ;  /* 0x0000380001157983 */ /* 0x000f620000300800 */
[----:B0-----:R-:W-:-:S02]  /*14330*/  LEA R2, P2, R15, R13, 0x1 ;  /* 0x0000000d0f027211 */ /* 0x001fc400078408ff */
[----:B-1----:R-:W-:-:S03]  /*14340*/  LEA.HI.X.SX32 R0, R7, R4, 0x1, P3 ;  /* 0x0000000407007211 */ /* 0x002fc600018f0eff */
[----:B------:R0:W-:Y:S04]  /*14350*/  STL [R1+0xbf8], R2 ;  /* 0x000bf80201007387 */ /* 0x0001e80000100800 */
[----:B------:R1:W-:Y:S04]  /*14360*/  STL [R1+0xbec], R0 ;  /* 0x000bec0001007387 */ /* 0x0003e80000100800 */
[----:B------:R-:W3:Y:S01]  /*14370*/  LDL.LU R20, [R1+0x40] ;  /* 0x0000400001147983 */ /* 0x000ee20000300800 */
[----:B0-----:R-:W-:Y:S02]  /*14380*/  LEA R2, P3, R16, R13, 0x1 ;  /* 0x0000000d10027211 */ /* 0x001fe400078608ff */
[----:B-1----:R-:W-:-:S03]  /*14390*/  LEA.HI.X.SX32 R0, R8, R4, 0x1, P4 ;  /* 0x0000000408007211 */ /* 0x002fc600020f0eff */
[----:B------:R0:W-:Y:S01]  /*143a0*/  STL [R1+0xbf0], R2 ;  /* 0x000bf00201007387 */ /* 0x0001e20000100800 */
[----:B------:R-:W-:-:S03]  /*143b0*/  LEA.HI.X.SX32 R7, R9, R4, 0x1, P5 ;  /* 0x0000000409077211 */ /* 0x000fc600028f0eff */
[----:B------:R1:W-:Y:S01]  /*143c0*/  STL [R1+0xbe4], R0 ;  /* 0x000be40001007387 */ /* 0x0003e20000100800 */
[-C--:B0-----:R-:W-:Y:S02]  /*143d0*/  LEA R2, P4, R18, R13.reuse, 0x1 ;  /* 0x0000000d12027211 */ /* 0x081fe400078808ff */
[----:B-1----:R-:W-:-:S03]  /*143e0*/  LEA R0, P5, R25, R13, 0x1 ;  /* 0x0000000d19007211 */ /* 0x002fc600078a08ff */
[----:B------:R0:W-:Y:S04]  /*143f0*/  STL [R1+0xbe8], R2 ;  /* 0x000be80201007387 */ /* 0x0001e80000100800 */
[----:B------:R-:W-:Y:S04]  /*14400*/  STL [R1+0xbdc], R7 ;  /* 0x000bdc0701007387 */ /* 0x000fe80000100800 */
[----:B------:R-:W5:Y:S01]  /*14410*/  LDL.LU R19, [R1+0x54] ;  /* 0x0000540001137983 */ /* 0x000f620000300800 */
[----:B0-----:R-:W-:-:S03]  /*14420*/  LEA.HI.X.SX32 R2, R10, R4, 0x1, P6 ;  /* 0x000000040a027211 */ /* 0x001fc600030f0eff */
[----:B------:R0:W-:Y:S04]  /*14430*/  STL [R1+0xbe0], R0 ;  /* 0x000be00001007387 */ /* 0x0001e80000100800 */
[----:B------:R1:W-:Y:S04]  /*14440*/  STL [R1+0xbd4], R2 ;  /* 0x000bd40201007387 */ /* 0x0003e80000100800 */
[----:B------:R-:W5:Y:S01]  /*14450*/  LDL.LU R29, [R1+0x5c] ;  /* 0x00005c00011d7983 */ /* 0x000f620000300800 */
[----:B0-----:R-:W-:Y:S02]  /*14460*/  LEA R0, P6, R26, R13, 0x1 ;  /* 0x0000000d1a007211 */ /* 0x001fe400078c08ff */
[----:B-1----:R-:W-:-:S03]  /*14470*/  LEA.HI.X.SX32 R2, R12, R4, 0x1, P0 ;  /* 0x000000040c027211 */ /* 0x002fc600000f0eff */
[----:B------:R0:W-:Y:S04]  /*14480*/  STL [R1+0xbd8], R0 ;  /* 0x000bd80001007387 */ /* 0x0001e80000100800 */
[----:B------:R1:W-:Y:S01]  /*14490*/  STL [R1+0xbcc], R2 ;  /* 0x000bcc0201007387 */ /* 0x0003e20000100800 */
[----:B0-----:R-:W-:Y:S02]  /*144a0*/  LEA R0, P0, R27, R13, 0x1 ;  /* 0x0000000d1b007211 */ /* 0x001fe400078008ff */
[-C--:B-1----:R-:W-:Y:S02]  /*144b0*/  LEA.HI.X.SX32 R2, R14, R4.reuse, 0x1, P1 ;  /* 0x000000040e027211 */ /* 0x082fe400008f0eff */
[----:B------:R-:W5:Y:S01]  /*144c0*/  LDL.LU R14, [R1+0x48] ;  /* 0x00004800010e7983 */ /* 0x000f620000300800 */
[----:B------:R-:W-:-:S03]  /*144d0*/  LEA.HI.X.SX32 R7, R15, R4, 0x1, P2 ;  /* 0x000000040f077211 */ /* 0x000fc600010f0eff */
[----:B------:R0:W-:Y:S04]  /*144e0*/  STL [R1+0xbd0], R0 ;  /* 0x000bd00001007387 */ /* 0x0001e80000100800 */
[----:B0-----:R-:W5:Y:S04]  /*144f0*/  LDL.LU R0, [R1+0xe8] ;  /* 0x0000e80001007983 */ /* 0x001f680000300800 */
[----:B------:R0:W-:Y:S04]  /*14500*/  STL [R1+0xbc4], R2 ;  /* 0x000bc40201007387 */ /* 0x0001e80000100800 */
[----:B------:R-:W5:Y:S01]  /*14510*/  LDL.LU R15, [R1+0x30] ;  /* 0x00003000010f7983 */ /* 0x000f620000300800 */
[----:B------:R-:W-:-:S05]  /*14520*/  IMAD R28, R28, UR12, RZ ;  /* 0x0000000c1c1c7c24 */ /* 0x000fca000f8e02ff */
[----:B0-----:R-:W-:-:S05]  /*14530*/  LEA R2, P1, R28, R13, 0x1 ;  /* 0x0000000d1c027211 */ /* 0x001fca00078208ff */
[----:B------:R0:W-:Y:S04]  /*14540*/  STL [R1+0xbc8], R2 ;  /* 0x000bc80201007387 */ /* 0x0001e80000100800 */
[----:B0-----:R-:W5:Y:S04]  /*14550*/  LDL.LU R2, [R1+0xec] ;  /* 0x0000ec0001027983 */ /* 0x001f680000300800 */
[----:B------:R0:W-:Y:S04]  /*14560*/  STL [R1+0xbbc], R7 ;  /* 0x000bbc0701007387 */ /* 0x0001e80000100800 */
[----:B------:R-:W5:Y:S01]  /*14570*/  LDL.LU R12, [R1+0xf0] ;  /* 0x0000f000010c7983 */ /* 0x000f620000300800 */
[----:B0-----:R-:W-:-:S02]  /*14580*/  LEA.HI.X.SX32 R7, R16, R4, 0x1, P3 ;  /* 0x0000000410077211 */ /* 0x001fc400018f0eff */
[----:B----4-:R-:W-:-:S05]  /*14590*/  LEA R8, P2, R6, R13, 0x1 ;  /* 0x0000000d06087211 */ /* 0x010fca00078408ff */
[----:B------:R2:W-:Y:S04]  /*145a0*/  STL [R1+0xbc0], R8 ;  /* 0x000bc00801007387 */ /* 0x0005e80000100800 */
[----:B------:R0:W-:Y:S04]  /*145b0*/  STL [R1+0xbb4], R7 ;  /* 0x000bb40701007387 */ /* 0x0001e80000100800 */
[----:B------:R-:W4:Y:S01]  /*145c0*/  LDL.LU R10, [R1+0xf4] ;  /* 0x0000f400010a7983 */ /* 0x000f220000300800 */
[----:B--2---:R-:W-:Y:S02]  /*145d0*/  LEA R8, P3, R5, R13, 0x1 ;  /* 0x0000000d05087211 */ /* 0x004fe400078608ff */
[----:B0-----:R-:W-:-:S03]  /*145e0*/  LEA.HI.X.SX32 R7, R18, R4, 0x1, P4 ;  /* 0x0000000412077211 */ /* 0x001fc600020f0eff */
[----:B------:R3:W-:Y:S04]  /*145f0*/  STL [R1+0xbb8], R8 ;  /* 0x000bb80801007387 */ /* 0x0007e80000100800 */
[----:B------:R0:W-:Y:S04]  /*14600*/  STL [R1+0xbac], R7 ;  /* 0x000bac0701007387 */ /* 0x0001e80000100800 */
[----:B------:R-:W2:Y:S01]  /*14610*/  LDL.LU R9, [R1+0xf8] ;  /* 0x0000f80001097983 */ /* 0x000ea20000300800 */
[----:B---3--:R-:W-:Y:S02]  /*14620*/  LEA R8, P4, R22, R13, 0x1 ;  /* 0x0000000d16087211 */ /* 0x008fe400078808ff */
[----:B0-----:R-:W-:-:S03]  /*14630*/  LEA.HI.X.SX32 R7, R25, R4, 0x1, P5 ;  /* 0x0000000419077211 */ /* 0x001fc600028f0eff */
[----:B------:R0:W-:Y:S04]  /*14640*/  STL [R1+0xbb0], R8 ;  /* 0x000bb00801007387 */ /* 0x0001e80000100800 */
[----:B------:R1:W-:Y:S04]  /*14650*/  STL [R1+0xba4], R7 ;  /* 0x000ba40701007387 */ /* 0x0003e80000100800 */
[----:B0-----:R-:W3:Y:S01]  /*14660*/  LDL.LU R8, [R1+0xfc] ;  /* 0x0000fc0001087983 */ /* 0x001ee20000300800 */
[----:B-1----:R-:W-:Y:S02]  /*14670*/  LEA.HI.X.SX32 R7, R26, R4, 0x1, P6 ;  /* 0x000000041a077211 */ /* 0x002fe400030f0eff */
[----:B-----5:R-:W-:-:S02]  /*14680*/  LEA R18, P6, R21, R13, 0x1 ;  /* 0x0000000d15127211 */ /* 0x020fc400078c08ff */
[----:B------:R-:W-:-:S05]  /*14690*/  LEA R16, P5, R15, R13, 0x1 ;  /* 0x0000000d0f107211 */ /* 0x000fca00078a08ff */
[----:B------:R0:W-:Y:S04]  /*146a0*/  STL [R1+0xba8], R16 ;  /* 0x000ba81001007387 */ /* 0x0001e80000100800 */
[----:B------:R1:W-:Y:S04]  /*146b0*/  STL [R1+0xb9c], R7 ;  /* 0x000b9c0701007387 */ /* 0x0003e80000100800 */
[----:B0-----:R-:W5:Y:S01]  /*146c0*/  LDL.LU R16, [R1+0x100] ;  /* 0x0001000001107983 */ /* 0x001f620000300800 */
[----:B-1----:R-:W-:-:S03]  /*146d0*/  LEA.HI.X.SX32 R7, R27, R4, 0x1, P0 ;  /* 0x000000041b077211 */ /* 0x002fc600000f0eff */
[----:B------:R-:W-:Y:S04]  /*146e0*/  STL [R1+0xba0], R18 ;  /* 0x000ba01201007387 */ /* 0x000fe80000100800 */
[----:B------:R0:W-:Y:S01]  /*146f0*/  STL [R1+0x440], R7 ;  /* 0x0004400701007387 */ /* 0x0001e20000100800 */
[----:B------:R-:W-:-:S03]  /*14700*/  LEA R25, P0, R20, R13, 0x1 ;  /* 0x0000000d14197211 */ /* 0x000fc600078008ff */
[----:B0-----:R-:W5:Y:S01]  /*14710*/  LDL.LU R7, [R1+0x108] ;  /* 0x0001080001077983 */ /* 0x001f620000300800 */
[----:B------:R-:W-:-:S03]  /*14720*/  LEA.HI.X.SX32 R18, R28, R4, 0x1, P1 ;  /* 0x000000041c127211 */ /* 0x000fc600008f0eff */
[----:B------:R-:W-:Y:S04]  /*14730*/  STL [R1+0x460], R25 ;  /* 0x0004601901007387 */ /* 0x000fe80000100800 */
[----:B------:R0:W-:Y:S02]  /*14740*/  STL [R1+0x444], R18 ;  /* 0x0004441201007387 */ /* 0x0001e40000100800 */
[----:B0-----:R-:W-:Y:S02]  /*14750*/  LEA.HI.X.SX32 R18, R6, R4, 0x1, P2 ;  /* 0x0000000406127211 */ /* 0x001fe400010f0eff */
[----:B------:R-:W5:Y:S01]  /*14760*/  LDL.LU R6, [R1+0x10c] ;  /* 0x00010c0001067983 */ /* 0x000f620000300800 */
[----:B------:R-:W-:-:S05]  /*14770*/  LEA R25, P1, R14, R13, 0x1 ;  /* 0x0000000d0e197211 */ /* 0x000fca00078208ff */
[----:B------:R0:W-:Y:S04]  /*14780*/  STL [R1+0x468], R25 ;  /* 0x0004681901007387 */ /* 0x0001e80000100800 */
[----:B------:R1:W-:Y:S01]  /*14790*/  STL [R1+0x448], R18 ;  /* 0x0004481201007387 */ /* 0x0003e20000100800 */
[-C--:B0-----:R-:W-:Y:S02]  /*147a0*/  LEA R25, P2, R19, R13.reuse, 0x1 ;  /* 0x0000000d13197211 */ /* 0x081fe400078408ff */
[----:B-1----:R-:W-:Y:S02]  /*147b0*/  LEA.HI.X.SX32 R18, R5, R4, 0x1, P3 ;  /* 0x0000000405127211 */ /* 0x002fe400018f0eff */
[----:B------:R-:W5:Y:S04]  /*147c0*/  LDL.LU R5, [R1+0x110] ;  /* 0x0001100001057983 */ /* 0x000f680000300800 */
[----:B------:R0:W-:Y:S04]  /*147d0*/  STL [R1+0x470], R25 ;  /* 0x0004701901007387 */ /* 0x0001e80000100800 */
[----:B------:R1:W-:Y:S01]  /*147e0*/  STL [R1+0x44c], R18 ;  /* 0x00044c1201007387 */ /* 0x0003e20000100800 */
[----:B0-----:R-:W-:-:S02]  /*147f0*/  LEA R25, P3, R29, R13, 0x1 ;  /* 0x0000000d1d197211 */ /* 0x001fc400078608ff */
        /* <DEDUP_REMOVED lines=15> */
[-C--:B-1----:R-:W-:Y:S02]  /*148f0*/  LEA.HI.X.SX32 R18, R20, R4.reuse, 0x1, P0 ;  /* 0x0000000414127211 */ /* 0x082fe400000f0eff */
[----:B------:R-:W5:Y:S04]  /*14900*/  LDL.LU R20, [R1+0x120] ;  /* 0x0001200001147983 */ /* 0x000f680000300800 */
[----:B------:R-:W-:Y:S04]  /*14910*/  STL [R1+0x490], R25 ;  /* 0x0004901901007387 */ /* 0x000fe80000100800 */
[----:B------:R0:W-:Y:S02]  /*14920*/  STL [R1+0x45c], R18 ;  /* 0x00045c1201007387 */ /* 0x0001e40000100800 */
[----:B0-----:R-:W-:-:S02]  /*14930*/  LEA.HI.X.SX32 R18, R14, R4, 0x1, P1 ;  /* 0x000000040e127211 */ /* 0x001fc400008f0eff */
[----:B------:R-:W5:Y:S01]  /*14940*/  LDL.LU R14, [R1+0x124] ;  /* 0x00012400010e7983 */ /* 0x000f620000300800 */
[----:B----4-:R-:W-:-:S05]  /*14950*/  LEA R25, P0, R10, R13, 0x1 ;  /* 0x0000000d0a197211 */ /* 0x010fca00078008ff */
[----:B------:R2:W-:Y:S04]  /*14960*/  STL [R1+0x498], R25 ;  /* 0x0004981901007387 */ /* 0x0005e80000100800 */
[----:B------:R0:W-:Y:S01]  /*14970*/  STL [R1+0x464], R18 ;  /* 0x0004641201007387 */ /* 0x0001e20000100800 */
[----:B--2---:R-:W-:Y:S02]  /*14980*/  LEA R25, P1, R9, R13, 0x1 ;  /* 0x0000000d09197211 */ /* 0x004fe400078208ff */
[-C--:B0-----:R-:W-:Y:S02]  /*14990*/  LEA.HI.X.SX32 R18, R19, R4.reuse, 0x1, P2 ;  /* 0x0000000413127211 */ /* 0x081fe400010f0eff */
[----:B------:R-:W2:Y:S04]  /*149a0*/  LDL.LU R19, [R1+0x128] ;  /* 0x0001280001137983 */ /* 0x000ea80000300800 */
[----:B------:R-:W-:Y:S04]  /*149b0*/  STL [R1+0x4a0], R25 ;  /* 0x0004a01901007387 */ /* 0x000fe80000100800 */
[----:B------:R0:W-:Y:S02]  /*149c0*/  STL [R1+0x46c], R18 ;  /* 0x00046c1201007387 */ /* 0x0001e40000100800 */
[----:B0-----:R-:W-:-:S02]  /*149d0*/  LEA.HI.X.SX32 R18, R29, R4, 0x1, P3 ;  /* 0x000000041d127211 */ /* 0x001fc400018f0eff */
[----:B------:R-:W4:Y:S01]  /*149e0*/  LDL.LU R29, [R1+0x12c] ;  /* 0x00012c00011d7983 */ /* 0x000f220000300800 */
[----:B---3--:R-:W-:-:S05]  /*149f0*/  LEA R25, P2, R8, R13, 0x1 ;  /* 0x0000000d08197211 */ /* 0x008fca00078408ff */
[----:B------:R-:W-:Y:S04]  /*14a00*/  STL [R1+0x4a8], R25 ;  /* 0x0004a81901007387 */ /* 0x000fe80000100800 */
[----:B------:R0:W-:Y:S02]  /*14a10*/  STL [R1+0x474], R18 ;  /* 0x0004741201007387 */ /* 0x0001e40000100800 */
[----:B0-----:R-:W-:Y:S02]  /*14a20*/  LEA.HI.X.SX32 R18, R0, R4, 0x1, P4 ;  /* 0x0000000400127211 */ /* 0x001fe400020f0eff */
[----:B------:R-:W3:Y:S01]  /*14a30*/  LDL.LU R0, [R1+0x130] ;  /* 0x0001300001007983 */ /* 0x000ee20000300800 */
[----:B-----5:R-:W-:-:S05]  /*14a40*/  LEA R25, P3, R16, R13, 0x1 ;  /* 0x0000000d10197211 */ /* 0x020fca00078608ff */
[----:B------:R0:W-:Y:S04]  /*14a50*/  STL [R1+0x4b0], R25 ;  /* 0x0004b01901007387 */ /* 0x0001e80000100800 */
[----:B------:R1:W-:Y:S01]  /*14a60*/  STL [R1+0x47c], R18 ;  /* 0x00047c1201007387 */ /* 0x0003e20000100800 */
[----:B0-----:R-:W-:Y:S02]  /*14a70*/  LEA R25, P4, R7, R13, 0x1 ;  /* 0x0000000d07197211 */ /* 0x001fe400078808ff */
[-C--:B-1----:R-:W-:Y:S02]  /*14a80*/  LEA.HI.X.SX32 R18, R2, R4.reuse, 0x1, P5 ;  /* 0x0000000402127211 */ /* 0x082fe400028f0eff */
[----:B------:R-:W5:Y:S04]  /*14a90*/  LDL.LU R2, [R1+0x134] ;  /* 0x0001340001027983 */ /* 0x000f680000300800 */
[----:B------:R-:W-:Y:S04]  /*14aa0*/  STL [R1+0x4b8], R25 ;  /* 0x0004b81901007387 */ /* 0x000fe80000100800 */
[----:B------:R0:W-:Y:S02]  /*14ab0*/  STL [R1+0x484], R18 ;  /* 0x0004841201007387 */ /* 0x0001e40000100800 */
[----:B0-----:R-:W-:-:S02]  /*14ac0*/  LEA.HI.X.SX32 R18, R12, R4, 0x1, P6 ;  /* 0x000000040c127211 */ /* 0x001fc400030f0eff */
[----:B------:R-:W5:Y:S01]  /*14ad0*/  LDL.LU R12, [R1+0x138] ;  /* 0x00013800010c7983 */ /* 0x000f620000300800 */
[----:B------:R-:W-:-:S05]  /*14ae0*/  LEA R25, P5, R6, R13, 0x1 ;  /* 0x0000000d06197211 */ /* 0x000fca00078a08ff */
        /* <DEDUP_REMOVED lines=34> */
[----:B--2---:R-:W-:-:S05]  /*14d10*/  LEA R25, P5, R19, R13, 0x1 ;  /* 0x0000000d13197211 */ /* 0x004fca00078a08ff */
[----:B------:R-:W-:Y:S04]  /*14d20*/  STL [R1+0x4f8], R25 ;  /* 0x0004f81901007387 */ /* 0x000fe80000100800 */
[----:B------:R0:W-:Y:S02]  /*14d30*/  STL [R1+0x4c4], R18 ;  /* 0x0004c41201007387 */ /* 0x0001e40000100800 */
[-C--:B0-----:R-:W-:Y:S02]  /*14d40*/  LEA.HI.X.SX32 R18, R22, R4.reuse, 0x1, P0 ;  /* 0x0000000416127211 */ /* 0x081fe400000f0eff */
[----:B----4-:R-:W-:Y:S01]  /*14d50*/  LEA R25, P6, R29, R13, 0x1 ;  /* 0x0000000d1d197211 */ /* 0x010fe200078c08ff */
        /* <DEDUP_REMOVED lines=11> */
[----:B------:R-:W-:Y:S04]  /*14e10*/  STL [R1+0x510], R25 ;  /* 0x0005101901007387 */ /* 0x000fe80000100800 */
[----:B------:R0:W-:Y:S02]  /*14e20*/  STL [R1+0x4dc], R18 ;  /* 0x0004dc1201007387 */ /* 0x0001e40000100800 */
[-C--:B0-----:R-:W-:Y:S02]  /*14e30*/  LEA.HI.X.SX32 R18, R20, R4.reuse, 0x1, P3 ;  /* 0x0000000414127211 */ /* 0x081fe400018f0eff */
[----:B------:R-:W-:Y:S01]  /*14e40*/  LEA R25, P2, R12, R13, 0x1 ;  /* 0x0000000d0c197211 */ /* 0x000fe200078408ff */
        /* <DEDUP_REMOVED lines=71> */
[----:B------:R-:W-:Y:S04]  /*152c0*/  STL [R1+0x588], R25 ;  /* 0x0005881901007387 */ /* 0x000fe80000100800 */
[----:B------:R0:W-:Y:S02]  /*152d0*/  STL [R1+0x554], R18 ;  /* 0x0005541201007387 */ /* 0x0001e40000100800 */
[----:B0-----:R-:W-:Y:S02]  /*152e0*/  LEA.HI.X.SX32 R18, R15, R4, 0x1, P4 ;  /* 0x000000040f127211 */ /* 0x001fe400020f0eff */
[-C--:B------:R-:W-:Y:S01]  /*152f0*/  LEA R25, P3, R0, R13.reuse, 0x1 ;  /* 0x0000000d00197211 */ /* 0x080fe200078608ff */
        /* <DEDUP_REMOVED lines=562> */
[----:B------:R0:W-:Y:S01]  /*17620*/  STL [R1+0x8dc], R18 ;  /* 0x0008dc1201007387 */ /* 0x0001e20000100800 */
[----:B------:R-:W-:-:S02]  /*17630*/  LEA.HI.X.SX32 R16, R16, R4, 0x1, P6 ;  /* 0x0000000410107211 */ /* 0x000fc400030f0eff */
[----:B0-----:R-:W-:Y:S02]  /*17640*/  LEA.HI.X.SX32 R18, R8, R4, 0x1, P5 ;  /* 0x0000000408127211 */ /* 0x001fe400028f0eff */
[----:B------:R-:W5:Y:S01]  /*17650*/  LDL.LU R8, [R1+0x1a4] ;  /* 0x0001a40001087983 */ /* 0x000f620000300800 */
[----:B--2---:R-:W-:-:S05]  /*17660*/  LEA R25, P4, R15, R13, 0x1 ;  /* 0x0000000d0f197211 */ /* 0x004fca00078808ff */
[----:B------:R-:W-:Y:S04]  /*17670*/  STL [R1+0x918], R25 ;  /* 0x0009181901007387 */ /* 0x000fe80000100800 */
[----:B------:R0:W-:Y:S04]  /*17680*/  STL [R1+0x8e4], R18 ;  /* 0x0008e41201007387 */ /* 0x0001e80000100800 */
[----:B0-----:R-:W2:Y:S01]  /*17690*/  LDL.LU R18, [R1+0x1a0] ;  /* 0x0001a00001127983 */ /* 0x001ea20000300800 */
[----:B----4-:R-:W-:-:S05]  /*176a0*/  LEA R25, P5, R21, R13, 0x1 ;  /* 0x0000000d15197211 */ /* 0x010fca00078a08ff */
[----:B------:R-:W-:Y:S04]  /*176b0*/  STL [R1+0x920], R25 ;  /* 0x0009201901007387 */ /* 0x000fe80000100800 */
[----:B------:R0:W-:Y:S02]  /*176c0*/  STL [R1+0x8ec], R16 ;  /* 0x0008ec1001007387 */ /* 0x0001e40000100800 */
[----:B0-----:R-:W-:Y:S02]  /*176d0*/  LEA.HI.X.SX32 R16, R7, R4, 0x1, P0 ;  /* 0x0000000407107211 */ /* 0x001fe400000f0eff */
        /* <DEDUP_REMOVED lines=18> */
[----:B------:R0:W-:Y:S04]  /*17800*/  STL [R1+0x90c], R16 ;  /* 0x00090c1001007387 */ /* 0x0001e80000100800 */
[----:B0-----:R-:W5:Y:S01]  /*17810*/  LDL.LU R16, [R1+0x18c] ;  /* 0x00018c0001107983 */ /* 0x001f620000300800 */
[----:B------:R-:W-:Y:S02]  /*17820*/  LEA R25, P3, R0, R13, 0x1 ;  /* 0x0000000d00197211 */ /* 0x000fe400078608ff */
[----:B------:R-:W-:-:S03]  /*17830*/  LEA.HI.X.SX32 R15, R15, R4, 0x1, P4 ;  /* 0x000000040f0f7211 */ /* 0x000fc600020f0eff */
[----:B------:R0:W-:Y:S04]  /*17840*/  STL [R1+0x948], R25 ;  /* 0x0009481901007387 */ /* 0x0001e80000100800 */
[----:B------:R1:W-:Y:S01]  /*17850*/  STL [R1+0x914], R15 ;  /* 0x0009140f01007387 */ /* 0x0003e20000100800 */
[----:B0-----:R-:W-:Y:S02]  /*17860*/  LEA R25, P4, R2, R13, 0x1 ;  /* 0x0000000d02197211 */ /* 0x001fe400078808ff */
[-C--:B-1----:R-:W-:Y:S02]  /*17870*/  LEA.HI.X.SX32 R15, R21, R4.reuse, 0x1, P5 ;  /* 0x00000004150f7211 */ /* 0x082fe400028f0eff */
[----:B------:R-:W5:Y:S04]  /*17880*/  LDL.LU R21, [R1+0x188] ;  /* 0x0001880001157983 */ /* 0x000f680000300800 */
[----:B------:R0:W-:Y:S04]  /*17890*/  STL [R1+0x950], R25 ;  /* 0x0009501901007387 */ /* 0x0001e80000100800 */
[----:B------:R1:W-:Y:S01]  /*178a0*/  STL [R1+0x91c], R15 ;  /* 0x00091c0f01007387 */ /* 0x0003e20000100800 */
[----:B------:R-:W-:-:S02]  /*178b0*/  LEA.HI.X.SX32 R14, R14, R4, 0x1, P0 ;  /* 0x000000040e0e7211 */ /* 0x000fc400000f0eff */
[-C--:B0-----:R-:W-:Y:S02]  /*178c0*/  LEA R25, P5, R12, R13.reuse, 0x1 ;  /* 0x0000000d0c197211 */ /* 0x081fe400078a08ff */
[----:B-1----:R-:W-:Y:S02]  /*178d0*/  LEA.HI.X.SX32 R15, R20, R4, 0x1, P6 ;  /* 0x00000004140f7211 */ /* 0x002fe400030f0eff */
[----:B------:R-:W5:Y:S04]  /*178e0*/  LDL.LU R20, [R1+0x184] ;  /* 0x0001840001147983 */ /* 0x000f680000300800 */
[----:B------:R0:W-:Y:S04]  /*178f0*/  STL [R1+0x958], R25 ;  /* 0x0009581901007387 */ /* 0x0001e80000100800 */
[----:B------:R1:W-:Y:S01]  /*17900*/  STL [R1+0x924], R15 ;  /* 0x0009240f01007387 */ /* 0x0003e20000100800 */
[----:B0-----:R-:W-:-:S03]  /*17910*/  LEA R25, P6, R10, R13, 0x1 ;  /* 0x0000000d0a197211 */ /* 0x001fc600078c08ff */
[----:B-1----:R-:W5:Y:S04]  /*17920*/  LDL.LU R15, [R1+0x180] ;  /* 0x00018000010f7983 */ /* 0x002f680000300800 */
        /* <DEDUP_REMOVED lines=17> */
[----:B0-----:R-:W-:Y:S02]  /*17a40*/  LEA.HI.X.SX32 R14, R2, R4, 0x1, P4 ;  /* 0x00000004020e7211 */ /* 0x001fe400020f0eff */
[----:B------:R-:W2:Y:S01]  /*17a50*/  LDL.LU R2, [R1+0x140] ;  /* 0x0001400001027983 */ /* 0x000ea20000300800 */
[----:B----4-:R-:W-:-:S05]  /*17a60*/  LEA R25, P3, R7, R13, 0x1 ;  /* 0x0000000d07197211 */ /* 0x010fca00078608ff */
[----:B------:R-:W-:Y:S04]  /*17a70*/  STL [R1+0x980], R25 ;  /* 0x0009801901007387 */ /* 0x000fe80000100800 */
[----:B------:R0:W-:Y:S01]  /*17a80*/  STL [R1+0x94c], R14 ;  /* 0x00094c0e01007387 */ /* 0x0001e20000100800 */
[----:B------:R-:W-:-:S03]  /*17a90*/  LEA.HI.X.SX32 R12, R12, R4, 0x1, P5 ;  /* 0x000000040c0c7211 */ /* 0x000fc600028f0eff */
[----:B0-----:R-:W4:Y:S01]  /*17aa0*/  LDL.LU R14, [R1+0x104] ;  /* 0x00010400010e7983 */ /* 0x001f220000300800 */
[----:B---3--:R-:W-:-:S05]  /*17ab0*/  LEA R25, P4, R6, R13, 0x1 ;  /* 0x0000000d06197211 */ /* 0x008fca00078808ff */
[----:B------:R-:W-:Y:S04]  /*17ac0*/  STL [R1+0x988], R25 ;  /* 0x0009881901007387 */ /* 0x000fe80000100800 */
[----:B------:R0:W-:Y:S01]  /*17ad0*/  STL [R1+0x954], R12 ;  /* 0x0009540c01007387 */ /* 0x0001e20000100800 */
[----:B------:R-:W-:-:S03]  /*17ae0*/  LEA.HI.X.SX32 R10, R10, R4, 0x1, P6 ;  /* 0x000000040a0a7211 */ /* 0x000fc600030f0eff */
[----:B0-----:R-:W3:Y:S01]  /*17af0*/  LDL.LU R12, [R1+0xe4] ;  /* 0x0000e400010c7983 */ /* 0x001ee20000300800 */
[----:B------:R-:W-:Y:S02]  /*17b00*/  LEA.HI.X.SX32 R26, R9, R4, 0x1, P0 ;  /* 0x00000004091a7211 */ /* 0x000fe400000f0eff */
[----:B-----5:R-:W-:-:S05]  /*17b10*/  LEA R25, P5, R5, R13, 0x1 ;  /* 0x0000000d05197211 */ /* 0x020fca00078a08ff */
[----:B------:R-:W-:Y:S04]  /*17b20*/  STL [R1+0x990], R25 ;  /* 0x0009901901007387 */ /* 0x000fe80000100800 */
[----:B------:R0:W-:Y:S04]  /*17b30*/  STL [R1+0x95c], R10 ;  /* 0x00095c0a01007387 */ /* 0x0001e80000100800 */
[----:B0-----:R-:W5:Y:S01]  /*17b40*/  LDL.LU R10, [R1+0xe0] ;  /* 0x0000e000010a7983 */ /* 0x001f620000300800 */
[----:B------:R-:W-:-:S05]  /*17b50*/  LEA R25, P6, R22, R13, 0x1 ;  /* 0x0000000d16197211 */ /* 0x000fca00078c08ff */
[----:B------:R0:W-:Y:S04]  /*17b60*/  STL [R1+0x998], R25 ;  /* 0x0009981901007387 */ /* 0x0001e80000100800 */
[----:B------:R-:W5:Y:S04]  /*17b70*/  LDL.LU R9, [R1+0xdc] ;  /* 0x0000dc0001097983 */ /* 0x000f680000300800 */
[----:B------:R1:W-:Y:S01]  /*17b80*/  STL [R1+0x964], R26 ;  /* 0x0009641a01007387 */ /* 0x0003e20000100800 */
[----:B0-----:R-:W-:Y:S02]  /*17b90*/  LEA R25, P0, R16, R13, 0x1 ;  /* 0x0000000d10197211 */ /* 0x001fe400078008ff */
[----:B-1----:R-:W-:-:S03]  /*17ba0*/  LEA.HI.X.SX32 R26, R8, R4, 0x1, P1 ;  /* 0x00000004081a7211 */ /* 0x002fc600008f0eff */
[----:B------:R-:W-:Y:S04]  /*17bb0*/  STL [R1+0x9a0], R25 ;  /* 0x0009a01901007387 */ /* 0x000fe80000100800 */
[----:B------:R-:W5:Y:S04]  /*17bc0*/  LDL.LU R8, [R1+0xd8] ;  /* 0x0000d80001087983 */ /* 0x000f680000300800 */
[----:B------:R0:W-:Y:S02]  /*17bd0*/  STL [R1+0x96c], R26 ;  /* 0x00096c1a01007387 */ /* 0x0001e40000100800 */
[----:B0-----:R-:W-:-:S02]  /*17be0*/  LEA.HI.X.SX32 R26, R18, R4, 0x1, P2 ;  /* 0x00000004121a7211 */ /* 0x001fc400010f0eff */
[----:B------:R-:W-:-:S05]  /*17bf0*/  LEA R25, P1, R21, R13, 0x1 ;  /* 0x0000000d15197211 */ /* 0x000fca00078208ff */
[----:B------:R0:W-:Y:S01]  /*17c00*/  STL [R1+0x9a8], R25 ;  /* 0x0009a81901007387 */ /* 0x0001e20000100800 */
[----:B------:R-:W-:-:S03]  /*17c10*/  LEA.HI.X.SX32 R18, R7, R4, 0x1, P3 ;  /* 0x0000000407127211 */ /* 0x000fc600018f0eff */
[----:B------:R-:W-:Y:S04]  /*17c20*/  STL [R1+0x974], R26 ;  /* 0x0009741a01007387 */ /* 0x000fe80000100800 */
[----:B------:R-:W5:Y:S01]  /*17c30*/  LDL.LU R7, [R1+0xd4] ;  /* 0x0000d40001077983 */ /* 0x000f620000300800 */
[----:B0-----:R-:W-:-:S05]  /*17c40*/  LEA R25, P2, R20, R13, 0x1 ;  /* 0x0000000d14197211 */ /* 0x001fca00078408ff */
        /* <DEDUP_REMOVED lines=11> */
[----:B------:R0:W-:Y:S01]  /*17d00*/  STL [R1+0x98c], R18 ;  /* 0x00098c1201007387 */ /* 0x0001e20000100800 */
[----:B------:R-:W-:-:S02]  /*17d10*/  LEA.HI.X.SX32 R16, R16, R4, 0x1, P0 ;  /* 0x0000000410107211 */ /* 0x000fc400000f0eff */
[----:B0-----:R-:W-:Y:S02]  /*17d20*/  LEA.HI.X.SX32 R18, R22, R4, 0x1, P6 ;  /* 0x0000000416127211 */ /* 0x001fe400030f0eff */
[----:B------:R-:W5:Y:S01]  /*17d30*/  LDL.LU R22, [R1+0xc8] ;  /* 0x0000c80001167983 */ /* 0x000f620000300800 */
[----:B------:R-:W-:-:S05]  /*17d40*/  LEA R25, P5, R29, R13, 0x1 ;  /* 0x0000000d1d197211 */ /* 0x000fca00078a08ff */
[----:B------:R-:W-:Y:S04]  /*17d50*/  STL [R1+0x9c8], R25 ;  /* 0x0009c81901007387 */ /* 0x000fe80000100800 */
[----:B------:R0:W-:Y:S04]  /*17d60*/  STL [R1+0x994], R18 ;  /* 0x0009941201007387 */ /* 0x0001e80000100800 */
[----:B0-----:R-:W5:Y:S01]  /*17d70*/  LDL.LU R18, [R1+0xc4] ;  /* 0x0000c40001127983 */ /* 0x001f620000300800 */
[----:B------:R-:W-:-:S05]  /*17d80*/  LEA R25, P6, R0, R13, 0x1 ;  /* 0x0000000d00197211 */ /* 0x000fca00078c08ff */
[----:B------:R0:W-:Y:S04]  /*17d90*/  STL [R1+0x9d0], R25 ;  /* 0x0009d01901007387 */ /* 0x0001e80000100800 */
[----:B------:R4:W-:Y:S01]  /*17da0*/  STL [R1+0x99c], R16 ;  /* 0x00099c1001007387 */ /* 0x0009e20000100800 */
[----:B0-----:R-:W-:Y:S02]  /*17db0*/  LEA.HI.X.SX32 R25, R21, R4, 0x1, P1 ;  /* 0x0000000415197211 */ /* 0x001fe400008f0eff */
[----:B--2---:R-:W-:-:S05]  /*17dc0*/  LEA R26, P0, R2, R13, 0x1 ;  /* 0x0000000d021a7211 */ /* 0x004fca00078008ff */
[----:B------:R-:W-:Y:S04]  /*17dd0*/  STL [R1+0x9d8], R26 ;  /* 0x0009d81a01007387 */ /* 0x000fe80000100800 */
[----:B------:R-:W2:Y:S04]  /*17de0*/  LDL.LU R21, [R1+0xc0] ;  /* 0x0000c00001157983 */ /* 0x000ea80000300800 */
[----:B------:R0:W-:Y:S01]  /*17df0*/  STL [R1+0x9a4], R25 ;  /* 0x0009a41901007387 */ /* 0x0001e20000100800 */
[----:B----4-:R-:W-:Y:S02]  /*17e00*/  LEA R16, P1, R14, R13, 0x1 ;  /* 0x0000000d0e107211 */ /* 0x010fe400078208ff */
[----:B0-----:R-:W-:-:S03]  /*17e10*/  LEA.HI.X.SX32 R25, R20, R4, 0x1, P2 ;  /* 0x0000000414197211 */ /* 0x001fc600010f0eff */
[----:B------:R3:W-:Y:S04]  /*17e20*/  STL [R1+0x9e0], R16 ;  /* 0x0009e01001007387 */ /* 0x0007e80000100800 */
[----:B------:R-:W4:Y:S04]  /*17e30*/  LDL.LU R20, [R1+0xbc] ;  /* 0x0000bc0001147983 */ /* 0x000f280000300800 */
[----:B------:R-:W-:Y:S01]  /*17e40*/  STL [R1+0x9ac], R25 ;  /* 0x0009ac1901007387 */ /* 0x000fe20000100800 */
[----:B---3--:R-:W-:-:S05]  /*17e50*/  LEA R16, P2, R12, R13, 0x1 ;  /* 0x0000000d0c107211 */ /* 0x008fca00078408ff */
[----:B------:R0:W-:Y:S01]  /*17e60*/  STL [R1+0x9e8], R16 ;  /* 0x0009e81001007387 */ /* 0x0001e20000100800 */
[----:B------:R-:W-:-:S03]  /*17e70*/  LEA.HI.X.SX32 R15, R15, R4, 0x1, P3 ;  /* 0x000000040f0f7211 */ /* 0x000fc600018f0eff */
[----:B0-----:R-:W3:Y:S04]  /*17e80*/  LDL.LU R16, [R1+0xb8] ;  /* 0x0000b80001107983 */ /* 0x001ee80000300800 */
[----:B------:R0:W-:Y:S02]  /*17e90*/  STL [R1+0x9b4], R15 ;  /* 0x0009b40f01007387 */ /* 0x0001e40000100800 */
[----:B0-----:R-:W-:Y:S02]  /*17ea0*/  LEA.HI.X.SX32 R15, R19, R4, 0x1, P4 ;  /* 0x00000004130f7211 */ /* 0x001fe400020f0eff */
[----:B-----5:R-:W-:-:S05]  /*17eb0*/  LEA R25, P3, R10, R13, 0x1 ;  /* 0x0000000d0a197211 */ /* 0x020fca00078608ff */
[----:B------:R0:W-:Y:S04]  /*17ec0*/  STL [R1+0x9f0], R25 ;  /* 0x0009f01901007387 */ /* 0x0001e80000100800 */
[----:B------:R-:W5:Y:S01]  /*17ed0*/  LDL.LU R19, [R1+0xb4] ;  /* 0x0000b40001137983 */ /* 0x000f620000300800 */
[----:B0-----:R-:W-:-:S03]  /*17ee0*/  LEA R25, P4, R9, R13, 0x1 ;  /* 0x0000000d09197211 */ /* 0x001fc600078808ff */
[----:B------:R0:W-:Y:S04]  /*17ef0*/  STL [R1+0x9bc], R15 ;  /* 0x0009bc0f01007387 */ /* 0x0001e80000100800 */
[----:B------:R1:W-:Y:S01]  /*17f00*/  STL [R1+0x9f8], R25 ;  /* 0x0009f81901007387 */ /* 0x0003e20000100800 */
[----:B0-----:R-:W-:-:S03]  /*17f10*/  LEA.HI.X.SX32 R15, R29, R4, 0x1, P5 ;  /* 0x000000041d0f7211 */ /* 0x001fc600028f0eff */
[----:B------:R-:W5:Y:S01]  /*17f20*/  LDL.LU R29, [R1+0xb0] ;  /* 0x0000b000011d7983 */ /* 0x000f620000300800 */
[----:B-1----:R-:W-:-:S03]  /*17f30*/  LEA R25, P5, R8, R13, 0x1 ;  /* 0x0000000d08197211 */ /* 0x002fc600078a08ff */
[----:B------:R0:W-:Y:S04]  /*17f40*/  STL [R1+0x9c4], R15 ;  /* 0x0009c40f01007387 */ /* 0x0001e80000100800 */
[----:B------:R-:W-:Y:S01]  /*17f50*/  STL [R1+0xa00], R25 ;  /* 0x000a001901007387 */ /* 0x000fe20000100800 */
[----:B0-----:R-:W-:-:S03]  /*17f60*/  LEA.HI.X.SX32 R15, R0, R4, 0x1, P6 ;  /* 0x00000004000f7211 */ /* 0x001fc600030f0eff */
[----:B------:R-:W5:Y:S04]  /*17f70*/  LDL.LU R0, [R1+0xac] ;  /* 0x0000ac0001007983 */ /* 0x000f680000300800 */
[----:B------:R0:W-:Y:S01]  /*17f80*/  STL [R1+0x9cc], R15 ;  /* 0x0009cc0f01007387 */ /* 0x0001e20000100800 */
[-C--:B------:R-:W-:Y:S02]  /*17f90*/  LEA.HI.X.SX32 R14, R14, R4.reuse, 0x1, P1 ;  /* 0x000000040e0e7211 */ /* 0x080fe400008f0eff */
        /* <DEDUP_REMOVED lines=9> */
[----:B0-----:R-:W-:-:S03]  /*18030*/  LEA.HI.X.SX32 R25, R12, R4, 0x1, P2 ;  /* 0x000000040c197211 */ /* 0x001fc600010f0eff */
[----:B-1----:R-:W5:Y:S01]  /*18040*/  LDL.LU R14, [R1+0xa0] ;  /* 0x0000a000010e7983 */ /* 0x002f620000300800 */
[----:B------:R-:W-:-:S05]  /*18050*/  LEA R26, P1, R5, R13, 0x1 ;  /* 0x0000000d051a7211 */ /* 0x000fca00078208ff */
[----:B------:R0:W-:Y:S04]  /*18060*/  STL [R1+0xa18], R26 ;  /* 0x000a181a01007387 */ /* 0x0001e80000100800 */
[----:B------:R-:W5:Y:S04]  /*18070*/  LDL.LU R12, [R1+0x9c] ;  /* 0x00009c00010c7983 */ /* 0x000f680000300800 */
[----:B------:R1:W-:Y:S01]  /*18080*/  STL [R1+0x9e4], R25 ;  /* 0x0009e41901007387 */ /* 0x0003e20000100800 */
[----:B0-----:R-:W-:Y:S02]  /*18090*/  LEA R26, P2, R22, R13, 0x1 ;  /* 0x0000000d161a7211 */ /* 0x001fe400078408ff */
[----:B-1----:R-:W-:-:S03]  /*180a0*/  LEA.HI.X.SX32 R25, R10, R4, 0x1, P3 ;  /* 0x000000040a197211 */ /* 0x002fc600018f0eff */
        /* <DEDUP_REMOVED lines=9> */
[----:B--2---:R-:W-:-:S05]  /*18140*/  LEA R27, P4, R21, R13, 0x1 ;  /* 0x0000000d151b7211 */ /* 0x004fca00078808ff */
[----:B------:R-:W-:Y:S04]  /*18150*/  STL [R1+0xa30], R27 ;  /* 0x000a301b01007387 */ /* 0x000fe80000100800 */
[----:B------:R-:W2:Y:S04]  /*18160*/  LDL.LU R8, [R1+0x90] ;  /* 0x0000900001087983 */ /* 0x000ea80000300800 */
[----:B------:R0:W-:Y:S01]  /*18170*/  STL [R1+0x9fc], R25 ;  /* 0x0009fc1901007387 */ /* 0x0001e20000100800 */
[----:B----4-:R-:W-:Y:S02]  /*18180*/  LEA R26, P5, R20, R13, 0x1 ;  /* 0x0000000d141a7211 */ /* 0x010fe400078a08ff */
[----:B0-----:R-:W-:-:S03]  /*18190*/  LEA.HI.X.SX32 R25, R7, R4, 0x1, P6 ;  /* 0x0000000407197211 */ /* 0x001fc600030f0eff */
[----:B------:R-:W-:Y:S04]  /*181a0*/  STL [R1+0xa38], R26 ;  /* 0x000a381a01007387 */ /* 0x000fe80000100800 */
[----:B------:R-:W4:Y:S04]  /*181b0*/  LDL.LU R7, [R1+0x8c] ;  /* 0x00008c0001077983 */ /* 0x000f280000300800 */
        /* <DEDUP_REMOVED lines=11> */
[----:B------:R-:W-:Y:S02]  /*18270*/  LEA R27, P1, R29, R13, 0x1 ;  /* 0x0000000d1d1b7211 */ /* 0x000fe400078208ff */
[----:B0-----:R-:W-:-:S03]  /*18280*/  LEA.HI.X.SX32 R26, R22, R4, 0x1, P2 ;  /* 0x00000004161a7211 */ /* 0x001fc600010f0eff */
[----:B------:R-:W-:Y:S04]  /*18290*/  STL [R1+0xa50], R27 ;  /* 0x000a501b01007387 */ /* 0x000fe80000100800 */
[----:B------:R-:W5:Y:S04]  /*182a0*/  LDL.LU R22, [R1+0x80] ;  /* 0x0000800001167983 */ /* 0x000f680000300800 */
[----:B------:R0:W-:Y:S01]  /*182b0*/  STL [R1+0xa1c], R26 ;  /* 0x000a1c1a01007387 */ /* 0x0001e20000100800 */
[----:B-1----:R-:W-:Y:S02]  /*182c0*/  LEA R25, P2, R0, R13, 0x1 ;  /* 0x0000000d00197211 */ /* 0x002fe400078408ff */
[----:B0-----:R-:W-:-:S03]  /*182d0*/  LEA.HI.X.SX32 R26, R18, R4, 0x1, P3 ;  /* 0x00000004121a7211 */ /* 0x001fc600018f0eff */
[----:B------:R0:W-:Y:S01]  /*182e0*/  STL [R1+0xa58], R25 ;  /* 0x000a581901007387 */ /* 0x0001e20000100800 */
[----:B------:R-:W-:-:S03]  /*182f0*/  LEA.HI.X.SX32 R18, R21, R4, 0x1, P4 ;  /* 0x0000000415127211 */ /* 0x000fc600020f0eff */
[----:B------:R-:W-:Y:S04]  /*18300*/  STL [R1+0xa24], R26 ;  /* 0x000a241a01007387 */ /* 0x000fe80000100800 */
[----:B------:R-:W5:Y:S01]  /*18310*/  LDL.LU R21, [R1+0x7c] ;  /* 0x00007c0001157983 */ /* 0x000f620000300800 */
[----:B0-----:R-:W-:-:S05]  /*18320*/  LEA R25, P3, R2, R13, 0x1 ;  /* 0x0000000d02197211 */ /* 0x001fca00078608ff */
[----:B------:R0:W-:Y:S04]  /*18330*/  STL [R1+0xa60], R25 ;  /* 0x000a601901007387 */ /* 0x0001e80000100800 */
[----:B------:R-:W-:Y:S01]  /*18340*/  STL [R1+0xa2c], R18 ;  /* 0x000a2c1201007387 */ /* 0x000fe20000100800 */
[----:B0-----:R-:W-:Y:S02]  /*18350*/  LEA.HI.X.SX32 R25, R20, R4, 0x1, P5 ;  /* 0x0000000414197211 */ /* 0x001fe400028f0eff */
[----:B------:R-:W-:-:S05]  /*18360*/  LEA R26, P4, R15, R13, 0x1 ;  /* 0x0000000d0f1a7211 */ /* 0x000fca00078808ff */
[----:B------:R-:W-:Y:S04]  /*18370*/  STL [R1+0xa68], R26 ;  /* 0x000a681a01007387 */ /* 0x000fe80000100800 */
[----:B------:R-:W5:Y:S04]  /*18380*/  LDL.LU R20, [R1+0x78] ;  /* 0x0000780001147983 */ /* 0x000f680000300800 */
[----:B------:R0:W-:Y:S02]  /*18390*/  STL [R1+0xa34], R25 ;  /* 0x000a341901007387 */ /* 0x0001e40000100800 */
[----:B0-----:R-:W-:-:S02]  /*183a0*/  LEA.HI.X.SX32 R25, R16, R4, 0x1, P6 ;  /* 0x0000000410197211 */ /* 0x001fc400030f0eff */
[----:B------:R-:W-:Y:S02]  /*183b0*/  LEA R18, P5, R14, R13, 0x1 ;  /* 0x0000000d0e127211 */ /* 0x000fe400078a08ff */
[----:B------:R-:W-:-:S03]  /*183c0*/  LEA.HI.X.SX32 R16, R19, R4, 0x1, P0 ;  /* 0x0000000413107211 */ /* 0x000fc600000f0eff */
[----:B------:R0:W-:Y:S04]  /*183d0*/  STL [R1+0xa70], R18 ;  /* 0x000a701201007387 */ /* 0x0001e80000100800 */
[----:B------:R1:W-:Y:S04]  /*183e0*/  STL [R1+0xa3c], R25 ;  /* 0x000a3c1901007387 */ /* 0x0003e80000100800 */
[----:B------:R-:W5:Y:S01]  /*183f0*/  LDL.LU R19, [R1+0x74] ;  /* 0x0000740001137983 */ /* 0x000f620000300800 */
[----:B0-----:R-:W-:-:S05]  /*18400*/  LEA R18, P6, R12, R13, 0x1 ;  /* 0x0000000d0c127211 */ /* 0x001fca00078c08ff */
[----:B------:R-:W-:Y:S04]  /*18410*/  STL [R1+0xa78], R18 ;  /* 0x000a781201007387 */ /* 0x000fe80000100800 */
[----:B------:R0:W-:Y:S01]  /*18420*/  STL [R1+0xa44], R16 ;  /* 0x000a441001007387 */ /* 0x0001e20000100800 */
[----:B-1----:R-:W-:Y:S02]  /*18430*/  LEA R25, P0, R10, R13, 0x1 ;  /* 0x0000000d0a197211 */ /* 0x002fe400078008ff */
[----:B0-----:R-:W-:-:S03]  /*18440*/  LEA.HI.X.SX32 R16, R29, R4, 0x1, P1 ;  /* 0x000000041d107211 */ /* 0x001fc600008f0eff */
[----:B------:R-:W-:Y:S04]  /*18450*/  STL [R1+0xa80], R25 ;  /* 0x000a801901007387 */ /* 0x000fe80000100800 */
[----:B------:R-:W5:Y:S04]  /*18460*/  LDL.LU R29, [R1+0x70] ;  /* 0x00007000011d7983 */ /* 0x000f680000300800 */
[----:B------:R0:W-:Y:S01]  /*18470*/  STL [R1+0xa4c], R16 ;  /* 0x000a4c1001007387 */ /* 0x0001e20000100800 */
[----:B------:R-:W-:Y:S02]  /*18480*/  LEA R18, P1, R9, R13, 0x1 ;  /* 0x0000000d09127211 */ /* 0x000fe400078208ff */
[----:B0-----:R-:W-:-:S03]  /*18490*/  LEA.HI.X.SX32 R16, R0, R4, 0x1, P2 ;  /* 0x0000000400107211 */ /* 0x001fc600010f0eff */
[----:B------:R0:W-:Y:S04]  /*184a0*/  STL [R1+0xa88], R18 ;  /* 0x000a881201007387 */ /* 0x0001e80000100800 */
[----:B------:R-:W5:Y:S04]  /*184b0*/  LDL.LU R0, [R1+0x6c] ;  /* 0x00006c0001007983 */ /* 0x000f680000300800 */
        /* <DEDUP_REMOVED lines=8> */
[----:B------:R0:W-:Y:S01]  /*18540*/  STL [R1+0xa98], R16 ;  /* 0x000a981001007387 */ /* 0x0001e20000100800 */
[----:B------:R-:W-:-:S03]  /*18550*/  LEA.HI.X.SX32 R15, R14, R4, 0x1, P5 ;  /* 0x000000040e0f7211 */ /* 0x000fc600028f0eff */
[----:B------:R-:W-:Y:S04]  /*18560*/  STL [R1+0xa64], R18 ;  /* 0x000a641201007387 */ /* 0x000fe80000100800 */
[----:B------:R-:W4:Y:S01]  /*18570*/  LDL.LU R28, [R1+0x64] ;  /* 0x00006400011c7983 */ /* 0x000f220000300800 */
[----:B0-----:R-:W-:-:S05]  /*18580*/  LEA R16, P4, R6, R13, 0x1 ;  /* 0x0000000d06107211 */ /* 0x001fca00078808ff */
[----:B------:R-:W-:Y:S04]  /*18590*/  STL [R1+0xaa0], R16 ;  /* 0x000aa01001007387 */ /* 0x000fe80000100800 */
[----:B------:R-:W-:Y:S04]  /*185a0*/  STL [R1+0xa6c], R15 ;  /* 0x000a6c0f01007387 */ /* 0x000fe80000100800 */
[----:B------:R-:W4:Y:S01]  /*185b0*/  LDL.LU R27, [R1+0x60] ;  /* 0x00006000011b7983 */ /* 0x000f220000300800 */
[----:B------:R-:W-:Y:S02]  /*185c0*/  LEA.HI.X.SX32 R12, R12, R4, 0x1, P6 ;  /* 0x000000040c0c7211 */ /* 0x000fe400030f0eff */
[----:B---3--:R-:W-:-:S05]  /*185d0*/  LEA R14, P5, R5, R13, 0x1 ;  /* 0x0000000d050e7211 */ /* 0x008fca00078a08ff */
[----:B------:R-:W-:Y:S04]  /*185e0*/  STL [R1+0xaa8], R14 ;  /* 0x000aa80e01007387 */ /* 0x000fe80000100800 */
[----:B------:R-:W3:Y:S04]  /*185f0*/  LDL.LU R26, [R1+0x58] ;  /* 0x00005800011a7983 */ /* 0x000ee80000300800 */
[----:B------:R0:W-:Y:S04]  /*18600*/  STL [R1+0xa74], R12 ;  /* 0x000a740c01007387 */ /* 0x0001e80000100800 */
[----:B------:R-:W3:Y:S01]  /*18610*/  LDL.LU R25, [R1+0x50] ;  /* 0x0000500001197983 */ /* 0x000ee20000300800 */
[----:B0-----:R-:W-:-:S02]  /*18620*/  LEA.HI.X.SX32 R12, R10, R4, 0x1, P0 ;  /* 0x000000040a0c7211 */ /* 0x001fc400000f0eff */
[----:B-----5:R-:W-:-:S05]  /*18630*/  LEA R14, P6, R22, R13, 0x1 ;  /* 0x0000000d160e7211 */ /* 0x020fca00078c08ff */
[----:B------:R0:W-:Y:S04]  /*18640*/  STL [R1+0xab0], R14 ;  /* 0x000ab00e01007387 */ /* 0x0001e80000100800 */
[----:B------:R-:W5:Y:S04]  /*18650*/  LDL.LU R18, [R1+0x4c] ;  /* 0x00004c0001127983 */ /* 0x000f680000300800 */
[----:B------:R-:W-:Y:S04]  /*18660*/  STL [R1+0xa7c], R12 ;  /* 0x000a7c0c01007387 */ /* 0x000fe80000100800 */
[----:B------:R-:W5:Y:S01]  /*18670*/  LDL.LU R16, [R1+0x44] ;  /* 0x0000440001107983 */ /* 0x000f620000300800 */
[----:B------:R-:W-:-:S05]  /*18680*/  LEA R10, P0, R21, R13, 0x1 ;  /* 0x0000000d150a7211 */ /* 0x000fca00078008ff */
[----:B------:R-:W-:Y:S04]  /*18690*/  STL [R1+0xab8], R10 ;  /* 0x000ab80a01007387 */ /* 0x000fe80000100800 */
[----:B------:R-:W5:Y:S01]  /*186a0*/  LDL.LU R15, [R1+0x3c] ;  /* 0x00003c00010f7983 */ /* 0x000f620000300800 */
[----:B------:R-:W-:-:S05]  /*186b0*/  LEA.HI.X.SX32 R9, R9, R4, 0x1, P1 ;  /* 0x0000000409097211 */ /* 0x000fca00008f0eff */
[----:B------:R1:W-:Y:S04]  /*186c0*/  STL [R1+0xa84], R9 ;  /* 0x000a840901007387 */ /* 0x0003e80000100800 */
[----:B0-----:R-:W5:Y:S01]  /*186d0*/  LDL.LU R14, [R1+0x34] ;  /* 0x00003400010e7983 */ /* 0x001f620000300800 */
[----:B-1----:R-:W-:Y:S02]  /*186e0*/  LEA.HI.X.SX32 R9, R8, R4, 0x1, P2 ;  /* 0x0000000408097211 */ /* 0x002fe400010f0eff */
[----:B------:R-:W-:-:S05]  /*186f0*/  LEA R10, P1, R20, R13, 0x1 ;  /* 0x0000000d140a7211 */ /* 0x000fca00078208ff */
[----:B------:R0:W-:Y:S01]  /*18700*/  STL [R1+0xac0], R10 ;  /* 0x000ac00a01007387 */ /* 0x0001e20000100800 */
[----:B------:R-:W-:-:S03]  /*18710*/  LEA.HI.X.SX32 R7, R7, R4, 0x1, P3 ;  /* 0x0000000407077211 */ /* 0x000fc600018f0eff */
[----:B------:R-:W5:Y:S04]  /*18720*/  LDL.LU R12, [R1+0x2c] ;  /* 0x00002c00010c7983 */ /* 0x000f680000300800 */
[----:B------:R1:W-:Y:S04]  /*18730*/  STL [R1+0xa8c], R9 ;  /* 0x000a8c0901007387 */ /* 0x0003e80000100800 */
[----:B0-----:R-:W5:Y:S01]  /*18740*/  LDL.LU R10, [R1+0x28] ;  /* 0x00002800010a7983 */ /* 0x001f620000300800 */
[----:B------:R-:W-:Y:S02]  /*18750*/  LEA.HI.X.SX32 R6, R6, R4, 0x1, P4 ;  /* 0x0000000406067211 */ /* 0x000fe400020f0eff */
[----:B------:R-:W-:-:S05]  /*18760*/  LEA R8, P2, R19, R13, 0x1 ;  /* 0x0000000d13087211 */ /* 0x000fca00078408ff */
[----:B------:R0:W-:Y:S04]  /*18770*/  STL [R1+0xac8], R8 ;  /* 0x000ac80801007387 */ /* 0x0001e80000100800 */
[----:B-1----:R-:W5:Y:S04]  /*18780*/  LDL.LU R9, [R1+0x24] ;  /* 0x0000240001097983 */ /* 0x002f680000300800 */
[----:B------:R-:W-:Y:S01]  /*18790*/  STL [R1+0xa94], R7 ;  /* 0x000a940701007387 */ /* 0x000fe20000100800 */
[----:B------:R-:W-:Y:S02]  /*187a0*/  LEA.HI.X.SX32 R22, R22, R4, 0x1, P6 ;  /* 0x0000000416167211 */ /* 0x000fe400030f0eff */
[----:B0-----:R-:W-:-:S05]  /*187b0*/  LEA R8, P3, R29, R13, 0x1 ;  /* 0x0000000d1d087211 */ /* 0x001fca00078608ff */
[----:B------:R0:W-:Y:S04]  /*187c0*/  STL [R1+0xad0], R8 ;  /* 0x000ad00801007387 */ /* 0x0001e80000100800 */
[----:B0-----:R-:W5:Y:S04]  /*187d0*/  LDL.LU R8, [R1+0x20] ;  /* 0x0000200001087983 */ /* 0x001f680000300800 */
[----:B------:R0:W-:Y:S01]  /*187e0*/  STL [R1+0xa9c], R6 ;  /* 0x000a9c0601007387 */ /* 0x0001e20000100800 */
[----:B------:R-:W-:Y:S02]  /*187f0*/  LEA R7, P4, R0, R13, 0x1 ;  /* 0x0000000d00077211 */ /* 0x000fe400078808ff */
[----:B0-----:R-:W-:-:S03]  /*18800*/  LEA.HI.X.SX32 R6, R5, R4, 0x1, P5 ;  /* 0x0000000405067211 */ /* 0x001fc600028f0eff */
[----:B------:R0:W-:Y:S01]  /*18810*/  STL [R1+0xad8], R7 ;  /* 0x000ad80701007387 */ /* 0x0001e20000100800 */
[----:B------:R-:W-:-:S03]  /*18820*/  LEA.HI.X.SX32 R21, R21, R4, 0x1, P0 ;  /* 0x0000000415157211 */ /* 0x000fc600000f0eff */
[----:B0-----:R-:W5:Y:S04]  /*18830*/  LDL.LU R7, [R1+0x18] ;  /* 0x0000180001077983 */ /* 0x001f680000300800 */
[----:B------:R0:W-:Y:S04]  /*18840*/  STL [R1+0xaa4], R6 ;  /* 0x000aa40601007387 */ /* 0x0001e80000100800 */
[----:B0-----:R-:W5:Y:S01]  /*18850*/  LDL.LU R6, [R1+0x14] ;  /* 0x0000140001067983 */ /* 0x001f620000300800 */
[----:B--2---:R-:W-:-:S05]  /*18860*/  LEA R5, P5, R2, R13, 0x1 ;  /* 0x0000000d02057211 */ /* 0x004fca00078a08ff */
[----:B------:R0:W-:Y:S04]  /*18870*/  STL [R1+0xae0], R5 ;  /* 0x000ae00501007387 */ /* 0x0001e80000100800 */
[----:B0-----:R-:W2:Y:S04]  /*18880*/  LDL.LU R5, [R1+0xc] ;  /* 0x00000c0001057983 */ /* 0x001ea80000300800 */
[----:B------:R4:W-:Y:S02]  /*18890*/  STL [R1+0xaac], R22 ;  /* 0x000aac1601007387 */ /* 0x0009e40000100800 */
[----:B----4-:R-:W-:-:S05]  /*188a0*/  LEA R22, P6, R28, R13, 0x1 ;  /* 0x0000000d1c167211 */ /* 0x010fca00078c08ff */
[----:B------:R0:W-:Y:S01]  /*188b0*/  STL [R1+0xae8], R22 ;  /* 0x000ae81601007387 */ /* 0x0001e20000100800 */
[----:B------:R-:W-:-:S03]  /*188c0*/  LEA.HI.X.SX32 R20, R20, R4, 0x1, P1 ;  /* 0x0000000414147211 */ /* 0x000fc600008f0eff */
[----:B0-----:R-:W4:Y:S04]  /*188d0*/  LDL.LU R22, [R1+0xc98] ;  /* 0x000c980001167983 */ /* 0x001f280000300800 */
[----:B------:R0:W-:Y:S02]  /*188e0*/  STL [R1+0xab4], R21 ;  /* 0x000ab41501007387 */ /* 0x0001e40000100800 */
[----:B0-----:R-:W-:-:S05]  /*188f0*/  LEA R21, P0, R27, R13, 0x1 ;  /* 0x0000000d1b157211 */ /* 0x001fca00078008ff */
[----:B------:R0:W-:Y:S01]  /*18900*/  STL [R1+0xaf0], R21 ;  /* 0x000af01501007387 */ /* 0x0001e20000100800 */
[----:B------:R-:W-:-:S03]  /*18910*/  LEA.HI.X.SX32 R19, R19, R4, 0x1, P2 ;  /* 0x0000000413137211 */ /* 0x000fc600010f0eff */
[----:B0-----:R-:W4:Y:S04]  /*18920*/  LDL.LU R21, [R1+0xc94] ;  /* 0x000c940001157983 */ /* 0x001f280000300800 */
[----:B------:R3:W-:Y:S02]  /*18930*/  STL [R1+0xabc], R20 ;  /* 0x000abc1401007387 */ /* 0x0007e40000100800 */
[----:B---3--:R-:W-:-:S05]  /*18940*/  LEA R20, P1, R26, R13, 0x1 ;  /* 0x0000000d1a147211 */ /* 0x008fca00078208ff */
[----:B------:R0:W-:Y:S01]  /*18950*/  STL [R1+0xaf8], R20 ;  /* 0x000af81401007387 */ /* 0x0001e20000100800 */
[----:B------:R-:W-:-:S03]  /*18960*/  LEA.HI.X.SX32 R29, R29, R4, 0x1, P3 ;  /* 0x000000041d1d7211 */ /* 0x000fc600018f0eff */
[----:B0-----:R-:W3:Y:S04]  /*18970*/  LDL.LU R20, [R1+0xc90] ;  /* 0x000c900001147983 */ /* 0x001ee80000300800 */
[----:B------:R0:W-:Y:S02]  /*18980*/  STL [R1+0xac4], R19 ;  /* 0x000ac41301007387 */ /* 0x0001e40000100800 */
[----:B0-----:R-:W-:-:S05]  /*18990*/  LEA R19, P2, R25, R13, 0x1 ;  /* 0x0000000d19137211 */ /* 0x001fca00078408ff */
[----:B------:R0:W-:Y:S01]  /*189a0*/  STL [R1+0xb00], R19 ;  /* 0x000b001301007387 */ /* 0x0001e20000100800 */
[----:B------:R-:W-:-:S03]  /*189b0*/  LEA.HI.X.SX32 R0, R0, R4, 0x1, P4 ;  /* 0x0000000400007211 */ /* 0x000fc600020f0eff */
[----:B0-----:R-:W3:Y:S04]  /*189c0*/  LDL.LU R19, [R1+0xc8c] ;  /* 0x000c8c0001137983 */ /* 0x001ee80000300800 */
[----:B------:R5:W-:Y:S02]  /*189d0*/  STL [R1+0xacc], R29 ;  /* 0x000acc1d01007387 */ /* 0x000be40000100800 */
[----:B-----5:R-:W-:-:S05]  /*189e0*/  LEA R29, P3, R18, R13, 0x1 ;  /* 0x0000000d121d7211 */ /* 0x020fca00078608ff */
[----:B------:R0:W-:Y:S01]  /*189f0*/  STL [R1+0xb08], R29 ;  /* 0x000b081d01007387 */ /* 0x0001e20000100800 */
[----:B------:R-:W-:-:S03]  /*18a00*/  LEA.HI.X.SX32 R2, R2, R4, 0x1, P5 ;  /* 0x0000000402027211 */ /* 0x000fc600028f0eff */
[----:B0-----:R-:W5:Y:S04]  /*18a10*/  LDL.LU R29, [R1+0xc88] ;  /* 0x000c8800011d7983 */ /* 0x001f680000300800 */
[----:B------:R0:W-:Y:S02]  /*18a20*/  STL [R1+0xad4], R0 ;  /* 0x000ad40001007387 */ /* 0x0001e40000100800 */
[----:B0-----:R-:W-:-:S05]  /*18a30*/  LEA R0, P4, R16, R13, 0x1 ;  /* 0x0000000d10007211 */ /* 0x001fca00078808ff */
[----:B------:R0:W-:Y:S04]  /*18a40*/  STL [R1+0xb10], R0 ;  /* 0x000b100001007387 */ /* 0x0001e80000100800 */
[----:B0-----:R-:W3:Y:S04]  /*18a50*/  LDL.LU R0, [R1+0xc84] ;  /* 0x000c840001007983 */ /* 0x001ee80000300800 */
[----:B------:R0:W-:Y:S02]  /*18a60*/  STL [R1+0xadc], R2 ;  /* 0x000adc0201007387 */ /* 0x0001e40000100800 */
[----:B0-----:R-:W-:-:S05]  /*18a70*/  LEA R2, P5, R15, R13, 0x1 ;  /* 0x0000000d0f027211 */ /* 0x001fca00078a08ff */
[----:B------:R0:W-:Y:S04]  /*18a80*/  STL [R1+0xb18], R2 ;  /* 0x000b180201007387 */ /* 0x0001e80000100800 */
[----:B0-----:R-:W4:Y:S01]  /*18a90*/  LDL.LU R2, [R1+0xc80] ;  /* 0x000c800001027983 */ /* 0x001f220000300800 */
[-C--:B------:R-:W-:Y:S02]  /*18aa0*/  LEA.HI.X.SX32 R28, R28, R4.reuse, 0x1, P6 ;  /* 0x000000041c1c7211 */ /* 0x080fe400030f0eff */
[----:B------:R-:W-:-:S03]  /*18ab0*/  LEA.HI.X.SX32 R27, R27, R4, 0x1, P0 ;  /* 0x000000041b1b7211 */ /* 0x000fc600000f0eff */
[----:B------:R0:W-:Y:S01]  /*18ac0*/  STL [R1+0xae4], R28 ;  /* 0x000ae41c01007387 */ /* 0x0001e20000100800 */
[----:B------:R-:W-:Y:S02]  /*18ad0*/  LEA.HI.X.SX32 R26, R26, R4, 0x1, P1 ;  /* 0x000000041a1a7211 */ /* 0x000fe400008f0eff */
[----:B0-----:R-:W-:-:S05]  /*18ae0*/  LEA R28, P6, R14, R13, 0x1 ;  /* 0x0000000d0e1c7211 */ /* 0x001fca00078c08ff */
[----:B------:R0:W-:Y:S01]  /*18af0*/  STL [R1+0xb20], R28 ;  /* 0x000b201c01007387 */ /* 0x0001e20000100800 */
[----:B------:R-:W-:-:S03]  /*18b00*/  LEA.HI.X.SX32 R25, R25, R4, 0x1, P2 ;  /* 0x0000000419197211 */ /* 0x000fc600010f0eff */
[----:B------:R1:W-:Y:S01]  /*18b10*/  STL [R1+0xaec], R27 ;  /* 0x000aec1b01007387 */ /* 0x0003e20000100800 */
[----:B------:R-:W-:Y:S01]  /*18b20*/  IMAD R3, R3, UR12, RZ ;  /* 0x0000000c03037c24 */ /* 0x000fe2000f8e02ff */
[-C--:B0-----:R-:W-:Y:S02]  /*18b30*/  LEA R28, P0, R12, R13.reuse, 0x1 ;  /* 0x0000000d0c1c7211 */ /* 0x081fe400078008ff */
[----:B-1----:R-:W-:-:S03]  /*18b40*/  LEA R27, P1, R10, R13, 0x1 ;  /* 0x0000000d0a1b7211 */ /* 0x002fc600078208ff */
[----:B------:R-:W-:Y:S01]  /*18b50*/  STL [R1+0xb28], R28 ;  /* 0x000b281c01007387 */ /* 0x000fe20000100800 */
[----:B------:R-:W-:-:S03]  /*18b60*/  LEA.HI.X.SX32 R18, R18, R4, 0x1, P3 ;  /* 0x0000000412127211 */ /* 0x000fc600018f0eff */
[----:B------:R0:W-:Y:S01]  /*18b70*/  STL [R1+0xaf4], R26 ;  /* 0x000af41a01007387 */ /* 0x0001e20000100800 */
[----:B------:R-:W-:-:S03]  /*18b80*/  LEA.HI.X.SX32 R16, R16, R4, 0x1, P4 ;  /* 0x0000000410107211 */ /* 0x000fc600020f0eff */
[----:B------:R-:W-:Y:S04]  /*18b90*/  STL [R1+0xb30], R27 ;  /* 0x000b301b01007387 */ /* 0x000fe80000100800 */
[----:B------:R1:W-:Y:S01]  /*18ba0*/  STL [R1+0xafc], R25 ;  /* 0x000afc1901007387 */ /* 0x0003e20000100800 */
[----:B0-----:R-:W-:Y:S02]  /*18bb0*/  LEA R26, P2, R9, R13, 0x1 ;  /* 0x0000000d091a7211 */ /* 0x001fe400078408ff */
[----:B------:R-:W-:-:S03]  /*18bc0*/  LEA.HI.X.SX32 R15, R15, R4, 0x1, P5 ;  /* 0x000000040f0f7211 */ /* 0x000fc600028f0eff */
[----:B------:R-:W-:Y:S01]  /*18bd0*/  STL [R1+0xb98], R26 ;  /* 0x000b981a01007387 */ /* 0x000fe20000100800 */
[----:B-1----:R-:W-:-:S03]  /*18be0*/  LEA R25, P3, R3, R13, 0x1 ;  /* 0x0000000d03197211 */ /* 0x002fc600078608ff */
        /* <DEDUP_REMOVED lines=15> */
[----:B--2---:R-:W-:-:S03]  /*18ce0*/  LEA R14, P0, R5, R13, 0x1 ;  /* 0x0000000d050e7211 */ /* 0x004fc600078008ff */
[----:B------:R-:W-:Y:S01]  /*18cf0*/  STL [R1+0xb24], R12 ;  /* 0x000b240c01007387 */ /* 0x000fe20000100800 */
[----:B------:R-:W-:-:S03]  /*18d00*/  LEA.HI.X.SX32 R3, R3, R4, 0x1, P3 ;  /* 0x0000000403037211 */ /* 0x000fc600018f0eff */
[----:B------:R-:W-:Y:S04]  /*18d10*/  STL [R1+0xb58], R14 ;  /* 0x000b580e01007387 */ /* 0x000fe80000100800 */
[----:B------:R3:W-:Y:S01]  /*18d20*/  STL [R1+0xb2c], R10 ;  /* 0x000b2c0a01007387 */ /* 0x0007e20000100800 */
[-C--:B------:R-:W-:Y:S02]  /*18d30*/  LEA.HI.X.SX32 R8, R8, R4.reuse, 0x1, P4 ;  /* 0x0000000408087211 */ /* 0x080fe400020f0eff */
[----:B------:R-:W-:Y:S01]  /*18d40*/  LEA.HI.X.SX32 R7, R7, R4, 0x1, P5 ;  /* 0x0000000407077211 */ /* 0x000fe200028f0eff */
[----:B------:R-:W-:Y:S02]  /*18d50*/  IMAD R17, R17, UR12, RZ ;  /* 0x0000000c11117c24 */ /* 0x000fe4000f8e02ff */
[----:B------:R-:W-:-:S02]  /*18d60*/  IMAD R11, R11, UR12, RZ ;  /* 0x0000000c0b0b7c24 */ /* 0x000fc4000f8e02ff */
[----:B------:R-:W-:Y:S01]  /*18d70*/  IMAD R23, R23, UR12, RZ ;  /* 0x0000000c17177c24 */ /* 0x000fe2000f8e02ff */
[-C--:B---3--:R-:W-:Y:S02]  /*18d80*/  LEA R10, P2, R0, R13.reuse, 0x1 ;  /* 0x0000000d000a7211 */ /* 0x088fe400078408ff */
[----:B----4-:R-:W-:-:S05]  /*18d90*/  LEA R12, P1, R2, R13, 0x1 ;  /* 0x0000000d020c7211 */ /* 0x010fca00078208ff */
[----:B------:R-:W-:Y:S04]  /*18da0*/  STL [R1+0xb60], R12 ;  /* 0x000b600c01007387 */ /* 0x000fe80000100800 */
[----:B------:R5:W-:Y:S04]  /*18db0*/  STL [R1+0xb94], R9 ;  /* 0x000b940901007387 */ /* 0x000be80000100800 */
[----:B------:R-:W-:Y:S04]  /*18dc0*/  STL [R1+0xb68], R10 ;  /* 0x000b680a01007387 */ /* 0x000fe80000100800 */
[----:B------:R0:W-:Y:S01]  /*18dd0*/  STL [R1+0xb34], R3 ;  /* 0x000b340301007387 */ /* 0x0001e20000100800 */
[----:B-----5:R-:W-:-:S05]  /*18de0*/  LEA R9, P3, R29, R13, 0x1 ;  /* 0x0000000d1d097211 */ /* 0x020fca00078608ff */
[----:B------:R-:W-:Y:S01]  /*18df0*/  STL [R1+0xb70], R9 ;  /* 0x000b700901007387 */ /* 0x000fe20000100800 */
[----:B0-----:R-:W-:-:S03]  /*18e00*/  LEA R3, P4, R19, R13, 0x1 ;  /* 0x0000000d13037211 */ /* 0x001fc600078808ff */
[----:B------:R0:W-:Y:S04]  /*18e10*/  STL [R1+0xb3c], R8 ;  /* 0x000b3c0801007387 */ /* 0x0001e80000100800 */
[----:B------:R1:W-:Y:S04]  /*18e20*/  STL [R1+0xb78], R3 ;  /* 0x000b780301007387 */ /* 0x0003e80000100800 */
[----:B------:R2:W-:Y:S01]  /*18e30*/  STL [R1+0xb44], R7 ;  /* 0x000b440701007387 */ /* 0x0005e20000100800 */
[----:B0-----:R-:W-:Y:S02]  /*18e40*/  LEA R8, P5, R20, R13, 0x1 ;  /* 0x0000000d14087211 */ /* 0x001fe400078a08ff */
[----:B-1----:R-:W-:-:S02]  /*18e50*/  LEA.HI.X.SX32 R3, R6, R4, 0x1, P6 ;  /* 0x0000000406037211 */ /* 0x002fc400030f0eff */
[-C--:B------:R-:W-:Y:S02]  /*18e60*/  LEA.HI.X.SX32 R6, R5, R4.reuse, 0x1, P0 ;  /* 0x0000000405067211 */ /* 0x080fe400000f0eff */
[----:B--2---:R-:W-:Y:S01]  /*18e70*/  LEA R7, P6, R21, R13, 0x1 ;  /* 0x0000000d15077211 */ /* 0x004fe200078c08ff */
[----:B------:R-:W-:Y:S01]  /*18e80*/  STL [R1+0xb7c], R8 ;  /* 0x000b7c0801007387 */ /* 0x000fe20000100800 */
[----:B------:R-:W-:-:S03]  /*18e90*/  LEA.HI.X.SX32 R5, R2, R4, 0x1, P1 ;  /* 0x0000000402057211 */ /* 0x000fc600008f0eff */
[----:B------:R0:W-:Y:S04]  /*18ea0*/  STL [R1+0xb4c], R3 ;  /* 0x000b4c0301007387 */ /* 0x0001e80000100800 */
[----:B------:R-:W-:Y:S04]  /*18eb0*/  STL [R1+0xb80], R7 ;  /* 0x000b800701007387 */ /* 0x000fe80000100800 */
[----:B------:R-:W-:Y:S01]  /*18ec0*/  STL [R1+0xb54], R6 ;  /* 0x000b540601007387 */ /* 0x000fe20000100800 */
[----:B0-----:R-:W-:-:S03]  /*18ed0*/  LEA R3, P0, R22, R13, 0x1 ;  /* 0x0000000d16037211 */ /* 0x001fc600078008ff */
[----:B------:R-:W2:Y:S04]  /*18ee0*/  LDL.LU R2, [R1+0xc7c] ;  /* 0x000c7c0001027983 */ /* 0x000ea80000300800 */
[----:B------:R0:W-:Y:S04]  /*18ef0*/  STL [R1+0xb84], R3 ;  /* 0x000b840301007387 */ /* 0x0001e80000100800 */
[----:B------:R-:W3:Y:S01]  /*18f00*/  LDL.LU R26, [R1+0x3f8] ;  /* 0x0003f800011a7983 */ /* 0x000ee20000300800 */
[----:B0-----:R-:W-:-:S03]  /*18f10*/  LEA R3, P1, R17, R13, 0x1 ;  /* 0x0000000d11037211 */ /* 0x001fc600078208ff */
[----:B------:R0:W-:Y:S04]  /*18f20*/  STL [R1+0xb5c], R5 ;  /* 0x000b5c0501007387 */ /* 0x0001e80000100800 */
[----:B------:R-:W4:Y:S04]  /*18f30*/  LDL.LU R25, [R1+0x400] ;  /* 0x0004000001197983 */ /* 0x000f280000300800 */
[----:B------:R1:W-:Y:S04]  /*18f40*/  STL [R1+0xb88], R3 ;  /* 0x000b880301007387 */ /* 0x0003e80000100800 */
[----:B------:R-:W5:Y:S01]  /*18f50*/  LDL.LU R18, [R1+0x3f0] ;  /* 0x0003f00001127983 */ /* 0x000f620000300800 */
[----:B0-----:R-:W-:-:S03]  /*18f60*/  LEA.HI.X.SX32 R5, R0, R4, 0x1, P2 ;  /* 0x0000000400057211 */ /* 0x001fc600010f0eff */
[----:B------:R-:W5:Y:S04]  /*18f70*/  LDL.LU R16, [R1+0x3f4] ;  /* 0x0003f40001107983 */ /* 0x000f680000300800 */
[----:B------:R-:W5:Y:S01]  /*18f80*/  LDL.LU R15, [R1+0x3fc] ;  /* 0x0003fc00010f7983 */ /* 0x000f620000300800 */
[----:B-1----:R-:W-:-:S03]  /*18f90*/  LEA R3, P2, R11, R13, 0x1 ;  /* 0x0000000d0b037211 */ /* 0x002fc600078408ff */
[----:B------:R-:W5:Y:S04]  /*18fa0*/  LDL.LU R0, [R1+0xc78] ;  /* 0x000c780001007983 */ /* 0x000f680000300800 */
[----:B------:R-:W5:Y:S04]  /*18fb0*/  LDL.LU R14, [R1+0x40c] ;  /* 0x00040c00010e7983 */ /* 0x000f680000300800 */
[----:B------:R0:W-:Y:S04]  /*18fc0*/  STL [R1+0xb64], R5 ;  /* 0x000b640501007387 */ /* 0x0001e80000100800 */
[----:B------:R-:W5:Y:S04]  /*18fd0*/  LDL.LU R12, [R1+0x414] ;  /* 0x00041400010c7983 */ /* 0x000f680000300800 */
[----:B------:R1:W-:Y:S01]  /*18fe0*/  STL [R1+0xb8c], R3 ;  /* 0x000b8c0301007387 */ /* 0x0003e20000100800 */
[----:B0-----:R-:W-:-:S03]  /*18ff0*/  LEA.HI.X.SX32 R5, R29, R4, 0x1, P3 ;  /* 0x000000041d057211 */ /* 0x001fc600018f0eff */
[----:B------:R-:W5:Y:S01]  /*19000*/  LDL.LU R10, [R1+0x408] ;  /* 0x00040800010a7983 */ /* 0x000f620000300800 */
[----:B-1----:R-:W-:-:S03]  /*19010*/  LEA R3, P3, R23, R13, 0x1 ;  /* 0x0000000d17037211 */ /* 0x002fc600078608ff */
[----:B------:R0:W-:Y:S04]  /*19020*/  STL [R1+0xb6c], R5 ;  /* 0x000b6c0501007387 */ /* 0x0001e80000100800 */
[----:B------:R-:W5:Y:S04]  /*19030*/  LDL.LU R9, [R1+0x404] ;  /* 0x0004040001097983 */ /* 0x000f680000300800 */
[----:B------:R1:W-:Y:S01]  /*19040*/  STL [R1+0xb90], R3 ;  /* 0x000b900301007387 */ /* 0x0003e20000100800 */
[----:B0-----:R-:W-:-:S03]  /*19050*/  LEA.HI.X.SX32 R5, R19, R4, 0x1, P4 ;  /* 0x0000000413057211 */ /* 0x001fc600020f0eff */
[----:B------:R-:W5:Y:S04]  /*19060*/  LDL.LU R8, [R1+0xc20] ;  /* 0x000c200001087983 */ /* 0x000f680000300800 */
[----:B------:R0:W-:Y:S04]  /*19070*/  STL [R1+0xb74], R5 ;  /* 0x000b740501007387 */ /* 0x0001e80000100800 */
[----:B------:R-:W5:Y:S01]  /*19080*/  LDL.LU R7, [R1+0x410] ;  /* 0x0004100001077983 */ /* 0x000f620000300800 */
[----:B------:R-:W-:Y:S01]  /*19090*/  IMAD R24, R24, UR12, RZ ;  /* 0x0000000c18187c24 */ /* 0x000fe2000f8e02ff */
[----:B------:R-:W-:-:S04]  /*190a0*/  LEA.HI.X.SX32 R6, R21, R4, 0x1, P6 ;  /* 0x0000000415067211 */ /* 0x000fc800030f0eff */
[----:B-1----:R-:W-:Y:S02]  /*190b0*/  LEA R3, P4, R24, R13, 0x1 ;  /* 0x0000000d18037211 */ /* 0x002fe400078808ff */
[----:B0-----:R-:W-:-:S03]  /*190c0*/  LEA.HI.X.SX32 R5, R20, R4, 0x1, P5 ;  /* 0x0000000414057211 */ /* 0x001fc600028f0eff */
[----:B------:R-:W-:Y:S04]  /*190d0*/  STL [R1+0x43c], R3 ;  /* 0x00043c0301007387 */ /* 0x000fe80000100800 */
[----:B------:R-:W-:Y:S04]  /*190e0*/  STL [R1+0x424], R5 ;  /* 0x0004240501007387 */ /* 0x000fe80000100800 */
[----:B------:R0:W-:Y:S02]  /*190f0*/  STL [R1+0x428], R6 ;  /* 0x0004280601007387 */ /* 0x0001e40000100800 */
[----:B0-----:R-:W0:Y:S01]  /*19100*/  S2R R6, SR_TID.X ;  /* 0x0000000000067919 */ /* 0x001e220000002100 */
[----:B------:R-:W-:-:S02]  /*19110*/  LEA.HI.X.SX32 R5, R22, R4, 0x1, P0 ;  /* 0x0000000416057211 */ /* 0x000fc400000f0eff */
[----:B------:R-:W-:-:S03]  /*19120*/  LEA.HI.X.SX32 R13, R17, R4, 0x1, P1 ;  /* 0x00000004110d7211 */ /* 0x000fc600008f0eff */
[----:B------:R-:W-:Y:S04]  /*19130*/  STL [R1+0x42c], R5 ;  /* 0x00042c0501007387 */ /* 0x000fe80000100800 */
[----:B------:R1:W-:Y:S02]  /*19140*/  STL [R1+0x430], R13 ;  /* 0x0004300d01007387 */ /* 0x0003e40000100800 */
[-C--:B-1----:R-:W-:Y:S02]  /*19150*/  LEA.HI.X.SX32 R13, R11, R4.reuse, 0x1, P2 ;  /* 0x000000040b0d7211 */ /* 0x082fe400010f0eff */
[----:B------:R-:W-:Y:S02]  /*19160*/  LEA.HI.X.SX32 R11, R23, R4, 0x1, P3 ;  /* 0x00000004170b7211 */ /* 0x000fe400018f0eff */
[----:B0-----:R-:W-:-:S04]  /*19170*/  SHF.R.U32.HI R6, RZ, 0x5, R6 ;  /* 0x00000005ff067819 */ /* 0x001fc80000011606 */
[----:B------:R-:W-:Y:S01]  /*19180*/  SGXT.U32 R6, R6, 0x2 ;  /* 0x000000020606781a */ /* 0x000fe20000000000 */
[----:B------:R-:W-:Y:S03]  /*19190*/  STL [R1+0x434], R13 ;  /* 0x0004340d01007387 */ /* 0x000fe60000100800 */
[----:B------:R-:W-:Y:S01]  /*191a0*/  LOP3.LUT R27, R6, 0x3c, RZ, 0xfc, !PT ;  /* 0x0000003c061b7812 */ /* 0x000fe200078efcff */
[----:B------:R0:W-:Y:S04]  /*191b0*/  STL [R1+0x438], R11 ;  /* 0x0004380b01007387 */ /* 0x0001e80000100800 */
[----:B------:R-:W-:Y:S01]  /*191c0*/  IMAD R27, R27, UR6, RZ ;  /* 0x000000061b1b7c24 */ /* 0x000fe2000f8e02ff */
[----:B0-----:R-:W-:-:S05]  /*191d0*/  LEA.HI.X.SX32 R11, R24, R4, 0x1, P4 ;  /* 0x00000004180b7211 */ /* 0x001fca00020f0eff */
[----:B------:R0:W-:Y:S01]  /*191e0*/  STL [R1+0x3a0], R11 ;  /* 0x0003a00b01007387 */ /* 0x0001e20000100800 */
[----:B------:R-:W-:Y:S02]  /*191f0*/  IMAD R5, RZ, RZ, -UR6 ;  /* 0x80000006ff057e24 */ /* 0x000fe4000f8e02ff */
[----:B------:R-:W-:Y:S01]  /*19200*/  IMAD R6, R6, UR6, RZ ;  /* 0x0000000606067c24 */ /* 0x000fe2000f8e02ff */
[----:B--2---:R-:W-:-:S04]  /*19210*/  LEA R3, P5, R2, UR8, 0x1 ;  /* 0x0000000802037c11 */ /* 0x004fc8000f8a08ff */
[-C--:B0-----:R-:W-:Y:S02]  /*19220*/  LEA R11, P2, R27, R3.reuse, 0x1 ;  /* 0x000000031b0b7211 */ /* 0x081fe400078408ff */
[----:B---3--:R-:W-:-:S03]  /*19230*/  LEA R13, P6, R26, R3, 0x1 ;  /* 0x000000031a0d7211 */ /* 0x008fc600078c08ff */
[----:B------:R5:W-:Y:S01]  /*19240*/  STL [R1+0x3a8], R11 ;  /* 0x0003a80b01007387 */ /* 0x000be20000100800 */
[----:B------:R-:W-:-:S03]  /*19250*/  LEA.HI.X.SX32 R2, R2, UR9, 0x1, P5 ;  /* 0x0000000902027c11 */ /* 0x000fc6000a8f0eff */
[----:B------:R0:W-:Y:S01]  /*19260*/  STL [R1+0x3b0], R13 ;  /* 0x0003b00d01007387 */ /* 0x0001e20000100800 */
[-C--:B----4-:R-:W-:Y:S02]  /*19270*/  LEA R17, P1, R25, R3.reuse, 0x1 ;  /* 0x0000000319117211 */ /* 0x090fe400078208ff */
[----:B-----5:R-:W-:-:S03]  /*19280*/  LEA R11, P0, R18, R3, 0x1 ;  /* 0x00000003120b7211 */ /* 0x020fc600078008ff */
[----:B------:R1:W-:Y:S01]  /*19290*/  STL [R1+0x3b8], R17 ;  /* 0x0003b81101007387 */ /* 0x0003e20000100800 */
[----:B0-----:R-:W-:-:S03]  /*192a0*/  LEA R13, P5, R16, R3, 0x1 ;  /* 0x00000003100d7211 */ /* 0x001fc600078a08ff */
[----:B------:R0:W-:Y:S01]  /*192b0*/  STL [R1+0x3c0], R11 ;  /* 0x0003c00b01007387 */ /* 0x0001e20000100800 */
[----:B-1----:R-:W-:-:S03]  /*192c0*/  LEA R17, P4, R15, R3, 0x1 ;  /* 0x000000030f117211 */ /* 0x002fc600078808ff */
[----:B------:R1:W-:Y:S01]  /*192d0*/  STL [R1+0x3c8], R13 ;  /* 0x0003c80d01007387 */ /* 0x0003e20000100800 */
[----:B0-----:R-:W-:-:S03]  /*192e0*/  LEA.HI.X.SX32 R11, R27, R2, 0x1, P2 ;  /* 0x000000021b0b7211 */ /* 0x001fc600010f0eff */
[----:B------:R0:W-:Y:S04]  /*192f0*/  STL [R1+0x3d0], R17 ;  /* 0x0003d01101007387 */ /* 0x0001e80000100800 */
[----:B------:R2:W-:Y:S01]  /*19300*/  STL [R1+0x3a4], R11 ;  /* 0x0003a40b01007387 */ /* 0x0005e20000100800 */
[----:B-1----:R-:W-:Y:S02]  /*19310*/  LEA R13, P3, R14, R3, 0x1 ;  /* 0x000000030e0d7211 */ /* 0x002fe400078608ff */
[----:B0-----:R-:W-:-:S03]  /*19320*/  LEA.HI.X.SX32 R17, R26, R2, 0x1, P6 ;  /* 0x000000021a117211 */ /* 0x001fc600030f0eff */
[----:B------:R0:W-:Y:S01]  /*19330*/  STL [R1+0x3d8], R13 ;  /* 0x0003d80d01007387 */ /* 0x0001e20000100800 */
[----:B--2---:R-:W-:-:S03]  /*19340*/  LEA R11, P2, R12, R3, 0x1 ;  /* 0x000000030c0b7211 */ /* 0x004fc600078408ff */
[----:B------:R1:W-:Y:S04]  /*19350*/  STL [R1+0x3ac], R17 ;  /* 0x0003ac1101007387 */ /* 0x0003e80000100800 */
[----:B------:R2:W-:Y:S01]  /*19360*/  STL [R1+0x3e0], R11 ;  /* 0x0003e00b01007387 */ /* 0x0005e20000100800 */
[----:B0-----:R-:W-:Y:S02]  /*19370*/  LEA.HI.X.SX32 R13, R25, R2, 0x1, P1 ;  /* 0x00000002190d7211 */ /* 0x001fe400008f0eff */
[----:B-1----:R-:W-:-:S03]  /*19380*/  LEA R17, P1, R10, R3, 0x1 ;  /* 0x000000030a117211 */ /* 0x002fc600078208ff */
[----:B------:R0:W-:Y:S01]  /*19390*/  STL [R1+0x3b4], R13 ;  /* 0x0003b40d01007387 */ /* 0x0001e20000100800 */
[----:B--2---:R-:W-:-:S03]  /*193a0*/  LEA.HI.X.SX32 R11, R18, R2, 0x1, P0 ;  /* 0x00000002120b7211 */ /* 0x004fc600000f0eff */
[----:B------:R-:W-:Y:S01]  /*193b0*/  STL [R1+0x3e8], R17 ;  /* 0x0003e81101007387 */ /* 0x000fe20000100800 */
[----:B------:R-:W-:-:S03]  /*193c0*/  LEA.HI.X.SX32 R16, R16, R2, 0x1, P5 ;  /* 0x0000000210107211 */ /* 0x000fc600028f0eff */
[----:B------:R1:W-:Y:S01]  /*193d0*/  STL [R1+0x3bc], R11 ;  /* 0x0003bc0b01007387 */ /* 0x0003e20000100800 */
[----:B0-----:R-:W-:Y:S01]  /*193e0*/  LEA R13, P0, R9, R3, 0x1 ;  /* 0x00000003090d7211 */ /* 0x001fe200078008ff */
[----:B------:R-:W-:-:S04]  /*193f0*/  IMAD R4, R5, 0x4, R0 ;  /* 0x0000000405047824 */ /* 0x000fc800078e0200 */
[----:B------:R0:W-:Y:S01]  /*19400*/  STL [R1+0x3f0], R13 ;  /* 0x0003f00d01007387 */ /* 0x0001e20000100800 */
[----:B-1----:R-:W-:-:S03]  /*19410*/  LEA R11, P5, R8, R3, 0x1 ;  /* 0x00000003080b7211 */ /* 0x002fc600078a08ff */
[----:B------:R-:W-:Y:S04]  /*19420*/  STL [R1+0x3c4], R16 ;  /* 0x0003c41001007387 */ /* 0x000fe80000100800 */
[----:B------:R1:W-:Y:S01]  /*19430*/  STL [R1+0x3f8], R11 ;  /* 0x0003f80b01007387 */ /* 0x0003e20000100800 */
[----:B0-----:R-:W-:Y:S02]  /*19440*/  LEA.HI.X.SX32 R13, R15, R2, 0x1, P4 ;  /* 0x000000020f0d7211 */ /* 0x001fe400020f0eff */
[----:B------:R-:W-:-:S03]  /*19450*/  LEA R15, P4, R7, R3, 0x1 ;  /* 0x00000003070f7211 */ /* 0x000fc600078808ff */
[----:B------:R0:W-:Y:S01]  /*19460*/  STL [R1+0x3cc], R13 ;  /* 0x0003cc0d01007387 */ /* 0x0001e20000100800 */
[----:B-1----:R-:W-:-:S03]  /*19470*/  LEA.HI.X.SX32 R11, R14, R2, 0x1, P3 ;  /* 0x000000020e0b7211 */ /* 0x002fc600018f0eff */
[----:B------:R-:W-:Y:S01]  /*19480*/  STL [R1+0x400], R15 ;  /* 0x0004000f01007387 */ /* 0x000fe20000100800 */
[----:B------:R-:W-:-:S03]  /*19490*/  LEA.HI.X.SX32 R12, R12, R2, 0x1, P2 ;  /* 0x000000020c0c7211 */ /* 0x000fc600010f0eff */
[----:B------:R1:W-:Y:S01]  /*194a0*/  STL [R1+0x3d4], R11 ;  /* 0x0003d40b01007387 */ /* 0x0003e20000100800 */
[----:B0-----:R-:W-:Y:S01]  /*194b0*/  LEA R13, P3, R0, R3, 0x1 ;  /* 0x00000003000d7211 */ /* 0x001fe200078608ff */
[----:B------:R-:W-:Y:S01]  /*194c0*/  IMAD R5, R5, 0x4, R4 ;  /* 0x0000000405057824 */ /* 0x000fe200078e0204 */
[----:B------:R-:W-:-:S03]  /*194d0*/  LEA.HI.X.SX32 R10, R10, R2, 0x1, P1 ;  /* 0x000000020a0a7211 */ /* 0x000fc600008f0eff */
[----:B------:R-:W-:Y:S01]  /*194e0*/  STL [R1+0x418], R13 ;  /* 0x0004180d01007387 */ /* 0x000fe20000100800 */
[----:B-1----:R-:W-:-:S03]  /*194f0*/  LEA R11, P2, R4, R3, 0x1 ;  /* 0x00000003040b7211 */ /* 0x002fc600078408ff */
[----:B------:R0:W-:Y:S04]  /*19500*/  STL [R1+0x3dc], R12 ;  /* 0x0003dc0c01007387 */ /* 0x0001e80000100800 */
[----:B------:R1:W-:Y:S04]  /*19510*/  STL [R1+0x41c], R11 ;  /* 0x00041c0b01007387 */ /* 0x0003e80000100800 */
[----:B------:R2:W-:Y:S01]  /*19520*/  STL [R1+0x3e4], R10 ;  /* 0x0003e40a01007387 */ /* 0x0005e20000100800 */
[----:B0-----:R-:W-:Y:S02]  /*19530*/  LEA R12, P1, R5, R3, 0x1 ;  /* 0x00000003050c7211 */ /* 0x001fe400078208ff */
[----:B-1----:R-:W-:-:S02]  /*19540*/  LEA.HI.X.SX32 R11, R9, R2, 0x1, P0 ;  /* 0x00000002090b7211 */ /* 0x002fc400000f0eff */
[----:B--2---:R-:W-:Y:S02]  /*19550*/  LEA R10, P0, R6, R3, 0x1 ;  /* 0x00000003060a7211 */ /* 0x004fe400078008ff */
[-C--:B------:R-:W-:Y:S02]  /*19560*/  LEA.HI.X.SX32 R3, R7, R2.reuse, 0x1, P4 ;  /* 0x0000000207037211 */ /* 0x080fe400020f0eff */
[----:B------:R-:W0:Y:S01]  /*19570*/  S2R R7, SR_TID.X ;  /* 0x0000000000077919 */ /* 0x000e220000002100 */
[-C--:B------:R-:W-:Y:S01]  /*19580*/  LEA.HI.X.SX32 R9, R8, R2.reuse, 0x1, P5 ;  /* 0x0000000208097211 */ /* 0x080fe200028f0eff */
[----:B------:R-:W-:Y:S01]  /*19590*/  STL [R1+0x420], R12 ;  /* 0x0004200c01007387 */ /* 0x000fe20000100800 */
[----:B------:R-:W-:-:S03]  /*195a0*/  LEA.HI.X.SX32 R8, R0, R2, 0x1, P3 ;  /* 0x0000000200087211 */ /* 0x000fc600018f0eff */
[----:B------:R-:W-:Y:S04]  /*195b0*/  STL [R1+0x3ec], R11 ;  /* 0x0003ec0b01007387 */ /* 0x000fe80000100800 */
[----:B------:R-:W-:Y:S04]  /*195c0*/  STL [R1+0x414], R10 ;  /* 0x0004140a01007387 */ /* 0x000fe80000100800 */
[----:B------:R-:W-:Y:S04]  /*195d0*/  STL [R1+0x3f4], R9 ;  /* 0x0003f40901007387 */ /* 0x000fe80000100800 */
[----:B------:R-:W2:Y:S04]  /*195e0*/  LDL.LU R0, [R1+0xc74] ;  /* 0x000c740001007983 */ /* 0x000ea80000300800 */
[----:B------:R1:W-:Y:S04]  /*195f0*/  STL [R1+0x3fc], R3 ;  /* 0x0003fc0301007387 */ /* 0x0003e80000100800 */
[----:B------:R-:W-:Y:S01]  /*19600*/  STL [R1+0x408], R8 ;  /* 0x0004080801007387 */ /* 0x000fe20000100800 */
[----:B-1----:R-:W-:-:S02]  /*19610*/  LEA.HI.X.SX32 R3, R4, R2, 0x1, P2 ;  /* 0x0000000204037211 */ /* 0x002fc400010f0eff */
[-C--:B------:R-:W-:Y:S02]  /*19620*/  LEA.HI.X.SX32 R4, R5, R2.reuse, 0x1, P1 ;  /* 0x0000000205047211 */ /* 0x080fe400008f0eff */
[----:B------:R-:W-:Y:S01]  /*19630*/  LEA.HI.X.SX32 R2, R6, R2, 0x1, P0 ;  /* 0x0000000206027211 */ /* 0x000fe200000f0eff */
[----:B------:R0:W-:Y:S04]  /*19640*/  STL [R1+0x40c], R3 ;  /* 0x00040c0301007387 */ /* 0x0001e80000100800 */
[----:B------:R-:W-:Y:S04]  /*19650*/  STL [R1+0x410], R4 ;  /* 0x0004100401007387 */ /* 0x000fe80000100800 */
[----:B------:R1:W-:Y:S01]  /*19660*/  STL [R1+0x404], R2 ;  /* 0x0004040201007387 */ /* 0x0003e20000100800 */
[----:B0-----:R-:W-:-:S03]  /*19670*/  IMAD.SHL.U32 R3, R7, 0x20, RZ ;  /* 0x0000002007037824 */ /* 0x001fc600078e00ff */
[----:B------:R-:W-:Y:S04]  /*19680*/  STL [R1+0x2b0], RZ ;  /* 0x0002b0ff01007387 */ /* 0x000fe80000100800 */
[----:B------:R-:W-:Y:S04]  /*19690*/  STL [R1+0x2b4], RZ ;  /* 0x0002b4ff01007387 */ /* 0x000fe80000100800 */
[----:B------:R2:W-:Y:S04]  /*196a0*/  STL [R1+0xc6c], R3 ;  /* 0x000c6c0301007387 */ /* 0x0005e80000100800 */
[----:B------:R-:W-:Y:S04]  /*196b0*/  STL [R1+0x2b8], RZ ;  /* 0x0002b8ff01007387 */ /* 0x000fe80000100800 */
        /* <DEDUP_REMOVED lines=87> */
[----:B------:R-:W-:Y:S01]  /*19c30*/  STL [R1+0x368], RZ ;  /* 0x000368ff01007387 */ /* 0x000fe20000100800 */
[----:B------:R-:W-:-:S02]  /*19c40*/  USHF.R.S32.HI UR8, URZ, 0x1f, UR4 ;  /* 0x0000001fff087899 */ /* 0x000fc40008011404 */
[----:B------:R-:W-:Y:S02]  /*19c50*/  USHF.L.U32 UR6, UR6, 0x6, URZ ;  /* 0x0000000606067899 */ /* 0x000fe400080006ff */
[----:B------:R-:W-:Y:S02]  /*19c60*/  ULEA.HI UR8, UR8, UR4, URZ, 0x6 ;  /* 0x0000000408087291 */ /* 0x000fe4000f8f30ff */
[----:B------:R-:W-:Y:S02]  /*19c70*/  USHF.L.U32 UR7, UR7, 0x6, URZ ;  /* 0x0000000607077899 */ /* 0x000fe400080006ff */
[----:B------:R-:W-:Y:S02]  /*19c80*/  USHF.R.S32.HI UR4, URZ, 0x1f, UR6 ;  /* 0x0000001fff047899 */ /* 0x000fe40008011406 */
[----:B------:R-:W-:Y:S02]  /*19c90*/  USHF.L.U32 UR13, UR6, 0x1, URZ ;  /* 0x00000001060d7899 */ /* 0x000fe400080006ff */
[----:B------:R-:W-:-:S02]  /*19ca0*/  USHF.R.S32.HI UR9, URZ, 0x1f, UR7 ;  /* 0x0000001fff097899 */ /* 0x000fc40008011407 */
[----:B------:R-:W-:Y:S02]  /*19cb0*/  USHF.L.U32 UR12, UR7, 0x1, URZ ;  /* 0x00000001070c7899 */ /* 0x000fe400080006ff */
[----:B------:R-:W-:Y:S02]  /*19cc0*/  USHF.R.S32.HI UR8, URZ, 0x6, UR8 ;  /* 0x00000006ff087899 */ /* 0x000fe40008011408 */
[----:B------:R-:W-:Y:S01]  /*19cd0*/  USHF.L.U64.HI UR6, UR6, 0x1, UR4 ;  /* 0x0000000106067899 */ /* 0x000fe20008010204 */
[----:B------:R-:W0:Y:S01]  /*19ce0*/  S2R R8, SR_TID.X ;  /* 0x0000000000087919 */ /* 0x000e220000002100 */
[----:B------:R-:W-:Y:S01]  /*19cf0*/  USHF.L.U64.HI UR9, UR7, 0x1, UR9 ;  /* 0x0000000107097899 */ /* 0x000fe20008010209 */
[----:B------:R-:W-:Y:S04]  /*19d00*/  STL [R1+0x36c], RZ ;  /* 0x00036cff01007387 */ /* 0x000fe80000100800 */
[----:B------:R-:W-:Y:S04]  /*19d10*/  STL [R1+0x350], RZ ;  /* 0x000350ff01007387 */ /* 0x000fe80000100800 */
[----:B------:R-:W-:Y:S01]  /*19d20*/  STL [R1+0x354], RZ ;  /* 0x000354ff01007387 */ /* 0x000fe20000100800 */
[----:B0-----:R-:W-:-:S05]  /*19d30*/  IMAD.SHL.U32 R8, R8, 0x8, RZ ;  /* 0x0000000808087824 */ /* 0x001fca00078e00ff */
[----:B------:R-:W-:Y:S01]  /*19d40*/  LOP3.LUT R9, R8, 0x30, RZ, 0xc0, !PT ;  /* 0x0000003008097812 */ /* 0x000fe200078ec0ff */
[C---:B------:R-:W-:Y:S01]  /*19d50*/  IMAD.SHL.U32 R8, R7.reuse, 0x2, RZ ;  /* 0x0000000207087824 */ /* 0x040fe200078e00ff */
[----:B------:R-:W-:-:S05]  /*19d60*/  LOP3.LUT R7, R7, 0x7, RZ, 0xc0, !PT ;  /* 0x0000000707077812 */ /* 0x000fca00078ec0ff */
[----:B------:R-:W-:-:S05]  /*19d70*/  IMAD R7, R7, 0x40, R9 ;  /* 0x0000004007077824 */ /* 0x000fca00078e0209 */
[----:B------:R-:W-:-:S04]  /*19d80*/  LOP3.LUT R7, R7, 0x10, R8, 0x78, !PT ;  /* 0x0000001007077812 */ /* 0x000fc800078e7808 */
[----:B-1----:R-:W-:-:S05]  /*19d90*/  LOP3.LUT R2, R7, 0x200, R3, 0xf8, !PT ;  /* 0x0000020007027812 */ /* 0x002fca00078ef803 */
[----:B------:R0:W-:Y:S04]  /*19da0*/  STL [R1+0x2c8], R2 ;  /* 0x0002c80201007387 */ /* 0x0001e80000100800 */
[----:B------:R-:W-:Y:S04]  /*19db0*/  STL [R1+0x358], RZ ;  /* 0x000358ff01007387 */ /* 0x000fe80000100800 */
[----:B------:R-:W-:Y:S04]  /*19dc0*/  STL [R1+0x35c], RZ ;  /* 0x00035cff01007387 */ /* 0x000fe80000100800 */
[----:B------:R-:W-:Y:S04]  /*19dd0*/  STL [R1+0x340], RZ ;  /* 0x000340ff01007387 */ /* 0x000fe80000100800 */
[----:B------:R-:W-:Y:S04]  /*19de0*/  STL [R1+0x344], RZ ;  /* 0x000344ff01007387 */ /* 0x000fe80000100800 */
[----:B------:R-:W-:Y:S04]  /*19df0*/  STL [R1+0x348], RZ ;  /* 0x000348ff01007387 */ /* 0x000fe80000100800 */
[----:B------:R-:W-:Y:S04]  /*19e00*/  STL [R1+0x34c], RZ ;  /* 0x00034cff01007387 */ /* 0x000fe80000100800 */
[----:B------:R-:W3:Y:S01]  /*19e10*/  LDL R7, [R1+0x2c0] ;  /* 0x0002c00001077983 */ /* 0x000ee20000100800 */
[C---:B--2---:R-:W-:Y:S01]  /*19e20*/  LOP3.LUT R3, R0.reuse, 0x20, RZ, 0x3c, !PT ;  /* 0x0000002000037812 */ /* 0x044fe200078e3cff */
[----:B------:R-:W-:Y:S01]  /*19e30*/  UMOV UR4, URZ ;  /* 0x000000ff00047c82 */ /* 0x000fe20008000000 */
[C---:B------:R-:W-:Y:S01]  /*19e40*/  LOP3.LUT R5, R0.reuse, 0x40, RZ, 0x3c, !PT ;  /* 0x0000004000057812 */ /* 0x040fe200078e3cff */
[----:B------:R-:W-:Y:S01]  /*19e50*/  STL [R1+0x330], RZ ;  /* 0x000330ff01007387 */ /* 0x000fe20000100800 */
[----:B------:R-:W-:-:S02]  /*19e60*/  LOP3.LUT R4, R0, 0x60, RZ, 0x3c, !PT ;  /* 0x0000006000047812 */ /* 0x000fc400078e3cff */
[----:B0-----:R-:W-:Y:S01]  /*19e70*/  LOP3.LUT R2, R2, 0x20, RZ, 0x3c, !PT ;  /* 0x0000002002027812 */ /* 0x001fe200078e3cff */
        /* <DEDUP_REMOVED lines=27> */
[----:B------:R3:W-:Y:S04]  /*1a030*/  STL [R1+0xc20], R3 ;  /* 0x000c200301007387 */ /* 0x0007e80000100800 */
[----:B------:R0:W-:Y:S04]  /*1a040*/  STL [R1+0xc28], R5 ;  /* 0x000c280501007387 */ /* 0x0001e80000100800 */
[----:B------:R0:W-:Y:S01]  /*1a050*/  STL [R1+0xc24], R4 ;  /* 0x000c240401007387 */ /* 0x0001e20000100800 */
[----:B---3--:R-:W-:-:S05]  /*1a060*/  LOP3.LUT R3, R7, 0x40, RZ, 0x3c, !PT ;  /* 0x0000004007037812 */ /* 0x008fca00078e3cff */
[----:B------:R0:W-:Y:S04]  /*1a070*/  STL [R1+0xc54], R3 ;  /* 0x000c540301007387 */ /* 0x0001e80000100800 */
[----:B------:R0:W-:Y:S02]  /*1a080*/  STL [R1+0x2cc], R2 ;  /* 0x0002cc0201007387 */ /* 0x0001e40000100800 */
.L_x_2:
[----:B0----5:R-:W2:Y:S04]  /*1a090*/  LDL R3, [R1+0x410] ;  /* 0x0004100001037983 */ /* 0x021ea80000100800 */
[----:B------:R-:W2:Y:S01]  /*1a0a0*/  LDL R2, [R1+0x420] ;  /* 0x0004200001027983 */ /* 0x000ea20000100800 */
[----:B------:R-:W0:Y:S03]  /*1a0b0*/  S2R R4, SR_TID.X ;  /* 0x0000000000047919 */ /* 0x000e260000002100 */
[----:B------:R-:W3:Y:S04]  /*1a0c0*/  LDL R5, [R1+0x41c] ;  /* 0x00041c0001057983 */ /* 0x000ee80000100800 */
[----:B------:R-:W-:Y:S04]  /*1a0d0*/  STL [R1+0x1a30], R20 ;  /* 0x001a301401007387 */ /* 0x000fe80000100800 */
[----:B-1----:R1:W-:Y:S04]  /*1a0e0*/  STL [R1+0x1a2c], R21 ;  /* 0x001a2c1501007387 */ /* 0x0023e80000100800 */
[----:B-1----:R-:W4:Y:S01]  /*1a0f0*/  LDL R21, [R1+0x40c] ;  /* 0x00040c0001157983 */ /* 0x002f220000100800 */
[----:B------:R-:W-:Y:S01]  /*1a100*/  UIMAD UR7, UR4, -0x40, UR14 ;  /* 0xffffffc0040778a4 */ /* 0x000fe2000f8e020e */
[----:B------:R-:W-:-:S02]  /*1a110*/  PRMT R24, RZ, 0x7610, R24 ;  /* 0x00007610ff187816 */ /* 0x000fc40000000018 */
[----:B------:R-:W-:Y:S01]  /*1a120*/  STL [R1+0x1a28], R22 ;  /* 0x001a281601007387 */ /* 0x000fe20000100800 */
[----:B------:R-:W-:-:S03]  /*1a130*/  PRMT R17, RZ, 0x7610, R17 ;  /* 0x00007610ff117816 */ /* 0x000fc60000000011 */
[----:B------:R-:W-:Y:S04]  /*1a140*/  STL [R1+0x1a1c], R16 ;  /* 0x001a1c1001007387 */ /* 0x000fe80000100800 */
[----:B------:R-:W-:Y:S04]  /*1a150*/  STL [R1+0x1a24], R16 ;  /* 0x001a241001007387 */ /* 0x000fe80000100800 */
[----:B------:R-:W-:Y:S04]  /*1a160*/  STL [R1+0x1a08], R7 ;  /* 0x001a080701007387 */ /* 0x000fe80000100800 */
[----:B------:R-:W-:Y:S04]  /*1a170*/  STL [R1+0x1a10], R7 ;  /* 0x001a100701007387 */ /* 0x000fe80000100800 */
[----:B------:R-:W-:Y:S04]  /*1a180*/  STL [R1+0x1a18], R7 ;  /* 0x001a180701007387 */ /* 0x000fe80000100800 */
[----:B------:R0:W-:Y:S04]  /*1a190*/  STL [R1+0x1a20], R7 ;  /* 0x001a200701007387 */ /* 0x0001e80000100800 */
[----:B------:R-:W-:Y:S04]  /*1a1a0*/  STL [R1+0x19f4], R11 ;  /* 0x0019f40b01007387 */ /* 0x000fe80000100800 */
[----:B------:R-:W-:Y:S01]  /*1a1b0*/  STL [R1+0x19fc], R11 ;  /* 0x0019fc0b01007387 */ /* 0x000fe20000100800 */
[----:B0-----:R-:W-:-:S03]  /*1a1c0*/  SHF.R.U32.HI R7, RZ, 0x5, R4 ;  /* 0x00000005ff077819 */ /* 0x001fc60000011604 */
[----:B------:R-:W-:Y:S01]  /*1a1d0*/  STL [R1+0x1a04], R11 ;  /* 0x001a040b01007387 */ /* 0x000fe20000100800 */
[----:B------:R-:W-:Y:S02]  /*1a1e0*/  SHF.R.U32.HI R4, RZ, 0x5, R4 ;  /* 0x00000005ff047819 */ /* 0x000fe40000011604 */
[----:B------:R-:W-:Y:S01]  /*1a1f0*/  SGXT.U32 R7, R7, 0x2 ;  /* 0x000000020707781a */ /* 0x000fe20000000000 */
[----:B------:R-:W-:Y:S01]  /*1a200*/  STL [R1+0x1a0c], R11 ;  /* 0x001a0c0b01007387 */ /* 0x000fe20000100800 */
[----:B------:R-:W-:Y:S02]  /*1a210*/  SGXT.U32 R4, R4, 0x2 ;  /* 0x000000020404781a */ /* 0x000fe40000000000 */
[C---:B------:R-:W-:Y:S01]  /*1a220*/  LOP3.LUT R20, R7.reuse, 0x4, RZ, 0xfc, !PT ;  /* 0x0000000407147812 */ /* 0x040fe200078efcff */
[----:B------:R-:W-:Y:S01]  /*1a230*/  STL [R1+0x19f0], R9 ;  /* 0x0019f00901007387 */ /* 0x000fe20000100800 */
[----:B------:R-:W-:Y:S02]  /*1a240*/  LOP3.LUT R7, R7, 0x8, RZ, 0xfc, !PT ;  /* 0x0000000807077812 */ /* 0x000fe400078efcff */
[----:B------:R-:W-:Y:S01]  /*1a250*/  ISETP.GE.AND P0, PT, R20, UR7, PT ;  /* 0x0000000714007c0c */ /* 0x000fe2000bf06270 */
[----:B------:R-:W-:Y:S01]  /*1a260*/  STL [R1+0x19f8], R9 ;  /* 0x0019f80901007387 */ /* 0x000fe20000100800 */
[----:B------:R-:W-:-:S02]  /*1a270*/  ISETP.GE.AND P1, PT, R7, UR7, PT ;  /* 0x0000000707007c0c */ /* 0x000fc4000bf26270 */
[C---:B------:R-:W-:Y:S01]  /*1a280*/  LOP3.LUT R20, R4.reuse, 0xc, RZ, 0xfc, !PT ;  /* 0x0000000c04147812 */ /* 0x040fe200078efcff */
[----:B------:R-:W-:Y:S01]  /*1a290*/  STL [R1+0x1a00], R9 ;  /* 0x001a000901007387 */ /* 0x000fe20000100800 */
[----:B------:R-:W-:Y:S02]  /*1a2a0*/  LOP3.LUT R4, R4, 0x10, RZ, 0xfc, !PT ;  /* 0x0000001004047812 */ /* 0x000fe400078efcff */
[----:B------:R-:W-:Y:S01]  /*1a2b0*/  ISETP.GE.AND P2, PT, R20, UR7, PT ;  /* 0x0000000714007c0c */ /* 0x000fe2000bf46270 */
[----:B------:R-:W-:Y:S01]  /*1a2c0*/  STL [R1+0x1a14], R9 ;  /* 0x001a140901007387 */ /* 0x000fe20000100800 */
[----:B------:R-:W-:-:S03]  /*1a2d0*/  ISETP.GE.AND P3, PT, R4, UR7, PT ;  /* 0x0000000704007c0c */ /* 0x000fc6000bf66270 */
[----:B------:R-:W-:Y:S04]  /*1a2e0*/  STL [R1+0x19ec], R6 ;  /* 0x0019ec0601007387 */ /* 0x000fe80000100800 */
        /* <DEDUP_REMOVED lines=30> */
[----:B------:R-:W4:Y:S04]  /*1a4d0*/  LDL R20, [R1+0x418] ;  /* 0x0004180001147983 */ /* 0x000f280000100800 */
[----:B--2---:R3:W2:Y:S01]  /*1a4e0*/  @!P0 LDG.E.U16 R24, desc[UR10][R2.64] ;  /* 0x0000000a02188981 */ /* 0x0046a2000c1e1500 */
[----:B------:R-:W0:Y:S01]  /*1a4f0*/  S2R R4, SR_TID.X ;  /* 0x0000000000047919 */ /* 0x000e220000002100 */
[----:B---3--:R-:W-:-:S02]  /*1a500*/  @!P1 IMAD.MOV.U32 R2, RZ, RZ, R5 ;  /* 0x000000ffff029224 */ /* 0x008fc400078e0005 */
[----:B----4-:R-:W-:-:S05]  /*1a510*/  @!P1 IMAD.MOV.U32 R3, RZ, RZ, R21 ;  /* 0x000000ffff039224 */ /* 0x010fca00078e0015 */
[----:B------:R1:W3:Y:S01]  /*1a520*/  @!P1 LDG.E.U16 R17, desc[UR10][R2.64] ;  /* 0x0000000a02119981 */ /* 0x0002e2000c1e1500 */
[----:B0-----:R-:W-:-:S04]  /*1a530*/  SHF.R.U32.HI R4, RZ, 0x5, R4 ;  /* 0x00000005ff047819 */ /* 0x001fc80000011604 */
[----:B------:R-:W-:-:S04]  /*1a540*/  SGXT.U32 R4, R4, 0x2 ;  /* 0x000000020404781a */ /* 0x000fc80000000000 */
[----:B------:R-:W-:Y:S01]  /*1a550*/  LOP3.LUT R5, R4, 0x14, RZ, 0xfc, !PT ;  /* 0x0000001404057812 */ /* 0x000fe200078efcff */
[----:B--2---:R-:W-:Y:S04]  /*1a560*/  STL [R1+0x1960], R24 ;  /* 0x0019601801007387 */ /* 0x004fe80000100800 */
[----:B------:R-:W-:Y:S04]  /*1a570*/  STL [R1+0x1964], R24 ;  /* 0x0019641801007387 */ /* 0x000fe80000100800 */
[----:B------:R-:W-:Y:S04]  /*1a580*/  STL [R1+0x1968], R24 ;  /* 0x0019681801007387 */ /* 0x000fe80000100800 */
[----:B------:R-:W-:Y:S04]  /*1a590*/  STL [R1+0x196c], R24 ;  /* 0x00196c1801007387 */ /* 0x000fe80000100800 */
[----:B------:R-:W-:Y:S04]  /*1a5a0*/  STL [R1+0x1970], R24 ;  /* 0x0019701801007387 */ /* 0x000fe80000100800 */
[----:B------:R-:W2:Y:S01]  /*1a5b0*/  LDL R3, [R1+0x408] ;  /* 0x0004080001037983 */ /* 0x000ea20000100800 */
[----:B------:R-:W0:Y:S01]  /*1a5c0*/  S2R R4, SR_TID.X ;  /* 0x0000000000047919 */ /* 0x000e220000002100 */
[----:B------:R-:W-:-:S02]  /*1a5d0*/  ISETP.GE.AND P0, PT, R5, UR7, PT ;  /* 0x0000000705007c0c */ /* 0x000fc4000bf06270 */
[----:B------:R-:W-:Y:S01]  /*1a5e0*/  PRMT R25, RZ, 0x7610, R25 ;  /* 0x00007610ff197816 */ /* 0x000fe20000000019 */
[----:B------:R-:W4:Y:S01]  /*1a5f0*/  LDL R7, [R1+0x3f8] ;  /* 0x0003f80001077983 */ /* 0x000f220000100800 */
[----:B------:R-:W-:Y:S02]  /*1a600*/  PRMT R18, RZ, 0x7610, R18 ;  /* 0x00007610ff127816 */ /* 0x000fe40000000012 */
[----:B------:R-:W-:Y:S01]  /*1a610*/  PRMT R23, RZ, 0x7610, R23 ;  /* 0x00007610ff177816 */ /* 0x000fe20000000017 */
[----:B------:R-:W3:Y:S01]  /*1a620*/  LDL R21, [R1+0x3f0] ;  /* 0x0003f00001157983 */ /* 0x000ee20000100800 */
[----:B0-----:R-:W-:-:S03]  /*1a630*/  SHF.R.U32.HI R5, RZ, 0x5, R4 ;  /* 0x00000005ff057819 */ /* 0x001fc60000011604 */
[----:B------:R-:W3:Y:S01]  /*1a640*/  LDL R4, [R1+0x3f4] ;  /* 0x0003f40001047983 */ /* 0x000ee20000100800 */
[----:B------:R-:W-:-:S04]  /*1a650*/  SGXT.U32 R5, R5, 0x2 ;  /* 0x000000020505781a */ /* 0x000fc80000000000 */
[----:B-1----:R-:W-:-:S04]  /*1a660*/  LOP3.LUT R2, R5, 0x18, RZ, 0xfc, !PT ;  /* 0x0000001805027812 */ /* 0x002fc800078efcff */
[----:B------:R-:W-:Y:S01]  /*1a670*/  ISETP.GE.AND P1, PT, R2, UR7, PT ;  /* 0x0000000702007c0c */ /* 0x000fe2000bf26270 */
[----:B------:R-:W-:-:S05]  /*1a680*/  @!P2 IMAD.MOV.U32 R2, RZ, RZ, R20 ;  /* 0x000000ffff02a224 */ /* 0x000fca00078e0014 */
[----:B--2---:R0:W2:Y:S04]  /*1a690*/  @!P2 LDG.E.U16 R25, desc[UR10][R2.64] ;  /* 0x0000000a0219a981 */ /* 0x0040a8000c1e1500 */
[----:B------:R-:W0:Y:S04]  /*1a6a0*/  LDL R2, [R1+0x3fc] ;  /* 0x0003fc0001027983 */ /* 0x000e280000100800 */
[----:B------:R-:W0:Y:S01]  /*1a6b0*/  LDL R3, [R1+0x400] ;  /* 0x0004000001037983 */ /* 0x000e220000100800 */
[----:B------:R-:W1:Y:S02]  /*1a6c0*/  S2R R5, SR_TID.X ;  /* 0x0000000000057919 */ /* 0x000e640000002100 */
[----:B-1----:R-:W-:-:S04]  /*1a6d0*/  SHF.R.U32.HI R5, RZ, 0x5, R5 ;  /* 0x00000005ff057819 */ /* 0x002fc80000011605 */
[----:B------:R-:W-:-:S04]  /*1a6e0*/  SGXT.U32 R5, R5, 0x2 ;  /* 0x000000020505781a */ /* 0x000fc80000000000 */
[----:B------:R-:W-:-:S04]  /*1a6f0*/  LOP3.LUT R20, R5, 0x1c, RZ, 0xfc, !PT ;  /* 0x0000001c05147812 */ /* 0x000fc800078efcff */
[----:B------:R-:W-:Y:S02]  /*1a700*/  ISETP.GE.AND P2, PT, R20, UR7, PT ;  /* 0x0000000714007c0c */ /* 0x000fe4000bf46270 */
[----:B------:R-:W2:Y:S01]  /*1a710*/  LDL.LU R20, [R1+0x1a30] ;  /* 0x001a300001147983 */ /* 0x000ea20000300800 */
[----:B0-----:R-:W-:-:S04]  /*1a720*/  @!P3 LOP3.LUT R3, R3, R2, RZ, 0x3c, !PT ;  /* 0x000000020303b212 */ /* 0x001fc800078e3cff */
[----:B------:R-:W-:-:S04]  /*1a730*/  @!P3 LOP3.LUT R2, R3, R2, RZ, 0x3c, !PT ;  /* 0x000000020302b212 */ /* 0x000fc800078e3cff */
[----:B------:R-:W-:-:S05]  /*1a740*/  @!P3 LOP3.LUT R3, R3, R2, RZ, 0x3c, !PT ;  /* 0x000000020303b212 */ /* 0x000fca00078e3cff */
[----:B------:R0:W2:Y:S02]  /*1a750*/  @!P3 LDG.E.U16 R18, desc[UR10][R2.64] ;  /* 0x0000000a0212b981 */ /* 0x0000a4000c1e1500 */
[----:B0-----:R-:W0:Y:S01]  /*1a760*/  S2R R3, SR_TID.X ;  /* 0x0000000000037919 */ /* 0x001e220000002100 */
[----:B----4-:R-:W-:Y:S01]  /*1a770*/  @!P0 IMAD.MOV.U32 R2, RZ, RZ, R7 ;  /* 0x000000ffff028224 */ /* 0x010fe200078e0007 */
[----:B------:R-:W-:Y:S01]  /*1a780*/  PRMT R19, RZ, 0x7610, R19 ;  /* 0x00007610ff137816 */ /* 0x000fe20000000013 */
[----:B------:R-:W1:Y:S01]  /*1a790*/  S2R R5, SR_TID.X ;  /* 0x0000000000057919 */ /* 0x000e620000002100 */
[----:B------:R-:W-:Y:S01]  /*1a7a0*/  PRMT R26, RZ, 0x7610, R26 ;  /* 0x00007610ff1a7816 */ /* 0x000fe2000000001a */
[----:B------:R-:W4:Y:S01]  /*1a7b0*/  LDL R7, [R1+0x3cc] ;  /* 0x0003cc0001077983 */ /* 0x000f220000100800 */
[----:B0-----:R-:W-:-:S04]  /*1a7c0*/  SHF.R.U32.HI R3, RZ, 0x5, R3 ;  /* 0x00000005ff037819 */ /* 0x001fc80000011603 */
[----:B------:R-:W-:-:S04]  /*1a7d0*/  SGXT.U32 R3, R3, 0x2 ;  /* 0x000000020303781a */ /* 0x000fc80000000000 */
[----:B------:R-:W-:-:S04]  /*1a7e0*/  LOP3.LUT R3, R3, 0x20, RZ, 0xfc, !PT ;  /* 0x0000002003037812 */ /* 0x000fc800078efcff */
[----:B------:R-:W-:Y:S01]  /*1a7f0*/  ISETP.GE.AND P3, PT, R3, UR7, PT ;  /* 0x0000000703007c0c */ /* 0x000fe2000bf66270 */
[----:B---3--:R-:W-:Y:S01]  /*1a800*/  @!P0 IMAD.MOV.U32 R3, RZ, RZ, R4 ;  /* 0x000000ffff038224 */ /* 0x008fe200078e0004 */
[----:B-1----:R-:W-:Y:S01]  /*1a810*/  SHF.R.U32.HI R5, RZ, 0x5, R5 ;  /* 0x00000005ff057819 */ /* 0x002fe20000011605 */
[----:B------:R-:W3:Y:S04]  /*1a820*/  LDL R4, [R1+0x3d0] ;  /* 0x0003d00001047983 */ /* 0x000ee80000100800 */
[----:B------:R0:W2:Y:S04]  /*1a830*/  @!P0 LDG.E.U16 R23, desc[UR10][R2.64] ;  /* 0x0000000a02178981 */ /* 0x0000a8000c1e1500 */
[----:B------:R-:W2:Y:S01]  /*1a840*/  LDL R3, [R1+0x3ec] ;  /* 0x0003ec0001037983 */ /* 0x000ea20000100800 */
[----:B0-----:R-:W-:Y:S01]  /*1a850*/  @!P1 IMAD.MOV.U32 R2, RZ, RZ, R21 ;  /* 0x000000ffff029224 */ /* 0x001fe200078e0015 */
[----:B------:R-:W-:-:S04]  /*1a860*/  SGXT.U32 R5, R5, 0x2 ;  /* 0x000000020505781a */ /* 0x000fc80000000000 */
[----:B------:R-:W-:-:S04]  /*1a870*/  LOP3.LUT R5, R5, 0x24, RZ, 0xfc, !PT ;  /* 0x0000002405057812 */ /* 0x000fc800078efcff */
[----:B------:R-:W-:Y:S02]  /*1a880*/  ISETP.GE.AND P0, PT, R5, UR7, PT ;  /* 0x0000000705007c0c */ /* 0x000fe4000bf06270 */
[----:B------:R-:W0:Y:S01]  /*1a890*/  S2R R5, SR_TID.X ;  /* 0x0000000000057919 */ /* 0x000e220000002100 */
[----:B--2---:R1:W2:Y:S04]  /*1a8a0*/  @!P1 LDG.E.U16 R19, desc[UR10][R2.64] ;  /* 0x0000000a02139981 */ /* 0x0042a8000c1e1500 */
[----:B------:R-:W1:Y:S04]  /*1a8b0*/  LDL R2, [R1+0x3e4] ;  /* 0x0003e40001027983 */ /* 0x000e680000100800 */
[----:B------:R-:W1:Y:S01]  /*1a8c0*/  LDL R3, [R1+0x3e8] ;  /* 0x0003e80001037983 */ /* 0x000e620000100800 */
[----:B0-----:R-:W-:-:S04]  /*1a8d0*/  SHF.R.U32.HI R21, RZ, 0x5, R5 ;  /* 0x00000005ff157819 */ /* 0x001fc80000011605 */
[----:B------:R-:W-:-:S04]  /*1a8e0*/  SGXT.U32 R21, R21, 0x2 ;  /* 0x000000021515781a */ /* 0x000fc80000000000 */
[----:B------:R-:W-:-:S04]  /*1a8f0*/  LOP3.LUT R21, R21, 0x28, RZ, 0xfc, !PT ;  /* 0x0000002815157812 */ /* 0x000fc800078efcff */
[----:B------:R-:W-:Y:S02]  /*1a900*/  ISETP.GE.AND P1, PT, R21, UR7, PT ;  /* 0x0000000715007c0c */ /* 0x000fe4000bf26270 */
[----:B------:R-:W2:Y:S01]  /*1a910*/  LDL.LU R21, [R1+0x1a2c] ;  /* 0x001a2c0001157983 */ /* 0x000ea20000300800 */
[----:B-1----:R-:W-:-:S04]  /*1a920*/  @!P2 LOP3.LUT R3, R3, R2, RZ, 0x3c, !PT ;  /* 0x000000020303a212 */ /* 0x002fc800078e3cff */
[----:B------:R-:W-:-:S04]  /*1a930*/  @!P2 LOP3.LUT R2, R3, R2, RZ, 0x3c, !PT ;  /* 0x000000020302a212 */ /* 0x000fc800078e3cff */
[----:B------:R-:W-:-:S05]  /*1a940*/  @!P2 LOP3.LUT R3, R3, R2, RZ, 0x3c, !PT ;  /* 0x000000020303a212 */ /* 0x000fca00078e3cff */
[----:B------:R0:W2:Y:S04]  /*1a950*/  @!P2 LDG.E.U16 R26, desc[UR10][R2.64] ;  /* 0x0000000a021aa981 */ /* 0x0000a8000c1e1500 */
[----:B------:R-:W0:Y:S04]  /*1a960*/  LDL R2, [R1+0x3dc] ;  /* 0x0003dc0001027983 */ /* 0x000e280000100800 */
[----:B------:R-:W0:Y:S01]  /*1a970*/  LDL R3, [R1+0x3e0] ;  /* 0x0003e00001037983 */ /* 0x000e220000100800 */
[----:B------:R-:W-:Y:S02]  /*1a980*/  PRMT R20, RZ, 0x7610, R20 ;  /* 0x00007610ff147816 */ /* 0x000fe40000000014 */
[----:B0-----:R-:W-:-:S04]  /*1a990*/  @!P3 LOP3.LUT R3, R3, R2, RZ, 0x3c, !PT ;  /* 0x000000020303b212 */ /* 0x001fc800078e3cff */
        /* <DEDUP_REMOVED lines=9> */
[----:B------:R3:W4:Y:S01]  /*1aa30*/  @!P0 LDG.E.U16 R22, desc[UR10][R2.64] ;  /* 0x0000000a02168981 */ /* 0x000722000c1e1500 */
[----:B--2---:R-:W-:Y:S01]  /*1aa40*/  PRMT R21, RZ, 0x7610, R21 ;  /* 0x00007610ff157816 */ /* 0x004fe20000000015 */
[----:B---3--:R-:W-:Y:S02]  /*1aa50*/  @!P1 IMAD.MOV.U32 R2, RZ, RZ, R4 ;  /* 0x000000ffff029224 */ /* 0x008fe400078e0004 */
[----:B----4-:R-:W-:-:S05]  /*1aa60*/  @!P1 IMAD.MOV.U32 R3, RZ, RZ, R7 ;  /* 0x000000ffff039224 */ /* 0x010fca00078e0007 */
[----:B------:R0:W2:Y:S01]  /*1aa70*/  @!P1 LDG.E.U16 R21, desc[UR10][R2.64] ;  /* 0x0000000a02159981 */ /* 0x0000a2000c1e1500 */
[----:B------:R-:W-:-:S03]  /*1aa80*/  SHF.R.U32.HI R5, RZ, 0x5, R5 ;  /* 0x00000005ff057819 */ /* 0x000fc60000011605 */
[----:B------:R1:W-:Y:S04]  /*1aa90*/  STL [R1+0x34], R22 ;  /* 0x0000341601007387 */ /* 0x0003e80000100800 */
[----:B-1----:R-:W3:Y:S04]  /*1aaa0*/  LDL.LU R22, [R1+0x1a28] ;  /* 0x001a280001167983 */ /* 0x002ee80000300800 */
[----:B------:R-:W0:Y:S04]  /*1aab0*/  LDL R2, [R1+0x3c4] ;  /* 0x0003c40001027983 */ /* 0x000e280000100800 */
[----:B------:R-:W0:Y:S01]  /*1aac0*/  LDL R3, [R1+0x3c8] ;  /* 0x0003c80001037983 */ /* 0x000e220000100800 */
[----:B------:R-:W-:-:S04]  /*1aad0*/  SGXT.U32 R5, R5, 0x2 ;  /* 0x000000020505781a */ /* 0x000fc80000000000 */
[----:B------:R-:W-:-:S04]  /*1aae0*/  LOP3.LUT R5, R5, 0x2c, RZ, 0xfc, !PT ;  /* 0x0000002c05057812 */ /* 0x000fc800078efcff */
[----:B------:R-:W-:Y:S02]  /*1aaf0*/  ISETP.GE.AND P2, PT, R5, UR7, PT ;  /* 0x0000000705007c0c */ /* 0x000fe4000bf46270 */
[----:B------:R-:W-:Y:S01]  /*1ab00*/  PRMT R16, RZ, 0x7610, R16 ;  /* 0x00007610ff107816 */ /* 0x000fe20000000010 */
[----:B------:R-:W1:Y:S01]  /*1ab10*/  S2R R5, SR_TID.X ;  /* 0x0000000000057919 */ /* 0x000e620000002100 */
[----:B------:R-:W4:Y:S09]  /*1ab20*/  S2R R4, SR_TID.X ;  /* 0x0000000000047919 */ /* 0x000f320000002100 */
[----:B0-----:R-:W-:-:S04]  /*1ab30*/  @!P2 LOP3.LUT R3, R3, R2, RZ, 0x3c, !PT ;  /* 0x000000020303a212 */ /* 0x001fc800078e3cff */
[----:B------:R-:W-:-:S04]  /*1ab40*/  @!P2 LOP3.LUT R2, R3, R2, RZ, 0x3c, !PT ;  /* 0x000000020302a212 */ /* 0x000fc800078e3cff */
[----:B------:R-:W-:-:S05]  /*1ab50*/  @!P2 LOP3.LUT R3, R3, R2, RZ, 0x3c, !PT ;  /* 0x000000020303a212 */ /* 0x000fca00078e3cff */
[----:B------:R-:W2:Y:S01]  /*1ab60*/  @!P2 LDG.E.U16 R16, desc[UR10][R2.64] ;  /* 0x0000000a0210a981 */ /* 0x000ea2000c1e1500 */
[----:B-1----:R-:W-:Y:S02]  /*1ab70*/  SHF.R.U32.HI R5, RZ, 0x5, R5 ;  /* 0x00000005ff057819 */ /* 0x002fe40000011605 */
[----:B----4-:R-:W-:Y:S02]  /*1ab80*/  SHF.R.U32.HI R4, RZ, 0x5, R4 ;  /* 0x00000005ff047819 */ /* 0x010fe40000011604 */
[----:B------:R-:W-:Y:S02]  /*1ab90*/  SGXT.U32 R5, R5, 0x2 ;  /* 0x000000020505781a */ /* 0x000fe40000000000 */
[----:B------:R-:W-:Y:S02]  /*1aba0*/  SGXT.U32 R4, R4, 0x2 ;  /* 0x000000020404781a */ /* 0x000fe40000000000 */
[----:B------:R-:W-:Y:S02]  /*1abb0*/  LOP3.LUT R5, R5, 0x30, RZ, 0xfc, !PT ;  /* 0x0000003005057812 */ /* 0x000fe400078efcff */
[----:B------:R-:W-:-:S02]  /*1abc0*/  LOP3.LUT R4, R4, 0x34, RZ, 0xfc, !PT ;  /* 0x0000003404047812 */ /* 0x000fc400078efcff */
[----:B------:R-:W-:Y:S02]  /*1abd0*/  ISETP.GE.AND P3, PT, R5, UR7, PT ;  /* 0x0000000705007c0c */ /* 0x000fe4000bf66270 */
[----:B------:R-:W4:Y:S01]  /*1abe0*/  LDL R5, [R1+0x3b8] ;  /* 0x0003b80001057983 */ /* 0x000f220000100800 */
[----:B------:R-:W-:Y:S01]  /*1abf0*/  ISETP.GE.AND P1, PT, R4, UR7, PT ;  /* 0x0000000704007c0c */ /* 0x000fe2000bf26270 */
[----:B------:R-:W0:Y:S02]  /*1ac00*/  S2R R7, SR_TID.X ;  /* 0x0000000000077919 */ /* 0x000e240000002100 */
[----:B0-----:R-:W-:Y:S01]  /*1ac10*/  SHF.R.U32.HI R7, RZ, 0x5, R7 ;  /* 0x00000005ff077819 */ /* 0x001fe20000011607 */
[----:B--2---:R0:W-:Y:S04]  /*1ac20*/  STL [R1+0x78], R16 ;  /* 0x0000781001007387 */ /* 0x0041e80000100800 */
[----:B0-----:R-:W2:Y:S04]  /*1ac30*/  LDL.LU R16, [R1+0x1a24] ;  /* 0x001a240001107983 */ /* 0x001ea80000300800 */
[----:B------:R-:W4:Y:S01]  /*1ac40*/  LDL R4, [R1+0x3b4] ;  /* 0x0003b40001047983 */ /* 0x000f220000100800 */
[----:B------:R-:W-:-:S03]  /*1ac50*/  SGXT.U32 R7, R7, 0x2 ;  /* 0x000000020707781a */ /* 0x000fc60000000000 */
[----:B------:R-:W2:Y:S01]  /*1ac60*/  LDL R3, [R1+0x3c0] ;  /* 0x0003c00001037983 */ /* 0x000ea20000100800 */
[----:B------:R-:W-:-:S04]  /*1ac70*/  LOP3.LUT R2, R7, 0x38, RZ, 0xfc, !PT ;  /* 0x0000003807027812 */ /* 0x000fc800078efcff */
[----:B------:R-:W-:Y:S02]  /*1ac80*/  ISETP.GE.AND P2, PT, R2, UR7, PT ;  /* 0x0000000702007c0c */ /* 0x000fe4000bf46270 */
[----:B------:R-:W0:Y:S02]  /*1ac90*/  S2R R2, SR_TID.X ;  /* 0x0000000000027919 */ /* 0x000e240000002100 */
[----:B0-----:R-:W-:-:S04]  /*1aca0*/  SHF.R.U32.HI R2, RZ, 0x5, R2 ;  /* 0x00000005ff027819 */ /* 0x001fc80000011602 */
[----:B------:R-:W-:-:S04]  /*1acb0*/  SGXT.U32 R2, R2, 0x2 ;  /* 0x000000020202781a */ /* 0x000fc80000000000 */
[----:B------:R-:W-:Y:S02]  /*1acc0*/  ISETP.GE.AND P0, PT, R2, UR7, PT ;  /* 0x0000000702007c0c */ /* 0x000fe4000bf06270 */
[----:B------:R-:W3:Y:S01]  /*1acd0*/  LDL R2, [R1+0x3bc] ;  /* 0x0003bc0001027983 */ /* 0x000ee20000100800 */
[----:B----4-:R-:W-:-:S04]  /*1ace0*/  @!P1 LOP3.LUT R5, R5, R4, RZ, 0x3c, !PT ;  /* 0x0000000405059212 */ /* 0x010fc800078e3cff */
[C---:B------:R-:W-:Y:S02]  /*1acf0*/  @!P1 LOP3.LUT R4, R5.reuse, R4, RZ, 0x3c, !PT ;  /* 0x0000000405049212 */ /* 0x040fe400078e3cff */
[----:B--2---:R-:W-:Y:S02]  /*1ad00*/  PRMT R16, RZ, 0x7610, R16 ;  /* 0x00007610ff107816 */ /* 0x004fe40000000010 */
[----:B------:R-:W-:-:S05]  /*1ad10*/  @!P1 LOP3.LUT R5, R5, R4, RZ, 0x3c, !PT ;  /* 0x0000000405059212 */ /* 0x000fca00078e3cff */
[----:B------:R-:W2:Y:S01]  /*1ad20*/  @!P1 LDG.E.U16 R16, desc[UR10][R4.64] ;  /* 0x0000000a04109981 */ /* 0x000ea2000c1e1500 */
[----:B------:R-:W-:-:S04]  /*1ad30*/  LOP3.LUT R7, R7, 0x3c, RZ, 0xfc, !PT ;  /* 0x0000003c07077812 */ /* 0x000fc800078efcff */
[----:B------:R-:W-:Y:S02]  /*1ad40*/  ISETP.GE.AND P4, PT, R7, UR7, PT ;  /* 0x0000000707007c0c */ /* 0x000fe4000bf86270 */
[----:B------:R-:W0:Y:S01]  /*1ad50*/  S2R R7, SR_TID.X ;  /* 0x0000000000077919 */ /* 0x000e220000002100 */
[----:B---3--:R-:W-:Y:S02]  /*1ad60*/  PRMT R22, RZ, 0x7610, R22 ;  /* 0x00007610ff167816 */ /* 0x008fe40000000016 */
[----:B------:R-:W-:-:S04]  /*1ad70*/  @!P3 LOP3.LUT R3, R3, R2, RZ, 0x3c, !PT ;  /* 0x000000020303b212 */ /* 0x000fc800078e3cff */
[----:B------:R-:W-:Y:S02]  /*1ad80*/  @!P3 LOP3.LUT R2, R3, R2, RZ, 0x3c, !PT ;  /* 0x000000020302b212 */ /* 0x000fe400078e3cff */
[----:B0-----:R-:W-:Y:S02]  /*1ad90*/  LOP3.LUT R7, R7, 0x3f, RZ, 0xc0, !PT ;  /* 0x0000003f07077812 */ /* 0x001fe400078ec0ff */
[----:B------:R-:W-:-:S05]  /*1ada0*/  @!P3 LOP3.LUT R3, R3, R2, RZ, 0x3c, !PT ;  /* 0x000000020303b212 */ /* 0x000fca00078e3cff */
[----:B------:R0:W3:Y:S01]  /*1adb0*/  @!P3 LDG.E.U16 R22, desc[UR10][R2.64] ;  /* 0x0000000a0216b981 */ /* 0x0000e2000c1e1500 */
[----:B------:R-:W-:-:S03]  /*1adc0*/  ISETP.GE.AND P3, PT, R7, UR7, PT ;  /* 0x0000000707007c0c */ /* 0x000fc6000bf66270 */
[----:B------:R-:W4:Y:S04]  /*1add0*/  LDL.LU R7, [R1+0x1a20] ;  /* 0x001a200001077983 */ /* 0x000f280000300800 */
[----:B--2---:R1:W-:Y:S04]  /*1ade0*/  STL [R1+0x7c], R16 ;  /* 0x00007c1001007387 */ /* 0x0043e80000100800 */
[----:B-1----:R-:W2:Y:S04]  /*1adf0*/  LDL.LU R16, [R1+0x1a1c] ;  /* 0x001a1c0001107983 */ /* 0x002ea80000300800 */
[----:B------:R-:W2:Y:S04]  /*1ae00*/  LDL R4, [R1+0x3ac] ;  /* 0x0003ac0001047983 */ /* 0x000ea80000100800 */
[----:B------:R-:W2:Y:S01]  /*1ae10*/  LDL R5, [R1+0x3b0] ;  /* 0x0003b00001057983 */ /* 0x000ea20000100800 */
[----:B0-----:R-:W-:-:S02]  /*1ae20*/  PRMT R2, RZ, 0x7610, R2 ;  /* 0x00007610ff027816 */ /* 0x001fc40000000002 */
[----:B--2---:R-:W-:-:S04]  /*1ae30*/  @!P2 LOP3.LUT R5, R5, R4, RZ, 0x3c, !PT ;  /* 0x000000040505a212 */ /* 0x004fc800078e3cff */
[----:B------:R-:W-:-:S04]  /*1ae40*/  @!P2 LOP3.LUT R4, R5, R4, RZ, 0x3c, !PT ;  /* 0x000000040504a212 */ /* 0x000fc800078e3cff */
[----:B------:R-:W-:-:S05]  /*1ae50*/  @!P2 LOP3.LUT R5, R5, R4, RZ, 0x3c, !PT ;  /* 0x000000040505a212 */ /* 0x000fca00078e3cff */
[----:B------:R0:W2:Y:S04]  /*1ae60*/  @!P2 LDG.E.U16 R2, desc[UR10][R4.64] ;  /* 0x0000000a0402a981 */ /* 0x0000a8000c1e1500 */
[----:B------:R-:W0:Y:S04]  /*1ae70*/  LDL R4, [R1+0x3a4] ;  /* 0x0003a40001047983 */ /* 0x000e280000100800 */
[----:B------:R-:W0:Y:S01]  /*1ae80*/  LDL R5, [R1+0x3a8] ;  /* 0x0003a80001057983 */ /* 0x000e220000100800 */
[----:B----4-:R-:W-:Y:S02]  /*1ae90*/  PRMT R7, RZ, 0x7610, R7 ;  /* 0x00007610ff077816 */ /* 0x010fe40000000007 */
[----:B0-----:R-:W-:-:S04]  /*1aea0*/  @!P4 LOP3.LUT R5, R5, R4, RZ, 0x3c, !PT ;  /* 0x000000040505c212 */ /* 0x001fc800078e3cff */
[----:B------:R-:W-:-:S04]  /*1aeb0*/  @!P4 LOP3.LUT R4, R5, R4, RZ, 0x3c, !PT ;  /* 0x000000040504c212 */ /* 0x000fc800078e3cff */
[----:B------:R-:W-:-:S05]  /*1aec0*/  @!P4 LOP3.LUT R5, R5, R4, RZ, 0x3c, !PT ;  /* 0x000000040505c212 */ /* 0x000fca00078e3cff */
[----:B------:R-:W4:Y:S04]  /*1aed0*/  @!P4 LDG.E.U16 R7, desc[UR10][R4.64] ;  /* 0x0000000a0407c981 */ /* 0x000f28000c1e1500 */
[----:B----4-:R0:W-:Y:S04]  /*1aee0*/  STL [R1+0x74], R7 ;  /* 0x0000740701007387 */ /* 0x0101e80000100800 */
[----:B0-----:R-:W4:Y:S04]  /*1aef0*/  LDL.LU R7, [R1+0x1a18] ;  /* 0x001a180001077983 */ /* 0x001f280000300800 */
[----:B------:R-:W2:Y:S04]  /*1af00*/  LDL R4, [R1+0x404] ;  /* 0x0004040001047983 */ /* 0x000ea80000100800 */
[----:B------:R-:W2:Y:S01]  /*1af10*/  LDL R5, [R1+0x414] ;  /* 0x0004140001057983 */ /* 0x000ea20000100800 */
[----:B------:R-:W-:-:S02]  /*1af20*/  PRMT R16, RZ, 0x7610, R16 ;  /* 0x00007610ff107816 */ /* 0x000fc40000000010 */
[----:B--2---:R-:W-:-:S04]  /*1af30*/  @!P0 LOP3.LUT R5, R5, R4, RZ, 0x3c, !PT ;  /* 0x0000000405058212 */ /* 0x004fc800078e3cff */
[----:B------:R-:W-:-:S04]  /*1af40*/  @!P0 LOP3.LUT R4, R5, R4, RZ, 0x3c, !PT ;  /* 0x0000000405048212 */ /* 0x000fc800078e3cff */
[----:B------:R-:W-:-:S05]  /*1af50*/  @!P0 LOP3.LUT R5, R5, R4, RZ, 0x3c, !PT ;  /* 0x0000000405058212 */ /* 0x000fca00078e3cff */
[----:B------:R0:W2:Y:S04]  /*1af60*/  @!P0 LDG.E.U16 R16, desc[UR10][R4.64] ;  /* 0x0000000a04108981 */ /* 0x0000a8000c1e1500 */
[----:B------:R-:W0:Y:S04]  /*1af70*/  LDL R4, [R1+0xb94] ;  /* 0x000b940001047983 */ /* 0x000e280000100800 */
[----:B------:R-:W0:Y:S01]  /*1af80*/  LDL R5, [R1+0xb98] ;  /* 0x000b980001057983 */ /* 0x000e220000100800 */
[----:B------:R-:W-:Y:S01]  /*1af90*/  PRMT R9, RZ, 0x7610, R9 ;  /* 0x00007610ff097816 */ /* 0x000fe20000000009 */
[----:B------:R-:W-:Y:S01]  /*1afa0*/  BAR.SYNC.DEFER_BLOCKING 0x0 ;  /* 0x0000000000007b1d */ /* 0x000fe20000010000 */
[----:B0-----:R-:W-:-:S04]  /*1afb0*/  @!P3 LOP3.LUT R5, R5, R4, RZ, 0x3c, !PT ;  /* 0x000000040505b212 */ /* 0x001fc800078e3cff */
[----:B------:R-:W-:-:S04]  /*1afc0*/  @!P3 LOP3.LUT R4, R5, R4, RZ, 0x3c, !PT ;  /* 0x000000040504b212 */ /* 0x000fc800078e3cff */
[----:B------:R-:W-:-:S05]  /*1afd0*/  @!P3 LOP3.LUT R5, R5, R4, RZ, 0x3c, !PT ;  /* 0x000000040505b212 */ /* 0x000fca00078e3cff */
[----:B------:R-:W2:Y:S04]  /*1afe0*/  @!P3 LDG.E.U16 R9, desc[UR10][R4.64] ;  /* 0x0000000a0409b981 */ /* 0x000ea8000c1e1500 */
[----:B--2---:R0:W-:Y:S04]  /*1aff0*/  STL [R1+0x30], R9 ;  /* 0x0000300901007387 */ /* 0x0041e80000100800 */
[----:B0-----:R-:W2:Y:S04]  /*1b000*/  LDL.LU R9, [R1+0x1a14] ;  /* 0x001a140001097983 */ /* 0x001ea80000300800 */
[----:B------:R-:W2:Y:S04]  /*1b010*/  LDL R4, [R1+0x430] ;  /* 0x0004300001047983 */ /* 0x000ea80000100800 */
[----:B------:R-:W2:Y:S01]  /*1b020*/  LDL R5, [R1+0xb88] ;  /* 0x000b880001057983 */ /* 0x000ea20000100800 */
[----:B----4-:R-:W-:-:S02]  /*1b030*/  PRMT R7, RZ, 0x7610, R7 ;  /* 0x00007610ff077816 */ /* 0x010fc40000000007 */
[----:B--2---:R-:W-:-:S04]  /*1b040*/  @!P3 LOP3.LUT R5, R5, R4, RZ, 0x3c, !PT ;  /* 0x000000040505b212 */ /* 0x004fc800078e3cff */
[----:B------:R-:W-:-:S04]  /*1b050*/  @!P3 LOP3.LUT R4, R5, R4, RZ, 0x3c, !PT ;  /* 0x000000040504b212 */ /* 0x000fc800078e3cff */
[----:B------:R-:W-:-:S05]  /*1b060*/  @!P3 LOP3.LUT R5, R5, R4, RZ, 0x3c, !PT ;  /* 0x000000040505b212 */ /* 0x000fca00078e3cff */
[----:B------:R-:W2:Y:S04]  /*1b070*/  @!P3 LDG.E.U16 R7, desc[UR10][R4.64] ;  /* 0x0000000a0407b981 */ /* 0x000ea8000c1e1500 */
[----:B--2---:R0:W-:Y:S04]  /*1b080*/  STL [R1+0x6c], R7 ;  /* 0x00006c0701007387 */ /* 0x0041e80000100800 */
[----:B0-----:R-:W2:Y:S04]  /*1b090*/  LDL.LU R7, [R1+0x1a10] ;  /* 0x001a100001077983 */ /* 0x001ea80000300800 */
[----:B------:R-:W4:Y:S04]  /*1b0a0*/  LDL R4, [R1+0xb74] ;  /* 0x000b740001047983 */ /* 0x000f280000100800 */
[----:B------:R-:W4:Y:S01]  /*1b0b0*/  LDL R5, [R1+0xb78] ;  /* 0x000b780001057983 */ /* 0x000f220000100800 */
[----:B------:R-:W-:-:S02]  /*1b0c0*/  PRMT R11, RZ, 0x7610, R11 ;  /* 0x00007610ff0b7816 */ /* 0x000fc4000000000b */
[----:B----4-:R-:W-:-:S04]  /*1b0d0*/  @!P3 LOP3.LUT R5, R5, R4, RZ, 0x3c, !PT ;  /* 0x000000040505b212 */ /* 0x010fc800078e3cff */
[----:B------:R-:W-:-:S04]  /*1b0e0*/  @!P3 LOP3.LUT R4, R5, R4, RZ, 0x3c, !PT ;  /* 0x000000040504b212 */ /* 0x000fc800078e3cff */
[----:B------:R-:W-:-:S05]  /*1b0f0*/  @!P3 LOP3.LUT R5, R5, R4, RZ, 0x3c, !PT ;  /* 0x000000040505b212 */ /* 0x000fca00078e3cff */
[----:B------:R-:W4:Y:S04]  /*1b100*/  @!P3 LDG.E.U16 R11, desc[UR10][R4.64] ;  /* 0x0000000a040bb981 */ /* 0x000f28000c1e1500 */
[----:B----4-:R0:W-:Y:S04]  /*1b110*/  STL [R1+0x70], R11 ;  /* 0x0000700b01007387 */ /* 0x0101e80000100800 */
[----:B0-----:R-:W4:Y:S04]  /*1b120*/  LDL.LU R11, [R1+0x1a0c] ;  /* 0x001a0c00010b7983 */ /* 0x001f280000300800 */
[----:B------:R-:W3:Y:S04]  /*1b130*/  LDL R4, [R1+0xb54] ;  /* 0x000b540001047983 */ /* 0x000ee80000100800 */
[----:B------:R-:W3:Y:S01]  /*1b140*/  LDL R5, [R1+0xb58] ;  /* 0x000b580001057983 */ /* 0x000ee20000100800 */
[----:B--2---:R-:W-:-:S02]  /*1b150*/  PRMT R7, RZ, 0x7610, R7 ;  /* 0x00007610ff077816 */ /* 0x004fc40000000007 */
[----:B---3--:R-:W-:-:S04]  /*1b160*/  @!P3 LOP3.LUT R5, R5, R4, RZ, 0x3c, !PT ;  /* 0x000000040505b212 */ /* 0x008fc800078e3cff */
[----:B------:R-:W-:-:S04]  /*1b170*/  @!P3 LOP3.LUT R4, R5, R4, RZ, 0x3c, !PT ;  /* 0x000000040504b212 */ /* 0x000fc800078e3cff */
[----:B------:R-:W-:-:S05]  /*1b180*/  @!P3 LOP3.LUT R5, R5, R4, RZ, 0x3c, !PT ;  /* 0x000000040505b212 */ /* 0x000fca00078e3cff */
[----:B------:R-:W2:Y:S04]  /*1b190*/  @!P3 LDG.E.U16 R7, desc[UR10][R4.64] ;  /* 0x0000000a0407b981 */ /* 0x000ea8000c1e1500 */
[----:B--2---:R0:W-:Y:S04]  /*1b1a0*/  STL [R1+0x68], R7 ;  /* 0x0000680701007387 */ /* 0x0041e80000100800 */
[----:B0-----:R-:W2:Y:S04]  /*1b1b0*/  LDL.LU R7, [R1+0x1a08] ;  /* 0x001a080001077983 */ /* 0x001ea80000300800 */
[----:B------:R-:W3:Y:S04]  /*1b1c0*/  LDL R4, [R1+0xb34] ;  /* 0x000b340001047983 */ /* 0x000ee80000100800 */
[----:B------:R-:W3:Y:S01]  /*1b1d0*/  LDL R5, [R1+0xb38] ;  /* 0x000b380001057983 */ /* 0x000ee20000100800 */
[----:B----4-:R-:W-:-:S02]  /*1b1e0*/  PRMT R11, RZ, 0x7610, R11 ;  /* 0x00007610ff0b7816 */ /* 0x010fc4000000000b */
[----:B---3--:R-:W-:-:S04]  /*1b1f0*/  @!P3 LOP3.LUT R5, R5, R4, RZ, 0x3c, !PT ;  /* 0x000000040505b212 */ /* 0x008fc800078e3cff */
[----:B------:R-:W-:-:S04]  /*1b200*/  @!P3 LOP3.LUT R4, R5, R4, RZ, 0x3c, !PT ;  /* 0x000000040504b212 */ /* 0x000fc800078e3cff */
[----:B------:R-:W-:-:S05]  /*1b210*/  @!P3 LOP3.LUT R5, R5, R4, RZ, 0x3c, !PT ;  /* 0x000000040505b212 */ /* 0x000fca00078e3cff */
[----:B------:R-:W3:Y:S04]  /*1b220*/  @!P3 LDG.E.U16 R11, desc[UR10][R4.64] ;  /* 0x0000000a040bb981 */ /* 0x000ee8000c1e1500 */
[----:B---3--:R0:W-:Y:S04]  /*1b230*/  STL [R1+0x64], R11 ;  /* 0x0000640b01007387 */ /* 0x0081e80000100800 */
[----:B0-----:R-:W3:Y:S04]  /*1b240*/  LDL.LU R11, [R1+0x1a04] ;  /* 0x001a0400010b7983 */ /* 0x001ee80000300800 */
[----:B------:R-:W4:Y:S04]  /*1b250*/  LDL R4, [R1+0xb14] ;  /* 0x000b140001047983 */ /* 0x000f280000100800 */
[----:B------:R-:W4:Y:S01]  /*1b260*/  LDL R5, [R1+0xb18] ;  /* 0x000b180001057983 */ /* 0x000f220000100800 */
[----:B--2---:R-:W-:-:S02]  /*1b270*/  PRMT R7, RZ, 0x7610, R7 ;  /* 0x00007610ff077816 */ /* 0x004fc40000000007 */
[----:B----4-:R-:W-:-:S04]  /*1b280*/  @!P3 LOP3.LUT R5, R5, R4, RZ, 0x3c, !PT ;  /* 0x000000040505b212 */ /* 0x010fc800078e3cff */
        /* <DEDUP_REMOVED lines=9> */
[----:B------:R-:W4:Y:S04]  /*1b320*/  @!P3 LDG.E.U16 R9, desc[UR10][R4.64] ;  /* 0x0000000a0409b981 */ /* 0x000f28000c1e1500 */
[----:B--2---:R0:W-:Y:S04]  /*1b330*/  STL [R1+0x60], R7 ;  /* 0x0000600701007387 */ /* 0x0041e80000100800 */
[----:B0-----:R-:W2:Y:S04]  /*1b340*/  LDL R7, [R1+0xa58] ;  /* 0x000a580001077983 */ /* 0x001ea80000100800 */
[----:B----4-:R0:W-:Y:S04]  /*1b350*/  STL [R1+0x5c], R9 ;  /* 0x00005c0901007387 */ /* 0x0101e80000100800 */
[----:B0-----:R-:W4:Y:S04]  /*1b360*/  LDL.LU R9, [R1+0x1a00] ;  /* 0x001a000001097983 */ /* 0x001f280000300800 */
[----:B------:R-:W2:Y:S04]  /*1b370*/  LDL R4, [R1+0xad4] ;  /* 0x000ad40001047983 */ /* 0x000ea80000100800 */
[----:B------:R-:W2:Y:S01]  /*1b380*/  LDL R5, [R1+0xad8] ;  /* 0x000ad80001057983 */ /* 0x000ea20000100800 */
[----:B---3--:R-:W-:-:S02]  /*1b390*/  PRMT R11, RZ, 0x7610, R11 ;  /* 0x00007610ff0b7816 */ /* 0x008fc4000000000b */
[----:B--2---:R-:W-:-:S04]  /*1b3a0*/  @!P3 LOP3.LUT R5, R5, R4, RZ, 0x3c, !PT ;  /* 0x000000040505b212 */ /* 0x004fc800078e3cff */
        /* <DEDUP_REMOVED lines=20> */
[----:B------:R-:W2:Y:S04]  /*1b4f0*/  @!P3 LDG.E.U16 R11, desc[UR10][R4.64] ;  /* 0x0000000a040bb981 */ /* 0x000ea8000c1e1500 */
[----:B--2---:R0:W-:Y:S04]  /*1b500*/  STL [R1+0x50], R11 ;  /* 0x0000500b01007387 */ /* 0x0041e80000100800 */
[----:B0-----:R-:W2:Y:S04]  /*1b510*/  LDL.LU R11, [R1+0x19f4] ;  /* 0x0019f400010b7983 */ /* 0x001ea80000300800 */
[----:B------:R-:W4:Y:S04]  /*1b520*/  LDL R4, [R1+0xa74] ;  /* 0x000a740001047983 */ /* 0x000f280000100800 */
[----:B------:R-:W4:Y:S01]  /*1b530*/  LDL R5, [R1+0xa78] ;  /* 0x000a780001057983 */ /* 0x000f220000100800 */
[----:B---3--:R-:W-:-:S02]  /*1b540*/  PRMT R9, RZ, 0x7610, R9 ;  /* 0x00007610ff097816 */ /* 0x008fc40000000009 */
[----:B----4-:R-:W-:-:S04]  /*1b550*/  @!P3 LOP3.LUT R5, R5, R4, RZ, 0x3c, !PT ;  /* 0x000000040505b212 */ /* 0x010fc800078e3cff */
[----:B------:R-:W-:-:S04]  /*1b560*/  @!P3 LOP3.LUT R4, R5, R4, RZ, 0x3c, !PT ;  /* 0x000000040504b212 */ /* 0x000fc800078e3cff */
[----:B------:R-:W-:-:S05]  /*1b570*/  @!P3 LOP3.LUT R5, R5, R4, RZ, 0x3c, !PT ;  /* 0x000000040505b212 */ /* 0x000fca00078e3cff */
[----:B------:R-:W3:Y:S01]  /*1b580*/  @!P3 LDG.E.U16 R9, desc[UR10][R4.64] ;  /* 0x0000000a0409b981 */ /* 0x000ee2000c1e1500 */
[----:B------:R-:W-:-:S03]  /*1b590*/  PRMT R6, RZ, 0x7610, R6 ;  /* 0x00007610ff067816 */ /* 0x000fc60000000006 */
[----:B---3--:R0:W-:Y:S04]  /*1b5a0*/  STL [R1+0x4c], R9 ;  /* 0x00004c0901007387 */ /* 0x0081e80000100800 */
[----:B0-----:R-:W3:Y:S04]  /*1b5b0*/  LDL.LU R9, [R1+0x19f0] ;  /* 0x0019f00001097983 */ /* 0x001ee80000300800 */
[----:B------:R-:W4:Y:S01]  /*1b5c0*/  LDL R5, [R1+0xa54] ;  /* 0x000a540001057983 */ /* 0x000f220000100800 */
[----:B------:R-:W-:-:S03]  /*1b5d0*/  @!P3 IMAD.MOV.U32 R4, RZ, RZ, R7 ;  /* 0x000000ffff04b224 */ /* 0x000fc600078e0007 */
[----:B------:R-:W2:Y:S04]  /*1b5e0*/  LDL R7, [R1+0x998] ;  /* 0x0009980001077983 */ /* 0x000ea80000100800 */
[----:B----4-:R-:W4:Y:S04]  /*1b5f0*/  @!P3 LDG.E.U16 R6, desc[UR10][R4.64] ;  /* 0x0000000a0406b981 */ /* 0x010f28000c1e1500 */
        /* <DEDUP_REMOVED lines=8> */
[----:B------:R-:W2:Y:S04]  /*1b680*/  @!P3 LDG.E.U16 R10, desc[UR10][R4.64] ;  /* 0x0000000a040ab981 */ /* 0x000ea8000c1e1500 */
[----:B--2---:R0:W-:Y:S04]  /*1b690*/  STL [R1+0x44], R10 ;  /* 0x0000440a01007387 */ /* 0x0041e80000100800 */
[----:B0-----:R-:W2:Y:S04]  /*1b6a0*/  LDL.LU R10, [R1+0x19e8] ;  /* 0x0019e800010a7983 */ /* 0x001ea80000300800 */
        /* <DEDUP_REMOVED lines=33> */
[----:B------:R-:W2:Y:S01]  /*1b8c0*/  @!P3 LDG.E.U16 R29, desc[UR10][R4.64] ;  /* 0x0000000a041db981 */ /* 0x000ea2000c1e1500 */
[----:B------:R-:W-:-:S03]  /*1b8d0*/  PRMT R28, RZ, 0x7610, R28 ;  /* 0x00007610ff1c7816 */ /* 0x000fc6000000001c */
[----:B--2---:R0:W-:Y:S04]  /*1b8e0*/  STL [R1+0x2c], R29 ;  /* 0x00002c1d01007387 */ /* 0x0041e80000100800 */
[----:B0-----:R-:W2:Y:S04]  /*1b8f0*/  LDL.LU R29, [R1+0x19d8] ;  /* 0x0019d800011d7983 */ /* 0x001ea80000300800 */
[----:B------:R-:W2:Y:S01]  /*1b900*/  LDL R5, [R1+0x994] ;  /* 0x0009940001057983 */ /* 0x000ea20000100800 */
[----:B------:R-:W-:-:S03]  /*1b910*/  @!P3 IMAD.MOV.U32 R4, RZ, RZ, R7 ;  /* 0x000000ffff04b224 */ /* 0x000fc600078e0007 */
[----:B------:R-:W3:Y:S04]  /*1b920*/  LDL R7, [R1+0x8f8] ;  /* 0x0008f80001077983 */ /* 0x000ee80000100800 */
[----:B--2---:R-:W2:Y:S04]  /*1b930*/  @!P3 LDG.E.U16 R28, desc[UR10][R4.64] ;  /* 0x0000000a041cb981 */ /* 0x004ea8000c1e1500 */
        /* <DEDUP_REMOVED lines=9> */
[----:B------:R-:W4:Y:S04]  /*1b9d0*/  LDL R4, [R1+0x954] ;  /* 0x0009540001047983 */ /* 0x000f280000100800 */
[----:B------:R-:W4:Y:S01]  /*1b9e0*/  LDL R5, [R1+0x958] ;  /* 0x0009580001057983 */ /* 0x000f220000100800 */
[----:B---3--:R-:W-:-:S03]  /*1b9f0*/  PRMT R9, RZ, 0x7610, R9 ;  /* 0x00007610ff097816 */ /* 0x008fc60000000009 */
[----:B--2---:R0:W-:Y:S01]  /*1ba00*/  STL [R1+0x24], R11 ;  /* 0x0000240b01007387 */ /* 0x0041e20000100800 */
[----:B------:R-:W-:-:S03]  /*1ba10*/  PRMT R27, RZ, 0x7610, R27 ;  /* 0x00007610ff1b7816 */ /* 0x000fc6000000001b */
[----:B0-----:R-:W2:Y:S01]  /*1ba20*/  LDL R11, [R1+0x8d8] ;  /* 0x0008d800010b7983 */ /* 0x001ea20000100800 */
[----:B----4-:R-:W-:-:S04]  /*1ba30*/  @!P3 LOP3.LUT R5, R5, R4, RZ, 0x3c, !PT ;  /* 0x000000040505b212 */ /* 0x010fc800078e3cff */
[----:B------:R-:W-:-:S04]  /*1ba40*/  @!P3 LOP3.LUT R4, R5, R4, RZ, 0x3c, !PT ;  /* 0x000000040504b212 */ /* 0x000fc800078e3cff */
[----:B------:R-:W-:-:S05]  /*1ba50*/  @!P3 LOP3.LUT R5, R5, R4, RZ, 0x3c, !PT ;  /* 0x000000040505b212 */ /* 0x000fca00078e3cff */
[----:B------:R0:W3:Y:S04]  /*1ba60*/  @!P3 LDG.E.U16 R9, desc[UR10][R4.64] ;  /* 0x0000000a0409b981 */ /* 0x0000e8000c1e1500 */
[----:B------:R-:W0:Y:S04]  /*1ba70*/  LDL R4, [R1+0x934] ;  /* 0x0009340001047983 */ /* 0x000e280000100800 */
[----:B------:R-:W0:Y:S02]  /*1ba80*/  LDL R5, [R1+0x938] ;  /* 0x0009380001057983 */ /* 0x000e240000100800 */
[----:B0-----:R-:W-:-:S04]  /*1ba90*/  @!P3 LOP3.LUT R5, R5, R4, RZ, 0x3c, !PT ;  /* 0x000000040505b212 */ /* 0x001fc800078e3cff */
[----:B------:R-:W-:-:S04]  /*1baa0*/  @!P3 LOP3.LUT R4, R5, R4, RZ, 0x3c, !PT ;  /* 0x000000040504b212 */ /* 0x000fc800078e3cff */
[----:B------:R-:W-:-:S05]  /*1bab0*/  @!P3 LOP3.LUT R5, R5, R4, RZ, 0x3c, !PT ;  /* 0x000000040505b212 */ /* 0x000fca00078e3cff */
[----:B------:R-:W4:Y:S04]  /*1bac0*/  @!P3 LDG.E.U16 R27, desc[UR10][R4.64] ;  /* 0x0000000a041bb981 */ /* 0x000f28000c1e1500 */
[----:B---3--:R0:W-:Y:S04]  /*1bad0*/  STL [R1+0x20], R9 ;  /* 0x0000200901007387 */ /* 0x0081e80000100800 */
[----:B0-----:R-:W3:Y:S04]  /*1bae0*/  LDL R9, [R1+0x8b8] ;  /* 0x0008b80001097983 */ /* 0x001ee80000100800 */
        /* <DEDUP_REMOVED lines=13> */
[----:B------:R-:W-:Y:S01]  /*1bbc0*/  @!P3 IMAD.MOV.U32 R4, RZ, RZ, R7 ;  /* 0x000000ffff04b224 */ /* 0x000fe200078e0007 */
[----:B------:R-:W-:-:S02]  /*1bbd0*/  PRMT R10, RZ, 0x7610, R10 ;  /* 0x00007610ff0a7816 */ /* 0x000fc4000000000a */
[----:B------:R-:W3:Y:S04]  /*1bbe0*/  LDL R7, [R1+0x854] ;  /* 0x0008540001077983 */ /* 0x000ee80000100800 */
[----:B--2---:R0:W2:Y:S04]  /*1bbf0*/  @!P3 LDG.E.U16 R6, desc[UR10][R4.64] ;  /* 0x0000000a0406b981 */ /* 0x0040a8000c1e1500 */
[----:B------:R-:W3:Y:S01]  /*1bc00*/  LDL R5, [R1+0x8d4] ;  /* 0x0008d40001057983 */ /* 0x000ee20000100800 */
[----:B0-----:R-:W-:-:S03]  /*1bc10*/  @!P3 IMAD.MOV.U32 R4, RZ, RZ, R11 ;  /* 0x000000ffff04b224 */ /* 0x001fc600078e000b */
[----:B--2---:R0:W-:Y:S01]  /*1bc20*/  STL [R1+0x14], R6 ;  /* 0x0000140601007387 */ /* 0x0041e20000100800 */
[----:B------:R-:W-:-:S03]  /*1bc30*/  PRMT R8, RZ, 0x7610, R8 ;  /* 0x00007610ff087816 */ /* 0x000fc60000000008 */
[----:B------:R-:W2:Y:S04]  /*1bc40*/  LDL R11, [R1+0x834] ;  /* 0x00083400010b7983 */ /* 0x000ea80000100800 */
[----:B---3--:R1:W3:Y:S04]  /*1bc50*/  @!P3 LDG.E.U16 R10, desc[UR10][R4.64] ;  /* 0x0000000a040ab981 */ /* 0x0082e8000c1e1500 */
[----:B0-----:R-:W2:Y:S04]  /*1bc60*/  LDL R6, [R1+0x858] ;  /* 0x0008580001067983 */ /* 0x001ea80000100800 */
[----:B------:R-:W2:Y:S01]  /*1bc70*/  LDL R5, [R1+0x8b4] ;  /* 0x0008b40001057983 */ /* 0x000ea20000100800 */
[----:B-1----:R-:W-:-:S03]  /*1bc80*/  @!P3 IMAD.MOV.U32 R4, RZ, RZ, R9 ;  /* 0x000000ffff04b224 */ /* 0x002fc600078e0009 */
[----:B---3--:R0:W-:Y:S01]  /*1bc90*/  STL [R1+0x10], R10 ;  /* 0x0000100a01007387 */ /* 0x0081e20000100800 */
[----:B------:R-:W-:-:S03]  /*1bca0*/  PRMT R12, RZ, 0x7610, R12 ;  /* 0x00007610ff0c7816 */ /* 0x000fc6000000000c */
[----:B------:R-:W3:Y:S04]  /*1bcb0*/  LDL R9, [R1+0x814] ;  /* 0x0008140001097983 */ /* 0x000ee80000100800 */
[----:B--2---:R1:W2:Y:S04]  /*1bcc0*/  @!P3 LDG.E.U16 R8, desc[UR10][R4.64] ;  /* 0x0000000a0408b981 */ /* 0x0042a8000c1e1500 */
[----:B0-----:R-:W2:Y:S04]  /*1bcd0*/  LDL R10, [R1+0x838] ;  /* 0x00083800010a7983 */ /* 0x001ea80000100800 */
[----:B------:R-:W1:Y:S04]  /*1bce0*/  LDL R4, [R1+0x894] ;  /* 0x0008940001047983 */ /* 0x000e680000100800 */
[----:B------:R-:W1:Y:S02]  /*1bcf0*/  LDL R5, [R1+0x898] ;  /* 0x0008980001057983 */ /* 0x000e640000100800 */
[----:B-1----:R-:W-:-:S04]  /*1bd00*/  @!P3 LOP3.LUT R5, R5, R4, RZ, 0x3c, !PT ;  /* 0x000000040505b212 */ /* 0x002fc800078e3cff */
[----:B------:R-:W-:-:S04]  /*1bd10*/  @!P3 LOP3.LUT R4, R5, R4, RZ, 0x3c, !PT ;  /* 0x000000040504b212 */ /* 0x000fc800078e3cff */
[----:B------:R-:W-:-:S05]  /*1bd20*/  @!P3 LOP3.LUT R5, R5, R4, RZ, 0x3c, !PT ;  /* 0x000000040505b212 */ /* 0x000fca00078e3cff */
[----:B------:R-:W3:Y:S04]  /*1bd30*/  @!P3 LDG.E.U16 R12, desc[UR10][R4.64] ;  /* 0x0000000a040cb981 */ /* 0x000ee8000c1e1500 */
[----:B--2---:R0:W-:Y:S04]  /*1bd40*/  STL [R1+0xc], R8 ;  /* 0x00000c0801007387 */ /* 0x0041e80000100800 */
[----:B0-----:R-:W2:Y:S04]  /*1bd50*/  LDL R8, [R1+0x818] ;  /* 0x0008180001087983 */ /* 0x001ea80000100800 */
[----:B---3--:R0:W-:Y:S04]  /*1bd60*/  STL [R1+0x8], R12 ;  /* 0x0000080c01007387 */ /* 0x0081e80000100800 */
[----:B0-----:R-:W3:Y:S04]  /*1bd70*/  LDL.LU R12, [R1+0x19c8] ;  /* 0x0019c800010c7983 */ /* 0x001ee80000300800 */
[----:B------:R-:W2:Y:S04]  /*1bd80*/  LDL R4, [R1+0x874] ;  /* 0x0008740001047983 */ /* 0x000ea80000100800 */
[----:B------:R-:W2:Y:S01]  /*1bd90*/  LDL R5, [R1+0x878] ;  /* 0x0008780001057983 */ /* 0x000ea20000100800 */
[----:B------:R-:W-:-:S02]  /*1bda0*/  PRMT R15, RZ, 0x7610, R15 ;  /* 0x00007610ff0f7816 */ /* 0x000fc4000000000f */
[----:B------:R-:W-:Y:S02]  /*1bdb0*/  PRMT R14, RZ, 0x7610, R14 ;  /* 0x00007610ff0e7816 */ /* 0x000fe4000000000e */
[----:B------:R-:W-:Y:S02]  /*1bdc0*/  PRMT R29, RZ, 0x7610, R29 ;  /* 0x00007610ff1d7816 */ /* 0x000fe4000000001d */
[----:B--2---:R-:W-:-:S04]  /*1bdd0*/  @!P3 LOP3.LUT R5, R5, R4, RZ, 0x3c, !PT ;  /* 0x000000040505b212 */ /* 0x004fc800078e3cff */
[----:B------:R-:W-:-:S04]  /*1bde0*/  @!P3 LOP3.LUT R4, R5, R4, RZ, 0x3c, !PT ;  /* 0x000000040504b212 */ /* 0x000fc800078e3cff */
[----:B------:R-:W-:-:S05]  /*1bdf0*/  @!P3 LOP3.LUT R5, R5, R4, RZ, 0x3c, !PT ;  /* 0x000000040505b212 */ /* 0x000fca00078e3cff */
[----:B------:R0:W2:Y:S02]  /*1be00*/  @!P3 LDG.E.U16 R15, desc[UR10][R4.64] ;  /* 0x0000000a040fb981 */ /* 0x0000a4000c1e1500 */
[----:B0-----:R-:W-:Y:S02]  /*1be10*/  @!P3 IMAD.MOV.U32 R4, RZ, RZ, R6 ;  /* 0x000000ffff04b224 */ /* 0x001fe400078e0006 */
[----:B------:R-:W-:Y:S01]  /*1be20*/  @!P3 IMAD.MOV.U32 R5, RZ, RZ, R7 ;  /* 0x000000ffff05b224 */ /* 0x000fe200078e0007 */
[----:B------:R-:W2:Y:S04]  /*1be30*/  LDL R6, [R1+0x7f8] ;  /* 0x0007f80001067983 */ /* 0x000ea80000100800 */
[----:B------:R0:W2:Y:S04]  /*1be40*/  @!P3 LDG.E.U16 R14, desc[UR10][R4.64] ;  /* 0x0000000a040eb981 */ /* 0x0000a8000c1e1500 */
[----:B------:R-:W2:Y:S01]  /*1be50*/  LDL R7, [R1+0x7f4] ;  /* 0x0007f40001077983 */ /* 0x000ea20000100800 */
[----:B0-----:R-:W-:-:S02]  /*1be60*/  @!P3 IMAD.MOV.U32 R4, RZ, RZ, R10 ;  /* 0x000000ffff04b224 */ /* 0x001fc400078e000a */
[----:B------:R-:W-:-:S05]  /*1be70*/  @!P3 IMAD.MOV.U32 R5, RZ, RZ, R11 ;  /* 0x000000ffff05b224 */ /* 0x000fca00078e000b */
[----:B------:R0:W2:Y:S01]  /*1be80*/  @!P3 LDG.E.U16 R29, desc[UR10][R4.64] ;  /* 0x0000000a041db981 */ /* 0x0000a2000c1e1500 */
[----:B------:R-:W-:Y:S01]  /*1be90*/  PRMT R28, RZ, 0x7610, R28 ;  /* 0x00007610ff1c7816 */ /* 0x000fe2000000001c */
[----:B0-----:R-:W-:Y:S02]  /*1bea0*/  @!P3 IMAD.MOV.U32 R4, RZ, RZ, R8 ;  /* 0x000000ffff04b224 */ /* 0x001fe400078e0008 */
[----:B------:R-:W-:-:S05]  /*1beb0*/  @!P3 IMAD.MOV.U32 R5, RZ, RZ, R9 ;  /* 0x000000ffff05b224 */ /* 0x000fca00078e0009 */
[----:B------:R0:W3:Y:S04]  /*1bec0*/  @!P3 LDG.E.U16 R28, desc[UR10][R4.64] ;  /* 0x0000000a041cb981 */ /* 0x0000e8000c1e1500 */
[----:B--2---:R-:W-:Y:S04]  /*1bed0*/  STL [R1+0x18f4], R29 ;  /* 0x0018f41d01007387 */ /* 0x004fe80000100800 */
[----:B------:R-:W-:Y:S04]  /*1bee0*/  STL [R1+0x18f8], R29 ;  /* 0x0018f81d01007387 */ /* 0x000fe80000100800 */
[----:B------:R-:W2:Y:S04]  /*1bef0*/  LDL R9, [R1+0x7d4] ;  /* 0x0007d40001097983 */ /* 0x000ea80000100800 */
[----:B------:R-:W2:Y:S01]  /*1bf00*/  LDL R8, [R1+0x7d8] ;  /* 0x0007d80001087983 */ /* 0x000ea20000100800 */
[----:B----4-:R-:W-:Y:S01]  /*1bf10*/  PRMT R27, RZ, 0x7610, R27 ;  /* 0x00007610ff1b7816 */ /* 0x010fe2000000001b */
[----:B0-----:R-:W-:-:S02]  /*1bf20*/  @!P3 IMAD.MOV.U32 R4, RZ, RZ, R6 ;  /* 0x000000ffff04b224 */ /* 0x001fc400078e0006 */
[----:B------:R-:W-:Y:S01]  /*1bf30*/  @!P3 IMAD.MOV.U32 R5, RZ, RZ, R7 ;  /* 0x000000ffff05b224 */ /* 0x000fe200078e0007 */
[----:B------:R-:W-:-:S04]  /*1bf40*/  PRMT R3, RZ, 0x7610, R3 ;  /* 0x00007610ff037816 */ /* 0x000fc80000000003 */
[----:B------:R2:W4:Y:S04]  /*1bf50*/  @!P3 LDG.E.U16 R27, desc[UR10][R4.64] ;  /* 0x0000000a041bb981 */ /* 0x000528000c1e1500 */
[----:B---3--:R-:W-:Y:S04]  /*1bf60*/  STL [R1+0x18f0], R28 ;  /* 0x0018f01c01007387 */ /* 0x008fe80000100800 */
[----:B------:R-:W-:Y:S04]  /*1bf70*/  STL [R1+0x18fc], R28 ;  /* 0x0018fc1c01007387 */ /* 0x000fe80000100800 */
[----:B------:R-:W-:Y:S04]  /*1bf80*/  STL [R1+0x1900], R28 ;  /* 0x0019001c01007387 */ /* 0x000fe80000100800 */
[----:B------:R-:W-:Y:S04]  /*1bf90*/  STL [R1+0x1938], R28 ;  /* 0x0019381c01007387 */ /* 0x000fe80000100800 */
[----:B------:R-:W3:Y:S04]  /*1bfa0*/  LDL R7, [R1+0x7b4] ;  /* 0x0007b40001077983 */ /* 0x000ee80000100800 */
[----:B------:R-:W3:Y:S04]  /*1bfb0*/  LDL R6, [R1+0x7b8] ;  /* 0x0007b80001067983 */ /* 0x000ee80000100800 */
[----:B------:R-:W3:Y:S04]  /*1bfc0*/  LDL R11, [R1+0x794] ;  /* 0x00079400010b7983 */ /* 0x000ee80000100800 */
[----:B------:R-:W3:Y:S01]  /*1bfd0*/  LDL R10, [R1+0x798] ;  /* 0x00079800010a7983 */ /* 0x000ee20000100800 */
[----:B--2---:R-:W-:-:S02]  /*1bfe0*/  @!P3 IMAD.MOV.U32 R5, RZ, RZ, R9 ;  /* 0x000000ffff05b224 */ /* 0x004fc400078e0009 */
[----:B------:R-:W-:-:S05]  /*1bff0*/  @!P3 IMAD.MOV.U32 R4, RZ, RZ, R8 ;  /* 0x000000ffff04b224 */ /* 0x000fca00078e0008 */
[----:B------:R0:W2:Y:S04]  /*1c000*/  @!P3 LDG.E.U16 R3, desc[UR10][R4.64] ;  /* 0x0000000a0403b981 */ /* 0x0000a8000c1e1500 */
[----:B----4-:R-:W-:Y:S04]  /*1c010*/  STL [R1+0x18ec], R27 ;  /* 0x0018ec1b01007387 */ /* 0x010fe80000100800 */
[----:B------:R-:W-:Y:S04]  /*1c020*/  STL [R1+0x1904], R27 ;  /* 0x0019041b01007387 */ /* 0x000fe80000100800 */
[----:B------:R-:W-:Y:S04]  /*1c030*/  STL [R1+0x1908], R27 ;  /* 0x0019081b01007387 */ /* 0x000fe80000100800 */
[----:B------:R-:W-:Y:S04]  /*1c040*/  STL [R1+0x1954], R27 ;  /* 0x0019541b01007387 */ /* 0x000fe80000100800 */
[----:B------:R-:W-:Y:S01]  /*1c050*/  STL [R1+0x1958], R27 ;  /* 0x0019581b01007387 */ /* 0x000fe20000100800 */
[----:B0-----:R-:W-:-:S03]  /*1c060*/  PRMT R4, RZ, 0x7610, R4 ;  /* 0x00007610ff047816 */ /* 0x001fc60000000004 */
[----:B------:R0:W-:Y:S04]  /*1c070*/  STL [R1+0x4], R15 ;  /* 0x0000040f01007387 */ /* 0x0001e80000100800 */
[----:B------:R-:W-:Y:S04]  /*1c080*/  STL [R1+0x195c], R27 ;  /* 0x00195c1b01007387 */ /* 0x000fe80000100800 */
[----:B------:R-:W4:Y:S04]  /*1c090*/  LDL R9, [R1+0x774] ;  /* 0x0007740001097983 */ /* 0x000f280000100800 */
[----:B------:R-:W4:Y:S04]  /*1c0a0*/  LDL R8, [R1+0x778] ;  /* 0x0007780001087983 */ /* 0x000f280000100800 */
[----:B------:R1:W-:Y:S01]  /*1c0b0*/  STL [R1], R14 ;  /* 0x0000000e01007387 */ /* 0x0003e20000100800 */
[----:B------:R-:W-:-:S03]  /*1c0c0*/  PRMT R5, RZ, 0x7610, R5 ;  /* 0x00007610ff057816 */ /* 0x000fc60000000005 */
[----:B---3--:R3:W4:Y:S02]  /*1c0d0*/  @!P3 LDG.E.U16 R4, desc[UR10][R6.64] ;  /* 0x0000000a0604b981 */ /* 0x008724000c1e1500 */
[----:B---3--:R-:W-:Y:S02]  /*1c0e0*/  @!P3 IMAD.MOV.U32 R6, RZ, RZ, R10 ;  /* 0x000000ffff06b224 */ /* 0x008fe400078e000a */
[----:B------:R-:W-:-:S05]  /*1c0f0*/  @!P3 IMAD.MOV.U32 R7, RZ, RZ, R11 ;  /* 0x000000ffff07b224 */ /* 0x000fca00078e000b */
[----:B------:R3:W4:Y:S04]  /*1c100*/  @!P3 LDG.E.U16 R5, desc[UR10][R6.64] ;  /* 0x0000000a0605b981 */ /* 0x000728000c1e1500 */
[----:B--2---:R-:W-:Y:S04]  /*1c110*/  STL [R1+0x190c], R3 ;  /* 0x00190c0301007387 */ /* 0x004fe80000100800 */
[----:B------:R-:W-:Y:S04]  /*1c120*/  STL [R1+0x1910], R3 ;  /* 0x0019100301007387 */ /* 0x000fe80000100800 */
[----:B------:R-:W-:Y:S04]  /*1c130*/  STL [R1+0x1944], R3 ;  /* 0x0019440301007387 */ /* 0x000fe80000100800 */
[----:B0-----:R-:W2:Y:S04]  /*1c140*/  LDL R15, [R1+0x754] ;  /* 0x00075400010f7983 */ /* 0x001ea80000100800 */
[----:B-1----:R-:W2:Y:S01]  /*1c150*/  LDL R14, [R1+0x758] ;  /* 0x00075800010e7983 */ /* 0x002ea20000100800 */
[----:B---3--:R-:W-:-:S02]  /*1c160*/  PRMT R6, RZ, 0x7610, R6 ;  /* 0x00007610ff067816 */ /* 0x008fc40000000006 */
[----:B------:R-:W-:-:S04]  /*1c170*/  PRMT R7, RZ, 0x7610, R7 ;  /* 0x00007610ff077816 */ /* 0x000fc80000000007 */
[----:B----4-:R2:W3:Y:S04]  /*1c180*/  @!P3 LDG.E.U16 R6, desc[UR10][R8.64] ;  /* 0x0000000a0806b981 */ /* 0x0104e8000c1e1500 */
[----:B------:R-:W-:Y:S04]  /*1c190*/  STL [R1+0x18e8], R4 ;  /* 0x0018e80401007387 */ /* 0x000fe80000100800 */
[----:B------:R-:W-:Y:S04]  /*1c1a0*/  STL [R1+0x1914], R4 ;  /* 0x0019140401007387 */ /* 0x000fe80000100800 */
[----:B------:R-:W-:Y:S04]  /*1c1b0*/  STL [R1+0x1918], R4 ;  /* 0x0019180401007387 */ /* 0x000fe80000100800 */
[----:B------:R-:W-:Y:S04]  /*1c1c0*/  STL [R1+0x18e4], R5 ;  /* 0x0018e40501007387 */ /* 0x000fe80000100800 */
[----:B------:R-:W-:Y:S04]  /*1c1d0*/  STL [R1+0x191c], R5 ;  /* 0x00191c0501007387 */ /* 0x000fe80000100800 */
[----:B------:R-:W-:Y:S04]  /*1c1e0*/  STL [R1+0x1920], R5 ;  /* 0x0019200501007387 */ /* 0x000fe80000100800 */
[----:B------:R-:W4:Y:S04]  /*1c1f0*/  LDL R11, [R1+0x734] ;  /* 0x00073400010b7983 */ /* 0x000f280000100800 */
[----:B------:R-:W4:Y:S01]  /*1c200*/  LDL R10, [R1+0x738] ;  /* 0x00073800010a7983 */ /* 0x000f220000100800 */
[----:B--2---:R-:W-:-:S02]  /*1c210*/  @!P3 IMAD.MOV.U32 R9, RZ, RZ, R15 ;  /* 0x000000ffff09b224 */ /* 0x004fc400078e000f */
[----:B------:R-:W-:-:S05]  /*1c220*/  @!P3 IMAD.MOV.U32 R8, RZ, RZ, R14 ;  /* 0x000000ffff08b224 */ /* 0x000fca00078e000e */
[----:B------:R0:W2:Y:S02]  /*1c230*/  @!P3 LDG.E.U16 R7, desc[UR10][R8.64] ;  /* 0x0000000a0807b981 */ /* 0x0000a4000c1e1500 */
[----:B0-----:R-:W-:Y:S02]  /*1c240*/  PRMT R8, RZ, 0x7610, R8 ;  /* 0x00007610ff087816 */ /* 0x001fe40000000008 */
[----:B---3--:R-:W-:Y:S04]  /*1c250*/  STL [R1+0x1924], R6 ;  /* 0x0019240601007387 */ /* 0x008fe80000100800 */
[----:B------:R-:W-:Y:S04]  /*1c260*/  STL [R1+0x1948], R6 ;  /* 0x0019480601007387 */ /* 0x000fe80000100800 */
[----:B------:R-:W-:Y:S04]  /*1c270*/  STL [R1+0x194c], R6 ;  /* 0x00194c0601007387 */ /* 0x000fe80000100800 */
[----:B------:R-:W3:Y:S04]  /*1c280*/  LDL R15, [R1+0x6b4] ;  /* 0x0006b400010f7983 */ /* 0x000ee80000100800 */
[----:B------:R-:W3:Y:S04]  /*1c290*/  LDL R14, [R1+0x6b8] ;  /* 0x0006b800010e7983 */ /* 0x000ee80000100800 */
[----:B----4-:R-:W4:Y:S04]  /*1c2a0*/  @!P3 LDG.E.U16 R8, desc[UR10][R10.64] ;  /* 0x0000000a0a08b981 */ /* 0x010f28000c1e1500 */
[----:B--2---:R-:W-:Y:S04]  /*1c2b0*/  STL [R1+0x18e0], R7 ;  /* 0x0018e00701007387 */ /* 0x004fe80000100800 */
[----:B------:R-:W-:Y:S04]  /*1c2c0*/  STL [R1+0x1928], R7 ;  /* 0x0019280701007387 */ /* 0x000fe80000100800 */
[----:B------:R-:W-:Y:S04]  /*1c2d0*/  STL [R1+0x192c], R7 ;  /* 0x00192c0701007387 */ /* 0x000fe80000100800 */
[----:B------:R-:W-:Y:S04]  /*1c2e0*/  STL [R1+0x1930], R7 ;  /* 0x0019300701007387 */ /* 0x000fe80000100800 */
[----:B------:R-:W-:Y:S04]  /*1c2f0*/  STL [R1+0x1934], R7 ;  /* 0x0019340701007387 */ /* 0x000fe80000100800 */
[----:B------:R-:W-:Y:S04]  /*1c300*/  STL [R1+0x193c], R7 ;  /* 0x00193c0701007387 */ /* 0x000fe80000100800 */
[----:B------:R-:W-:Y:S04]  /*1c310*/  STL [R1+0x1940], R7 ;  /* 0x0019400701007387 */ /* 0x000fe80000100800 */
[----:B------:R-:W2:Y:S04]  /*1c320*/  LDL R10, [R1+0x714] ;  /* 0x00071400010a7983 */ /* 0x000ea80000100800 */
[----:B------:R-:W2:Y:S01]  /*1c330*/  LDL R11, [R1+0x718] ;  /* 0x00071800010b7983 */ /* 0x000ea20000100800 */
[----:B------:R-:W-:-:S03]  /*1c340*/  PRMT R9, RZ, 0x7610, R9 ;  /* 0x00007610ff097816 */ /* 0x000fc60000000009 */
[----:B----4-:R-:W-:Y:S01]  /*1c350*/  STL [R1+0x1950], R8 ;  /* 0x0019500801007387 */ /* 0x010fe20000100800 */
[----:B--2---:R-:W-:-:S04]  /*1c360*/  @!P3 LOP3.LUT R11, R11, R10, RZ, 0x3c, !PT ;  /* 0x0000000a0b0bb212 */ /* 0x004fc800078e3cff */
[----:B------:R-:W-:-:S04]  /*1c370*/  @!P3 LOP3.LUT R10, R11, R10, RZ, 0x3c, !PT ;  /* 0x0000000a0b0ab212 */ /* 0x000fc800078e3cff */
[----:B------:R-:W-:-:S05]  /*1c380*/  @!P3 LOP3.LUT R11, R11, R10, RZ, 0x3c, !PT ;  /* 0x0000000a0b0bb212 */ /* 0x000fca00078e3cff */
[----:B------:R-:W2:Y:S04]  /*1c390*/  @!P3 LDG.E.U16 R9, desc[UR10][R10.64] ;  /* 0x0000000a0a09b981 */ /* 0x000ea8000c1e1500 */
[----:B------:R-:W4:Y:S04]  /*1c3a0*/  LDL R10, [R1+0x6f4] ;  /* 0x0006f400010a7983 */ /* 0x000f280000100800 */
[----:B------:R-:W4:Y:S01]  /*1c3b0*/  LDL R11, [R1+0x6f8] ;  /* 0x0006f800010b7983 */ /* 0x000f220000100800 */
[----:B------:R-:W-:-:S03]  /*1c3c0*/  PRMT R13, RZ, 0x7610, R13 ;  /* 0x00007610ff0d7816 */ /* 0x000fc6000000000d */
[----:B--2---:R-:W-:Y:S01]  /*1c3d0*/  STL [R1+0x18dc], R9 ;  /* 0x0018dc0901007387 */ /* 0x004fe20000100800 */
        /* <DEDUP_REMOVED lines=10> */
[----:B------:R0:W4:Y:S04]  /*1c480*/  @!P3 LDG.E.U16 R12, desc[UR10][R10.64] ;  /* 0x0000000a0a0cb981 */ /* 0x000128000c1e1500 */
[----:B--2---:R-:W-:Y:S01]  /*1c490*/  STL [R1+0x18d8], R13 ;  /* 0x0018d80d01007387 */ /* 0x004fe20000100800 */
[----:B0-----:R-:W-:-:S06]  /*1c4a0*/  PRMT R11, RZ, 0x7610, R11 ;  /* 0x00007610ff0b7816 */ /* 0x001fcc000000000b */
[----:B---3--:R0:W2:Y:S04]  /*1c4b0*/  @!P3 LDG.E.U16 R11, desc[UR10][R14.64] ;  /* 0x0000000a0e0bb981 */ /* 0x0080a8000c1e1500 */
[----:B------:R-:W0:Y:S04]  /*1c4c0*/  LDL R14, [R1+0x694] ;  /* 0x00069400010e7983 */ /* 0x000e280000100800 */
[----:B------:R-:W0:Y:S01]  /*1c4d0*/  LDL R15, [R1+0x698] ;  /* 0x00069800010f7983 */ /* 0x000e220000100800 */
[----:B------:R-:W-:Y:S02]  /*1c4e0*/  PRMT R10, RZ, 0x7610, R10 ;  /* 0x00007610ff0a7816 */ /* 0x000fe4000000000a */
[----:B0-----:R-:W-:-:S04]  /*1c4f0*/  @!P3 LOP3.LUT R15, R15, R14, RZ, 0x3c, !PT ;  /* 0x0000000e0f0fb212 */ /* 0x001fc800078e3cff */
[----:B------:R-:W-:-:S04]  /*1c500*/  @!P3 LOP3.LUT R14, R15, R14, RZ, 0x3c, !PT ;  /* 0x0000000e0f0eb212 */ /* 0x000fc800078e3cff */
[----:B------:R-:W-:-:S05]  /*1c510*/  @!P3 LOP3.LUT R15, R15, R14, RZ, 0x3c, !PT ;  /* 0x0000000e0f0fb212 */ /* 0x000fca00078e3cff */
[----:B------:R0:W3:Y:S04]  /*1c520*/  @!P3 LDG.E.U16 R10, desc[UR10][R14.64] ;  /* 0x0000000a0e0ab981 */ /* 0x0000e8000c1e1500 */
[----:B------:R-:W0:Y:S04]  /*1c530*/  LDL R14, [R1+0x674] ;  /* 0x00067400010e7983 */ /* 0x000e280000100800 */
[----:B------:R-:W0:Y:S01]  /*1c540*/  LDL R15, [R1+0x678] ;  /* 0x00067800010f7983 */ /* 0x000e220000100800 */
[----:B------:R-:W-:Y:S02]  /*1c550*/  PRMT R0, RZ, 0x7610, R0 ;  /* 0x00007610ff007816 */ /* 0x000fe40000000000 */
[----:B0-----:R-:W-:-:S04]  /*1c560*/  @!P3 LOP3.LUT R15, R15, R14, RZ, 0x3c, !PT ;  /* 0x0000000e0f0fb212 */ /* 0x001fc800078e3cff */
[----:B------:R-:W-:-:S04]  /*1c570*/  @!P3 LOP3.LUT R14, R15, R14, RZ, 0x3c, !PT ;  /* 0x0000000e0f0eb212 */ /* 0x000fc800078e3cff */
[----:B------:R-:W-:-:S05]  /*1c580*/  @!P3 LOP3.LUT R15, R15, R14, RZ, 0x3c, !PT ;  /* 0x0000000e0f0fb212 */ /* 0x000fca00078e3cff */
[----:B------:R-:W2:Y:S04]  /*1c590*/  @!P3 LDG.E.U16 R0, desc[UR10][R14.64] ;  /* 0x0000000a0e00b981 */ /* 0x000ea8000c1e1500 */
[----:B--2---:R0:W-:Y:S04]  /*1c5a0*/  STL [R1+0x80], R0 ;  /* 0x0000800001007387 */ /* 0x0041e80000100800 */
[----:B0-----:R-:W2:Y:S04]  /*1c5b0*/  LDL.LU R0, [R1+0x19c4] ;  /* 0x0019c40001007983 */ /* 0x001ea80000300800 */
        /* <DEDUP_REMOVED lines=101> */
[----:B------:R-:W-:-:S02]  /*1cc10*/  PRMT R27, RZ, 0x7610, R27 ;  /* 0x00007610ff1b7816 */ /* 0x000fc4000000001b */
[----:B---3--:R-:W-:-:S04]  /*1cc20*/  @!P3 LOP3.LUT R15, R15, R14, RZ, 0x3c, !PT ;  /* 0x0000000e0f0fb212 */ /* 0x008fc800078e3cff */
[----:B------:R-:W-:-:S04]  /*1cc30*/  @!P3 LOP3.LUT R14, R15, R14, RZ, 0x3c, !PT ;  /* 0x0000000e0f0eb212 */ /* 0x000fc800078e3cff */
[----:B------:R-:W-:-:S05]  /*1cc40*/  @!P3 LOP3.LUT R15, R15, R14, RZ, 0x3c, !PT ;  /* 0x0000000e0f0fb212 */ /* 0x000fca00078e3cff */
[----:B------:R0:W3:Y:S04]  /*1cc50*/  @!P3 LDG.E.U16 R27, desc[UR10][R14.64] ;  /* 0x0000000a0e1bb981 */ /* 0x0000e8000c1e1500 */
[----:B------:R-:W0:Y:S04]  /*1cc60*/  LDL R14, [R1+0x4d4] ;  /* 0x0004d400010e7983 */ /* 0x000e280000100800 */
[----:B------:R-:W0:Y:S01]  /*1cc70*/  LDL R15, [R1+0x4d8] ;  /* 0x0004d800010f7983 */ /* 0x000e220000100800 */
[----:B--2---:R-:W-:Y:S02]  /*1cc80*/  PRMT R0, RZ, 0x7610, R0 ;  /* 0x00007610ff007816 */ /* 0x004fe40000000000 */
[----:B0-----:R-:W-:-:S04]  /*1cc90*/  @!P3 LOP3.LUT R15, R15, R14, RZ, 0x3c, !PT ;  /* 0x0000000e0f0fb212 */ /* 0x001fc800078e3cff */
[----:B------:R-:W-:-:S04]  /*1cca0*/  @!P3 LOP3.LUT R14, R15, R14, RZ, 0x3c, !PT ;  /* 0x0000000e0f0eb212 */ /* 0x000fc800078e3cff */
[----:B------:R-:W-:-:S05]  /*1ccb0*/  @!P3 LOP3.LUT R15, R15, R14, RZ, 0x3c, !PT ;  /* 0x0000000e0f0fb212 */ /* 0x000fca00078e3cff */
[----:B------:R-:W2:Y:S04]  /*1ccc0*/  @!P3 LDG.E.U16 R0, desc[UR10][R14.64] ;  /* 0x0000000a0e00b981 */ /* 0x000ea8000c1e1500 */
[----:B---3--:R0:W-:Y:S04]  /*1ccd0*/  STL [R1+0xe8], R27 ;  /* 0x0000e81b01007387 */ /* 0x0081e80000100800 */
[----:B0-----:R-:W3:Y:S04]  /*1cce0*/  LDL R27, [R1+0xbc0] ;  /* 0x000bc000011b7983 */ /* 0x001ee80000100800 */
        /* <DEDUP_REMOVED lines=38> */
[----:B------:R-:W3:Y:S01]  /*1cf50*/  LDL R15, [R1+0x448] ;  /* 0x00044800010f7983 */ /* 0x000ee20000100800 */
[----:B------:R-:W-:-:S03]  /*1cf60*/  @!P3 IMAD.MOV.U32 R14, RZ, RZ, R27 ;  /* 0x000000ffff0eb224 */ /* 0x000fc600078e001b */
[----:B------:R-:W4:Y:S01]  /*1cf70*/  LDL R27, [R1+0xb84] ;  /* 0x000b8400011b7983 */ /* 0x000f220000100800 */
[----:B--2---:R-:W-:-:S06]  /*1cf80*/  PRMT R0, RZ, 0x7610, R0 ;  /* 0x00007610ff007816 */ /* 0x004fcc0000000000 */
[----:B---3--:R-:W2:Y:S04]  /*1cf90*/  @!P3 LDG.E.U16 R0, desc[UR10][R14.64] ;  /* 0x0000000a0e00b981 */ /* 0x008ea8000c1e1500 */
        /* <DEDUP_REMOVED lines=35> */
[----:B------:R-:W3:Y:S01]  /*1d1d0*/  @!P3 LDG.E.U16 R24, desc[UR10][R14.64] ;  /* 0x0000000a0e18b981 */ /* 0x000ee2000c1e1500 */
[----:B------:R-:W-:-:S03]  /*1d1e0*/  PRMT R6, RZ, 0x7610, R6 ;  /* 0x00007610ff067816 */ /* 0x000fc60000000006 */
[----:B---3--:R0:W-:Y:S04]  /*1d1f0*/  STL [R1+0x18c], R24 ;  /* 0x00018c1801007387 */ /* 0x0081e80000100800 */
[----:B0-----:R-:W3:Y:S04]  /*1d200*/  LDL.LU R24, [R1+0x1970] ;  /* 0x0019700001187983 */ /* 0x001ee80000300800 */
[----:B------:R-:W2:Y:S01]  /*1d210*/  LDL R15, [R1+0x42c] ;  /* 0x00042c00010f7983 */ /* 0x000ea20000100800 */
[----:B----4-:R-:W-:-:S03]  /*1d220*/  @!P3 IMAD.MOV.U32 R14, RZ, RZ, R27 ;  /* 0x000000ffff0eb224 */ /* 0x010fc600078e001b */
[----:B------:R-:W4:Y:S04]  /*1d230*/  LDL R27, [R1+0xaec] ;  /* 0x000aec00011b7983 */ /* 0x000f280000100800 */
[----:B--2---:R0:W2:Y:S04]  /*1d240*/  @!P3 LDG.E.U16 R6, desc[UR10][R14.64] ;  /* 0x0000000a0e06b981 */ /* 0x0040a8000c1e1500 */
[----:B------:R-:W0:Y:S04]  /*1d250*/  LDL R14, [R1+0xb6c] ;  /* 0x000b6c00010e7983 */ /* 0x000e280000100800 */
[----:B------:R-:W0:Y:S01]  /*1d260*/  LDL R15, [R1+0xb70] ;  /* 0x000b7000010f7983 */ /* 0x000e220000100800 */
[----:B---3--:R-:W-:-:S02]  /*1d270*/  PRMT R24, RZ, 0x7610, R24 ;  /* 0x00007610ff187816 */ /* 0x008fc40000000018 */
[----:B0-----:R-:W-:-:S04]  /*1d280*/  @!P3 LOP3.LUT R15, R15, R14, RZ, 0x3c, !PT ;  /* 0x0000000e0f0fb212 */ /* 0x001fc800078e3cff */
        /* <DEDUP_REMOVED lines=31> */
[----:B------:R0:W2:Y:S01]  /*1d480*/  @!P3 LDG.E.U16 R24, desc[UR10][R14.64] ;  /* 0x0000000a0e18b981 */ /* 0x0000a2000c1e1500 */
[----:B------:R-:W-:Y:S01]  /*1d490*/  PRMT R4, RZ, 0x7610, R4 ;  /* 0x00007610ff047816 */ /* 0x000fe20000000004 */
[----:B0-----:R-:W-:Y:S02]  /*1d4a0*/  @!P3 IMAD.MOV.U32 R14, RZ, RZ, R6 ;  /* 0x000000ffff0eb224 */ /* 0x001fe400078e0006 */
[----:B----4-:R-:W-:-:S05]  /*1d4b0*/  @!P3 IMAD.MOV.U32 R15, RZ, RZ, R27 ;  /* 0x000000ffff0fb224 */ /* 0x010fca00078e001b */
[----:B------:R-:W3:Y:S04]  /*1d4c0*/  @!P3 LDG.E.U16 R4, desc[UR10][R14.64] ;  /* 0x0000000a0e04b981 */ /* 0x000ee8000c1e1500 */
[----:B--2---:R0:W-:Y:S04]  /*1d4d0*/  STL [R1+0x178], R24 ;  /* 0x0001781801007387 */ /* 0x0041e80000100800 */
[----:B0-----:R-:W2:Y:S04]  /*1d4e0*/  LDL.LU R24, [R1+0x1960] ;  /* 0x0019600001187983 */ /* 0x001ea80000300800 */
[----:B------:R-:W4:Y:S04]  /*1d4f0*/  LDL.LU R27, [R1+0x34] ;  /* 0x00003400011b7983 */ /* 0x000f280000300800 */
[----:B------:R-:W2:Y:S04]  /*1d500*/  LDL R14, [R1+0xacc] ;  /* 0x000acc00010e7983 */ /* 0x000ea80000100800 */
[----:B------:R-:W2:Y:S01]  /*1d510*/  LDL R15, [R1+0xad0] ;  /* 0x000ad000010f7983 */ /* 0x000ea20000100800 */
[----:B------:R-:W-:-:S03]  /*1d520*/  PRMT R28, RZ, 0x7610, R28 ;  /* 0x00007610ff1c7816 */ /* 0x000fc6000000001c */
[----:B------:R-:W4:Y:S04]  /*1d530*/  LDL R6, [R1+0xa70] ;  /* 0x000a700001067983 */ /* 0x000f280000100800 */
[----:B---3--:R-:W-:Y:S01]  /*1d540*/  STL [R1+0x174], R4 ;  /* 0x0001740401007387 */ /* 0x008fe20000100800 */
[----:B--2---:R-:W-:-:S04]  /*1d550*/  @!P3 LOP3.LUT R15, R15, R14, RZ, 0x3c, !PT ;  /* 0x0000000e0f0fb212 */ /* 0x004fc800078e3cff */
[----:B------:R-:W-:-:S04]  /*1d560*/  @!P3 LOP3.LUT R14, R15, R14, RZ, 0x3c, !PT ;  /* 0x0000000e0f0eb212 */ /* 0x000fc800078e3cff */
[----:B------:R-:W-:-:S05]  /*1d570*/  @!P3 LOP3.LUT R15, R15, R14, RZ, 0x3c, !PT ;  /* 0x0000000e0f0fb212 */ /* 0x000fca00078e3cff */
[----:B------:R-:W2:Y:S04]  /*1d580*/  @!P3 LDG.E.U16 R28, desc[UR10][R14.64] ;  /* 0x0000000a0e1cb981 */ /* 0x000ea8000c1e1500 */
[----:B------:R-:W3:Y:S04]  /*1d590*/  LDL R14, [R1+0xaac] ;  /* 0x000aac00010e7983 */ /* 0x000ee80000100800 */
[----:B------:R-:W3:Y:S01]  /*1d5a0*/  LDL R15, [R1+0xab0] ;  /* 0x000ab000010f7983 */ /* 0x000ee20000100800 */
[----:B------:R-:W-:-:S03]  /*1d5b0*/  PRMT R29, RZ, 0x7610, R29 ;  /* 0x00007610ff1d7816 */ /* 0x000fc6000000001d */
[----:B--2---:R0:W-:Y:S04]  /*1d5c0*/  STL [R1+0x170], R28 ;  /* 0x0001701c01007387 */ /* 0x0041e80000100800 */
[----:B0-----:R-:W2:Y:S01]  /*1d5d0*/  LDL.LU R28, [R1+0x7c] ;  /* 0x00007c00011c7983 */ /* 0x001ea20000300800 */
[----:B---3--:R-:W-:-:S04]  /*1d5e0*/  @!P3 LOP3.LUT R15, R15, R14, RZ, 0x3c, !PT ;  /* 0x0000000e0f0fb212 */ /* 0x008fc800078e3cff */
[----:B------:R-:W-:-:S04]  /*1d5f0*/  @!P3 LOP3.LUT R14, R15, R14, RZ, 0x3c, !PT ;  /* 0x0000000e0f0eb212 */ /* 0x000fc800078e3cff */
[----:B------:R-:W-:-:S05]  /*1d600*/  @!P3 LOP3.LUT R15, R15, R14, RZ, 0x3c, !PT ;  /* 0x0000000e0f0fb212 */ /* 0x000fca00078e3cff */
[----:B------:R-:W3:Y:S04]  /*1d610*/  @!P3 LDG.E.U16 R29, desc[UR10][R14.64] ;  /* 0x0000000a0e1db981 */ /* 0x000ee8000c1e1500 */
[----:B------:R-:W2:Y:S04]  /*1d620*/  LDL R14, [R1+0xa8c] ;  /* 0x000a8c00010e7983 */ /* 0x000ea80000100800 */
[----:B------:R-:W2:Y:S01]  /*1d630*/  LDL R15, [R1+0xa90] ;  /* 0x000a9000010f7983 */ /* 0x000ea20000100800 */
[----:B------:R-:W-:-:S03]  /*1d640*/  PRMT R7, RZ, 0x7610, R7 ;  /* 0x00007610ff077816 */ /* 0x000fc60000000007 */
[----:B---3--:R0:W-:Y:S04]  /*1d650*/  STL [R1+0x16c], R29 ;  /* 0x00016c1d01007387 */ /* 0x0081e80000100800 */
[----:B0-----:R-:W3:Y:S01]  /*1d660*/  LDL.LU R29, [R1+0x74] ;  /* 0x00007400011d7983 */ /* 0x001ee20000300800 */
[----:B--2---:R-:W-:-:S04]  /*1d670*/  @!P3 LOP3.LUT R15, R15, R14, RZ, 0x3c, !PT ;  /* 0x0000000e0f0fb212 */ /* 0x004fc800078e3cff */
[----:B------:R-:W-:-:S04]  /*1d680*/  @!P3 LOP3.LUT R14, R15, R14, RZ, 0x3c, !PT ;  /* 0x0000000e0f0eb212 */ /* 0x000fc800078e3cff */
[----:B------:R-:W-:-:S05]  /*1d690*/  @!P3 LOP3.LUT R15, R15, R14, RZ, 0x3c, !PT ;  /* 0x0000000e0f0fb212 */ /* 0x000fca00078e3cff */
[----:B------:R4:W2:Y:S04]  /*1d6a0*/  @!P3 LDG.E.U16 R7, desc[UR10][R14.64] ;  /* 0x0000000a0e07b981 */ /* 0x0008a8000c1e1500 */
[----:B------:R-:W3:Y:S01]  /*1d6b0*/  LDL R15, [R1+0xa6c] ;  /* 0x000a6c00010f7983 */ /* 0x000ee20000100800 */
[----:B------:R-:W-:Y:S01]  /*1d6c0*/  PRMT R3, RZ, 0x7610, R3 ;  /* 0x00007610ff037816 */ /* 0x000fe20000000003 */
[----:B----4-:R-:W-:Y:S02]  /*1d6d0*/  @!P3 IMAD.MOV.U32 R14, RZ, RZ, R6 ;  /* 0x000000ffff0eb224 */ /* 0x010fe400078e0006 */
[----:B--2---:R0:W-:Y:S04]  /*1d6e0*/  STL [R1+0x168], R7 ;  /* 0x0001680701007387 */ /* 0x0041e80000100800 */
[----:B0-----:R-:W2:Y:S04]  /*1d6f0*/  LDL R7, [R1+0xa10] ;  /* 0x000a100001077983 */ /* 0x001ea80000100800 */
[----:B------:R-:W4:Y:S04]  /*1d700*/  LDL.LU R6, [R1+0x30] ;  /* 0x0000300001067983 */ /* 0x000f280000300800 */
[----:B---3--:R0:W3:Y:S04]  /*1d710*/  @!P3 LDG.E.U16 R3, desc[UR10][R14.64] ;  /* 0x0000000a0e03b981 */ /* 0x0080e8000c1e1500 */
[----:B------:R-:W0:Y:S04]  /*1d720*/  LDL R14, [R1+0xa4c] ;  /* 0x000a4c00010e7983 */ /* 0x000e280000100800 */
[----:B------:R-:W0:Y:S01]  /*1d730*/  LDL R15, [R1+0xa50] ;  /* 0x000a5000010f7983 */ /* 0x000e220000100800 */
[----:B------:R-:W-:-:S02]  /*1d740*/  PRMT R5, RZ, 0x7610, R5 ;  /* 0x00007610ff057816 */ /* 0x000fc40000000005 */
[----:B0-----:R-:W-:-:S04]  /*1d750*/  @!P3 LOP3.LUT R15, R15, R14, RZ, 0x3c, !PT ;  /* 0x0000000e0f0fb212 */ /* 0x001fc800078e3cff */
[----:B------:R-:W-:-:S04]  /*1d760*/  @!P3 LOP3.LUT R14, R15, R14, RZ, 0x3c, !PT ;  /* 0x0000000e0f0eb212 */ /* 0x000fc800078e3cff */
[----:B------:R-:W-:-:S05]  /*1d770*/  @!P3 LOP3.LUT R15, R15, R14, RZ, 0x3c, !PT ;  /* 0x0000000e0f0fb212 */ /* 0x000fca00078e3cff */
[----:B------:R-:W2:Y:S01]  /*1d780*/  @!P3 LDG.E.U16 R5, desc[UR10][R14.64] ;  /* 0x0000000a0e05b981 */ /* 0x000ea2000c1e1500 */
[----:B------:R-:W-:-:S03]  /*1d790*/  LOP3.LUT R4, R0, 0x20, RZ, 0x3c, !PT ;  /* 0x0000002000047812 */ /* 0x000fc600078e3cff */
[----:B---3--:R0:W-:Y:S04]  /*1d7a0*/  STL [R1+0x164], R3 ;  /* 0x0001640301007387 */ /* 0x0081e80000100800 */
[----:B------:R-:W-:Y:S04]  /*1d7b0*/  STS.U16 [R0+UR5+0x10000], R16 ;  /* 0x0100001000007988 */ /* 0x000fe80008000405 */
[----:B------:R-:W-:Y:S04]  /*1d7c0*/  STS.U16 [R0+UR5+0x10200], R17 ;  /* 0x0102001100007988 */ /* 0x000fe80008000405 */
[----:B0-----:R-:W3:Y:S04]  /*1d7d0*/  LDL.LU R3, [R1+0x6c] ;  /* 0x00006c0001037983 */ /* 0x001ee80000300800 */
[----:B------:R-:W3:Y:S04]  /*1d7e0*/  LDL R14, [R1+0xa2c] ;  /* 0x000a2c00010e7983 */ /* 0x000ee80000100800 */
[----:B------:R-:W3:Y:S04]  /*1d7f0*/  LDL R15, [R1+0xa30] ;  /* 0x000a3000010f7983 */ /* 0x000ee80000100800 */
[----:B------:R-:W-:Y:S04]  /*1d800*/  STS.U16 [R0+UR5+0x10400], R18 ;  /* 0x0104001200007988 */ /* 0x000fe80008000405 */
        /* <DEDUP_REMOVED lines=10> */
[----:B--2---:R0:W-:Y:S04]  /*1d8b0*/  STL [R1+0x160], R5 ;  /* 0x0001600501007387 */ /* 0x0041e80000100800 */
[----:B0-----:R-:W2:Y:S04]  /*1d8c0*/  LDL.LU R5, [R1+0x70] ;  /* 0x0000700001057983 */ /* 0x001ea80000300800 */
[----:B------:R-:W2:Y:S01]  /*1d8d0*/  LDL.LU R27, [R1+0x195c] ;  /* 0x00195c00011b7983 */ /* 0x000ea20000300800 */
[----:B---3--:R-:W-:-:S04]  /*1d8e0*/  @!P3 LOP3.LUT R15, R15, R14, RZ, 0x3c, !PT ;  /* 0x0000000e0f0fb212 */ /* 0x008fc800078e3cff */
[----:B------:R-:W-:-:S04]  /*1d8f0*/  @!P3 LOP3.LUT R14, R15, R14, RZ, 0x3c, !PT ;  /* 0x0000000e0f0eb212 */ /* 0x000fc800078e3cff */
[----:B------:R-:W-:Y:S02]  /*1d900*/  @!P3 LOP3.LUT R15, R15, R14, RZ, 0x3c, !PT ;  /* 0x0000000e0f0fb212 */ /* 0x000fe400078e3cff */
[----:B--2---:R-:W-:-:S06]  /*1d910*/  PRMT R27, RZ, 0x7610, R27 ;  /* 0x00007610ff1b7816 */ /* 0x004fcc000000001b */
[----:B------:R-:W2:Y:S04]  /*1d920*/  @!P3 LDG.E.U16 R27, desc[UR10][R14.64] ;  /* 0x0000000a0e1bb981 */ /* 0x000ea8000c1e1500 */
[----:B--2---:R0:W-:Y:S04]  /*1d930*/  STL [R1+0x15c], R27 ;  /* 0x00015c1b01007387 */ /* 0x0041e80000100800 */
[----:B0-----:R-:W2:Y:S04]  /*1d940*/  LDL.LU R27, [R1+0x1958] ;  /* 0x00195800011b7983 */ /* 0x001ea80000300800 */
[----:B------:R-:W3:Y:S04]  /*1d950*/  LDL.LU R14, [R1+0x78] ;  /* 0x00007800010e7983 */ /* 0x000ee80000300800 */
[----:B------:R-:W4:Y:S01]  /*1d960*/  LDL R15, [R1+0xa0c] ;  /* 0x000a0c00010f7983 */ /* 0x000f220000100800 */
[----:B--2---:R-:W-:-:S03]  /*1d970*/  PRMT R27, RZ, 0x7610, R27 ;  /* 0x00007610ff1b7816 */ /* 0x004fc6000000001b */
[----:B---3--:R0:W-:Y:S02]  /*1d980*/  STS.U16 [R4+UR5+0x10b00], R14 ;  /* 0x010b000e04007988 */ /* 0x0081e40008000405 */
[----:B0-----:R-:W-:Y:S02]  /*1d990*/  @!P3 IMAD.MOV.U32 R14, RZ, RZ, R7 ;  /* 0x000000ffff0eb224 */ /* 0x001fe400078e0007 */
[----:B------:R-:W2:Y:S04]  /*1d9a0*/  LDL.LU R7, [R1+0x68] ;  /* 0x0000680001077983 */ /* 0x000ea80000300800 */
[----:B----4-:R-:W3:Y:S04]  /*1d9b0*/  @!P3 LDG.E.U16 R27, desc[UR10][R14.64] ;  /* 0x0000000a0e1bb981 */ /* 0x010ee8000c1e1500 */
[----:B---3--:R0:W-:Y:S04]  /*1d9c0*/  STL [R1+0x158], R27 ;  /* 0x0001581b01007387 */ /* 0x0081e80000100800 */
[----:B0-----:R-:W3:Y:S04]  /*1d9d0*/  LDL.LU R27, [R1+0x1954] ;  /* 0x00195400011b7983 */ /* 0x001ee80000300800 */
[----:B------:R-:W4:Y:S04]  /*1d9e0*/  LDL R14, [R1+0x9ec] ;  /* 0x0009ec00010e7983 */ /* 0x000f280000100800 */
[----:B------:R-:W4:Y:S04]  /*1d9f0*/  LDL R15, [R1+0x9f0] ;  /* 0x0009f000010f7983 */ /* 0x000f280000100800 */
[----:B------:R0:W-:Y:S04]  /*1da00*/  STS.U16 [R4+UR5+0x10d00], R28 ;  /* 0x010d001c04007988 */ /* 0x0001e80008000405 */
[----:B0-----:R-:W2:Y:S01]  /*1da10*/  LDL.LU R28, [R1+0x64] ;  /* 0x00006400011c7983 */ /* 0x001ea20000300800 */
[----:B---3--:R-:W-:-:S02]  /*1da20*/  PRMT R27, RZ, 0x7610, R27 ;  /* 0x00007610ff1b7816 */ /* 0x008fc4000000001b */
[----:B----4-:R-:W-:-:S04]  /*1da30*/  @!P3 LOP3.LUT R15, R15, R14, RZ, 0x3c, !PT ;  /* 0x0000000e0f0fb212 */ /* 0x010fc800078e3cff */
        /* <DEDUP_REMOVED lines=9> */
[----:B------:R-:W4:Y:S04]  /*1dad0*/  @!P3 LDG.E.U16 R8, desc[UR10][R14.64] ;  /* 0x0000000a0e08b981 */ /* 0x000f28000c1e1500 */
[----:B---3--:R0:W-:Y:S04]  /*1dae0*/  STL [R1+0x154], R27 ;  /* 0x0001541b01007387 */ /* 0x0081e80000100800 */
[----:B------:R1:W-:Y:S04]  /*1daf0*/  STS.U16 [R4+UR5+0x10f00], R29 ;  /* 0x010f001d04007988 */ /* 0x0003e80008000405 */
[----:B0-----:R-:W3:Y:S04]  /*1db00*/  LDL.LU R27, [R1+0x60] ;  /* 0x00006000011b7983 */ /* 0x001ee80000300800 */
[----:B-1----:R-:W2:Y:S04]  /*1db10*/  LDL R4, [R1+0x970] ;  /* 0x0009700001047983 */ /* 0x002ea80000100800 */
[----:B------:R-:W2:Y:S04]  /*1db20*/  LDL.LU R29, [R1+0x5c] ;  /* 0x00005c00011d7983 */ /* 0x000ea80000300800 */
[----:B------:R-:W-:Y:S04]  /*1db30*/  STS.U16 [R0+UR5], R6 ;  /* 0x0000000600007988 */ /* 0x000fe80008000405 */
[----:B----4-:R0:W-:Y:S04]  /*1db40*/  STL [R1+0x150], R8 ;  /* 0x0001500801007387 */ /* 0x0101e80000100800 */
[----:B0-----:R-:W4:Y:S04]  /*1db50*/  LDL.LU R8, [R1+0x1950] ;  /* 0x0019500001087983 */ /* 0x001f280000300800 */
[----:B------:R-:W2:Y:S04]  /*1db60*/  LDL R14, [R1+0x9ac] ;  /* 0x0009ac00010e7983 */ /* 0x000ea80000100800 */
[----:B------:R-:W2:Y:S04]  /*1db70*/  LDL R15, [R1+0x9b0] ;  /* 0x0009b000010f7983 */ /* 0x000ea80000100800 */
[----:B------:R-:W3:Y:S01]  /*1db80*/  LDL.LU R6, [R1+0x194c] ;  /* 0x00194c0001067983 */ /* 0x000ee20000300800 */
[----:B--2---:R-:W-:-:S04]  /*1db90*/  @!P3 LOP3.LUT R15, R15, R14, RZ, 0x3c, !PT ;  /* 0x0000000e0f0fb212 */ /* 0x004fc800078e3cff */
[C---:B------:R-:W-:Y:S02]  /*1dba0*/  @!P3 LOP3.LUT R14, R15.reuse, R14, RZ, 0x3c, !PT ;  /* 0x0000000e0f0eb212 */ /* 0x040fe400078e3cff */
[----:B---3--:R-:W-:Y:S02]  /*1dbb0*/  PRMT R6, RZ, 0x7610, R6 ;  /* 0x00007610ff067816 */ /* 0x008fe40000000006 */
[----:B------:R-:W-:-:S05]  /*1dbc0*/  @!P3 LOP3.LUT R15, R15, R14, RZ, 0x3c, !PT ;  /* 0x0000000e0f0fb212 */ /* 0x000fca00078e3cff */
[----:B------:R-:W2:Y:S04]  /*1dbd0*/  @!P3 LDG.E.U16 R6, desc[UR10][R14.64] ;  /* 0x0000000a0e06b981 */ /* 0x000ea8000c1e1500 */
[----:B--2---:R0:W-:Y:S04]  /*1dbe0*/  STL [R1+0x14c], R6 ;  /* 0x00014c0601007387 */ /* 0x0041e80000100800 */
[----:B0-----:R-:W2:Y:S04]  /*1dbf0*/  LDL.LU R6, [R1+0x1948] ;  /* 0x0019480001067983 */ /* 0x001ea80000300800 */
[----:B------:R-:W3:Y:S04]  /*1dc00*/  LDL R14, [R1+0x98c] ;  /* 0x00098c00010e7983 */ /* 0x000ee80000100800 */
[----:B------:R-:W3:Y:S04]  /*1dc10*/  LDL R15, [R1+0x990] ;  /* 0x00099000010f7983 */ /* 0x000ee80000100800 */
[----:B------:R0:W-:Y:S04]  /*1dc20*/  STS.U16 [R0+UR5+0x400], R3 ;  /* 0x0004000300007988 */ /* 0x0001e80008000405 */
[----:B0-----:R-:W4:Y:S01]  /*1dc30*/  LDL.LU R3, [R1+0x1944] ;  /* 0x0019440001037983 */ /* 0x001f220000300800 */
[----:B--2---:R-:W-:-:S02]  /*1dc40*/  PRMT R6, RZ, 0x7610, R6 ;  /* 0x00007610ff067816 */ /* 0x004fc40000000006 */
[----:B---3--:R-:W-:-:S04]  /*1dc50*/  @!P3 LOP3.LUT R15, R15, R14, RZ, 0x3c, !PT ;  /* 0x0000000e0f0fb212 */ /* 0x008fc800078e3cff */
[----:B------:R-:W-:-:S04]  /*1dc60*/  @!P3 LOP3.LUT R14, R15, R14, RZ, 0x3c, !PT ;  /* 0x0000000e0f0eb212 */ /* 0x000fc800078e3cff */
[----:B------:R-:W-:-:S05]  /*1dc70*/  @!P3 LOP3.LUT R15, R15, R14, RZ, 0x3c, !PT ;  /* 0x0000000e0f0fb212 */ /* 0x000fca00078e3cff */
[----:B------:R0:W2:Y:S04]  /*1dc80*/  @!P3 LDG.E.U16 R6, desc[UR10][R14.64] ;  /* 0x0000000a0e06b981 */ /* 0x0000a8000c1e1500 */
[----:B------:R-:W3:Y:S01]  /*1dc90*/  LDL R15, [R1+0x96c] ;  /* 0x00096c00010f7983 */ /* 0x000ee20000100800 */
[----:B----4-:R-:W-:Y:S01]  /*1dca0*/  PRMT R3, RZ, 0x7610, R3 ;  /* 0x00007610ff037816 */ /* 0x010fe20000000003 */
[----:B0-----:R-:W-:-:S05]  /*1dcb0*/  @!P3 IMAD.MOV.U32 R14, RZ, RZ, R4 ;  /* 0x000000ffff0eb224 */ /* 0x001fca00078e0004 */
[----:B---3--:R-:W3:Y:S04]  /*1dcc0*/  @!P3 LDG.E.U16 R3, desc[UR10][R14.64] ;  /* 0x0000000a0e03b981 */ /* 0x008ee8000c1e1500 */
[----:B--2---:R0:W-:Y:S04]  /*1dcd0*/  STL [R1+0x148], R6 ;  /* 0x0001480601007387 */ /* 0x0041e80000100800 */
[----:B------:R1:W-:Y:S04]  /*1dce0*/  STS.U16 [R0+UR5+0x800], R5 ;  /* 0x0008000500007988 */ /* 0x0003e80008000405 */
[----:B------:R-:W2:Y:S04]  /*1dcf0*/  LDL R14, [R1+0x94c] ;  /* 0x00094c00010e7983 */ /* 0x000ea80000100800 */
[----:B------:R-:W2:Y:S04]  /*1dd00*/  LDL R15, [R1+0x950] ;  /* 0x00095000010f7983 */ /* 0x000ea80000100800 */
[----:B0-----:R-:W4:Y:S04]  /*1dd10*/  LDL R6, [R1+0x90c] ;  /* 0x00090c0001067983 */ /* 0x001f280000100800 */
[----:B-1----:R-:W4:Y:S04]  /*1dd20*/  LDL R5, [R1+0x910] ;  /* 0x0009100001057983 */ /* 0x002f280000100800 */
[----:B------:R-:W4:Y:S04]  /*1dd30*/  LDL R4, [R1+0x8ec] ;  /* 0x0008ec0001047983 */ /* 0x000f280000100800 */
[----:B------:R-:W-:Y:S04]  /*1dd40*/  STS.U16 [R0+UR5+0xc00], R7 ;  /* 0x000c000700007988 */ /* 0x000fe80008000405 */
[----:B---3--:R0:W-:Y:S04]  /*1dd50*/  STL [R1+0x144], R3 ;  /* 0x0001440301007387 */ /* 0x0081e80000100800 */
[----:B0-----:R-:W3:Y:S04]  /*1dd60*/  LDL R3, [R1+0x8f0] ;  /* 0x0008f00001037983 */ /* 0x001ee80000100800 */
[----:B------:R-:W3:Y:S01]  /*1dd70*/  LDL.LU R7, [R1+0x1940] ;  /* 0x0019400001077983 */ /* 0x000ee20000300800 */
[----:B--2---:R-:W-:-:S04]  /*1dd80*/  @!P3 LOP3.LUT R15, R15, R14, RZ, 0x3c, !PT ;  /* 0x0000000e0f0fb212 */ /* 0x004fc800078e3cff */
[----:B------:R-:W-:-:S04]  /*1dd90*/  @!P3 LOP3.LUT R14, R15, R14, RZ, 0x3c, !PT ;  /* 0x0000000e0f0eb212 */ /* 0x000fc800078e3cff */
[----:B------:R-:W-:Y:S02]  /*1dda0*/  @!P3 LOP3.LUT R15, R15, R14, RZ, 0x3c, !PT ;  /* 0x0000000e0f0fb212 */ /* 0x000fe400078e3cff */
[----:B---3--:R-:W-:-:S06]  /*1ddb0*/  PRMT R7, RZ, 0x7610, R7 ;  /* 0x00007610ff077816 */ /* 0x008fcc0000000007 */
[----:B------:R-:W2:Y:S04]  /*1ddc0*/  @!P3 LDG.E.U16 R7, desc[UR10][R14.64] ;  /* 0x0000000a0e07b981 */ /* 0x000ea8000c1e1500 */
[----:B------:R-:W-:Y:S04]  /*1ddd0*/  STS.U16 [R0+UR5+0x1000], R28 ;  /* 0x0010001c00007988 */ /* 0x000fe80008000405 */
[----:B--2---:R0:W-:Y:S04]  /*1dde0*/  STL [R1+0x140], R7 ;  /* 0x0001400701007387 */ /* 0x0041e80000100800 */
[----:B0-----:R-:W2:Y:S04]  /*1ddf0*/  LDL.LU R7, [R1+0x193c] ;  /* 0x00193c0001077983 */ /* 0x001ea80000300800 */
[----:B------:R-:W3:Y:S04]  /*1de00*/  LDL R14, [R1+0x92c] ;  /* 0x00092c00010e7983 */ /* 0x000ee80000100800 */
[----:B------:R-:W3:Y:S04]  /*1de10*/  LDL R15, [R1+0x930] ;  /* 0x00093000010f7983 */ /* 0x000ee80000100800 */
[----:B------:R-:W2:Y:S01]  /*1de20*/  LDL.LU R28, [R1+0x1938] ;  /* 0x00193800011c7983 */ /* 0x000ea20000300800 */
[----:B------:R-:W-:-:S02]  /*1de30*/  PRMT R26, RZ, 0x7610, R26 ;  /* 0x00007610ff1a7816 */ /* 0x000fc4000000001a */
[----:B---3--:R-:W-:-:S04]  /*1de40*/  @!P3 LOP3.LUT R15, R15, R14, RZ, 0x3c, !PT ;  /* 0x0000000e0f0fb212 */ /* 0x008fc800078e3cff */
[C---:B------:R-:W-:Y:S02]  /*1de50*/  @!P3 LOP3.LUT R14, R15.reuse, R14, RZ, 0x3c, !PT ;  /* 0x0000000e0f0eb212 */ /* 0x040fe400078e3cff */
[----:B--2---:R-:W-:Y:S02]  /*1de60*/  PRMT R28, RZ, 0x7610, R28 ;  /* 0x00007610ff1c7816 */ /* 0x004fe4000000001c */
[----:B------:R-:W-:-:S05]  /*1de70*/  @!P3 LOP3.LUT R15, R15, R14, RZ, 0x3c, !PT ;  /* 0x0000000e0f0fb212 */ /* 0x000fca00078e3cff */
[----:B------:R4:W2:Y:S02]  /*1de80*/  @!P3 LDG.E.U16 R28, desc[UR10][R14.64] ;  /* 0x0000000a0e1cb981 */ /* 0x0008a4000c1e1500 */
[----:B----4-:R-:W-:Y:S02]  /*1de90*/  @!P3 IMAD.MOV.U32 R14, RZ, RZ, R5 ;  /* 0x000000ffff0eb224 */ /* 0x010fe400078e0005 */
[----:B------:R-:W-:-:S05]  /*1dea0*/  @!P3 IMAD.MOV.U32 R15, RZ, RZ, R6 ;  /* 0x000000ffff0fb224 */ /* 0x000fca00078e0006 */
[----:B------:R0:W3:Y:S01]  /*1deb0*/  @!P3 LDG.E.U16 R26, desc[UR10][R14.64] ;  /* 0x0000000a0e1ab981 */ /* 0x0000e2000c1e1500 */
[----:B------:R-:W-:Y:S01]  /*1dec0*/  PRMT R24, RZ, 0x7610, R24 ;  /* 0x00007610ff187816 */ /* 0x000fe20000000018 */
[----:B0-----:R-:W-:Y:S02]  /*1ded0*/  @!P3 IMAD.MOV.U32 R14, RZ, RZ, R3 ;  /* 0x000000ffff0eb224 */ /* 0x001fe400078e0003 */
[----:B------:R-:W-:-:S05]  /*1dee0*/  @!P3 IMAD.MOV.U32 R15, RZ, RZ, R4 ;  /* 0x000000ffff0fb224 */ /* 0x000fca00078e0004 */
[----:B------:R-:W4:Y:S04]  /*1def0*/  @!P3 LDG.E.U16 R24, desc[UR10][R14.64] ;  /* 0x0000000a0e18b981 */ /* 0x000f28000c1e1500 */
[----:B--2---:R0:W-:Y:S04]  /*1df00*/  STL [R1+0x13c], R28 ;  /* 0x00013c1c01007387 */ /* 0x0041e80000100800 */
[----:B0-----:R-:W2:Y:S04]  /*1df10*/  LDL.LU R28, [R1+0x58] ;  /* 0x00005800011c7983 */ /* 0x001ea80000300800 */
[----:B---3--:R-:W-:Y:S04]  /*1df20*/  STL [R1+0x1840], R26 ;  /* 0x0018401a01007387 */ /* 0x008fe80000100800 */
[----:B------:R-:W3:Y:S04]  /*1df30*/  LDL R6, [R1+0x8cc] ;  /* 0x0008cc0001067983 */ /* 0x000ee80000100800 */
[----:B------:R-:W3:Y:S04]  /*1df40*/  LDL R5, [R1+0x8d0] ;  /* 0x0008d00001057983 */ /* 0x000ee80000100800 */
[----:B------:R0:W-:Y:S04]  /*1df50*/  STS.U16 [R0+UR5+0x1400], R27 ;  /* 0x0014001b00007988 */ /* 0x0001e80008000405 */
[----:B------:R1:W-:Y:S04]  /*1df60*/  STS.U16 [R0+UR5+0x1800], R29 ;  /* 0x0018001d00007988 */ /* 0x0003e80008000405 */
[----:B0-----:R-:W3:Y:S04]  /*1df70*/  LDL.LU R27, [R1+0x54] ;  /* 0x00005400011b7983 */ /* 0x001ee80000300800 */
[----:B------:R-:W3:Y:S04]  /*1df80*/  LDL R4, [R1+0x8ac] ;  /* 0x0008ac0001047983 */ /* 0x000ee80000100800 */
[----:B------:R-:W3:Y:S04]  /*1df90*/  LDL R3, [R1+0x8b0] ;  /* 0x0008b00001037983 */ /* 0x000ee80000100800 */
[----:B-1----:R-:W3:Y:S04]  /*1dfa0*/  LDL.LU R29, [R1+0x50] ;  /* 0x00005000011d7983 */ /* 0x002ee80000300800 */
[----:B----4-:R-:W-:Y:S04]  /*1dfb0*/  STL [R1+0x1844], R24 ;  /* 0x0018441801007387 */ /* 0x010fe80000100800 */
[----:B------:R-:W-:Y:S04]  /*1dfc0*/  STL [R1+0x1848], R24 ;  /* 0x0018481801007387 */ /* 0x000fe80000100800 */
[----:B------:R-:W-:Y:S04]  /*1dfd0*/  STL [R1+0x184c], R24 ;  /* 0x00184c1801007387 */ /* 0x000fe80000100800 */
[----:B------:R-:W-:Y:S04]  /*1dfe0*/  STL [R1+0x1850], R24 ;  /* 0x0018501801007387 */ /* 0x000fe80000100800 */
[----:B------:R-:W-:Y:S04]  /*1dff0*/  STL [R1+0x1878], R24 ;  /* 0x0018781801007387 */ /* 0x000fe80000100800 */
[----:B------:R-:W-:Y:S04]  /*1e000*/  STL [R1+0x18ac], R24 ;  /* 0x0018ac1801007387 */ /* 0x000fe80000100800 */
[----:B------:R-:W-:Y:S01]  /*1e010*/  STL [R1+0x18b0], R24 ;  /* 0x0018b01801007387 */ /* 0x000fe20000100800 */
[----:B------:R-:W-:-:S03]  /*1e020*/  PRMT R22, RZ, 0x7610, R22 ;  /* 0x00007610ff167816 */ /* 0x000fc60000000016 */
        /* <DEDUP_REMOVED lines=8> */
[----:B--2---:R0:W-:Y:S04]  /*1e0b0*/  STS.U16 [R0+UR5+0x1c00], R28 ;  /* 0x001c001c00007988 */ /* 0x0041e80008000405 */
[----:B0-----:R-:W2:Y:S01]  /*1e0c0*/  LDL.LU R28, [R1+0x4c] ;  /* 0x00004c00011c7983 */ /* 0x001ea20000300800 */
[----:B---3--:R-:W-:-:S03]  /*1e0d0*/  @!P3 IMAD.MOV.U32 R15, RZ, RZ, R6 ;  /* 0x000000ffff0fb224 */ /* 0x008fc600078e0006 */
[----:B------:R-:W3:Y:S01]  /*1e0e0*/  LDL R6, [R1+0x88c] ;  /* 0x00088c0001067983 */ /* 0x000ee20000100800 */
[----:B------:R-:W-:-:S03]  /*1e0f0*/  @!P3 IMAD.MOV.U32 R14, RZ, RZ, R5 ;  /* 0x000000ffff0eb224 */ /* 0x000fc600078e0005 */
[----:B------:R-:W4:Y:S04]  /*1e100*/  LDL R5, [R1+0x890] ;  /* 0x0008900001057983 */ /* 0x000f280000100800 */
[----:B------:R0:W2:Y:S01]  /*1e110*/  @!P3 LDG.E.U16 R22, desc[UR10][R14.64] ;  /* 0x0000000a0e16b981 */ /* 0x0000a2000c1e1500 */
[----:B------:R-:W-:Y:S02]  /*1e120*/  PRMT R20, RZ, 0x7610, R20 ;  /* 0x00007610ff147816 */ /* 0x000fe40000000014 */
[----:B------:R-:W-:Y:S01]  /*1e130*/  PRMT R18, RZ, 0x7610, R18 ;  /* 0x00007610ff127816 */ /* 0x000fe20000000012 */
[----:B0-----:R-:W-:Y:S02]  /*1e140*/  @!P3 IMAD.MOV.U32 R15, RZ, RZ, R4 ;  /* 0x000000ffff0fb224 */ /* 0x001fe400078e0004 */
[----:B------:R-:W-:-:S05]  /*1e150*/  @!P3 IMAD.MOV.U32 R14, RZ, RZ, R3 ;  /* 0x000000ffff0eb224 */ /* 0x000fca00078e0003 */
[----:B------:R3:W2:Y:S02]  /*1e160*/  @!P3 LDG.E.U16 R20, desc[UR10][R14.64] ;  /* 0x0000000a0e14b981 */ /* 0x0006a4000c1e1500 */
[----:B---3--:R-:W-:Y:S02]  /*1e170*/  @!P3 IMAD.MOV.U32 R15, RZ, RZ, R6 ;  /* 0x000000ffff0fb224 */ /* 0x008fe400078e0006 */
[----:B----4-:R-:W-:Y:S01]  /*1e180*/  @!P3 IMAD.MOV.U32 R14, RZ, RZ, R5 ;  /* 0x000000ffff0eb224 */ /* 0x010fe200078e0005 */
[----:B--2---:R-:W-:Y:S04]  /*1e190*/  STL [R1+0x1854], R22 ;  /* 0x0018541601007387 */ /* 0x004fe80000100800 */
[----:B------:R-:W-:Y:S04]  /*1e1a0*/  STL [R1+0x1858], R22 ;  /* 0x0018581601007387 */ /* 0x000fe80000100800 */
[----:B------:R-:W-:Y:S04]  /*1e1b0*/  STL [R1+0x187c], R22 ;  /* 0x00187c1601007387 */ /* 0x000fe80000100800 */
[----:B------:R-:W-:Y:S04]  /*1e1c0*/  STL [R1+0x1880], R22 ;  /* 0x0018801601007387 */ /* 0x000fe80000100800 */
[----:B------:R-:W-:Y:S04]  /*1e1d0*/  STL [R1+0x1884], R22 ;  /* 0x0018841601007387 */ /* 0x000fe80000100800 */
[----:B------:R-:W-:Y:S04]  /*1e1e0*/  STL [R1+0x1888], R22 ;  /* 0x0018881601007387 */ /* 0x000fe80000100800 */
[----:B------:R-:W2:Y:S04]  /*1e1f0*/  @!P3 LDG.E.U16 R18, desc[UR10][R14.64] ;  /* 0x0000000a0e12b981 */ /* 0x000ea8000c1e1500 */
[----:B------:R-:W-:Y:S04]  /*1e200*/  STL [R1+0x188c], R22 ;  /* 0x00188c1601007387 */ /* 0x000fe80000100800 */
[----:B------:R-:W3:Y:S04]  /*1e210*/  LDL R4, [R1+0x86c] ;  /* 0x00086c0001047983 */ /* 0x000ee80000100800 */
[----:B------:R-:W4:Y:S04]  /*1e220*/  LDL R3, [R1+0x870] ;  /* 0x0008700001037983 */ /* 0x000f280000100800 */
[----:B------:R0:W-:Y:S01]  /*1e230*/  STS.U16 [R0+UR5+0x2000], R27 ;  /* 0x0020001b00007988 */ /* 0x0001e20008000405 */
[----:B------:R-:W-:-:S03]  /*1e240*/  PRMT R16, RZ, 0x7610, R16 ;  /* 0x00007610ff107816 */ /* 0x000fc60000000010 */
[----:B------:R1:W-:Y:S04]  /*1e250*/  STS.U16 [R0+UR5+0x2400], R29 ;  /* 0x0024001d00007988 */ /* 0x0003e80008000405 */
[----:B0-----:R-:W4:Y:S04]  /*1e260*/  LDL.LU R27, [R1+0x48] ;  /* 0x00004800011b7983 */ /* 0x001f280000300800 */
[----:B------:R-:W-:Y:S04]  /*1e270*/  STL [R1+0x185c], R20 ;  /* 0x00185c1401007387 */ /* 0x000fe80000100800 */
[----:B------:R-:W-:Y:S04]  /*1e280*/  STL [R1+0x1860], R20 ;  /* 0x0018601401007387 */ /* 0x000fe80000100800 */
[----:B------:R-:W-:Y:S04]  /*1e290*/  STL [R1+0x1864], R20 ;  /* 0x0018641401007387 */ /* 0x000fe80000100800 */
[----:B------:R-:W-:Y:S04]  /*1e2a0*/  STL [R1+0x1890], R20 ;  /* 0x0018901401007387 */ /* 0x000fe80000100800 */
[----:B-1----:R-:W4:Y:S04]  /*1e2b0*/  LDL.LU R29, [R1+0x40] ;  /* 0x00004000011d7983 */ /* 0x002f280000300800 */
[----:B------:R0:W-:Y:S04]  /*1e2c0*/  STS.U16 [R0+UR5+0x2800], R28 ;  /* 0x0028001c00007988 */ /* 0x0001e80008000405 */
[----:B--2---:R-:W-:Y:S04]  /*1e2d0*/  STL [R1+0x1868], R18 ;  /* 0x0018681201007387 */ /* 0x004fe80000100800 */
[----:B------:R-:W-:Y:S04]  /*1e2e0*/  STL [R1+0x186c], R18 ;  /* 0x00186c1201007387 */ /* 0x000fe80000100800 */
[----:B------:R-:W-:Y:S01]  /*1e2f0*/  STL [R1+0x1870], R18 ;  /* 0x0018701201007387 */ /* 0x000fe20000100800 */
[----:B---3--:R-:W-:-:S02]  /*1e300*/  @!P3 IMAD.MOV.U32 R15, RZ, RZ, R4 ;  /* 0x000000ffff0fb224 */ /* 0x008fc400078e0004 */
[----:B----4-:R-:W-:Y:S01]  /*1e310*/  @!P3 IMAD.MOV.U32 R14, RZ, RZ, R3 ;  /* 0x000000ffff0eb224 */ /* 0x010fe200078e0003 */
[----:B------:R-:W-:Y:S04]  /*1e320*/  STL [R1+0x1894], R18 ;  /* 0x0018941201007387 */ /* 0x000fe80000100800 */
[----:B------:R-:W-:Y:S04]  /*1e330*/  STL [R1+0x1898], R18 ;  /* 0x0018981201007387 */ /* 0x000fe80000100800 */
[----:B0-----:R-:W2:Y:S04]  /*1e340*/  LDL R28, [R1+0x830] ;  /* 0x00083000011c7983 */ /* 0x001ea80000100800 */
[----:B------:R-:W3:Y:S04]  /*1e350*/  LDL R3, [R1+0x810] ;  /* 0x0008100001037983 */ /* 0x000ee80000100800 */
[----:B------:R-:W4:Y:S04]  /*1e360*/  LDL.LU R5, [R1+0x38] ;  /* 0x0000380001057983 */ /* 0x000f280000300800 */
[----:B------:R-:W2:Y:S04]  /*1e370*/  LDL.LU R4, [R1+0x2c] ;  /* 0x00002c0001047983 */ /* 0x000ea80000300800 */
[----:B------:R0:W2:Y:S04]  /*1e380*/  @!P3 LDG.E.U16 R16, desc[UR10][R14.64] ;  /* 0x0000000a0e10b981 */ /* 0x0000a8000c1e1500 */
[----:B------:R-:W0:Y:S04]  /*1e390*/  LDL R14, [R1+0x84c] ;  /* 0x00084c00010e7983 */ /* 0x000e280000100800 */
[----:B------:R-:W0:Y:S01]  /*1e3a0*/  LDL R15, [R1+0x850] ;  /* 0x00085000010f7983 */ /* 0x000e220000100800 */
[----:B------:R-:W-:-:S02]  /*1e3b0*/  PRMT R7, RZ, 0x7610, R7 ;  /* 0x00007610ff077816 */ /* 0x000fc40000000007 */
[----:B0-----:R-:W-:-:S04]  /*1e3c0*/  @!P3 LOP3.LUT R15, R15, R14, RZ, 0x3c, !PT ;  /* 0x0000000e0f0fb212 */ /* 0x001fc800078e3cff */
[----:B------:R-:W-:-:S04]  /*1e3d0*/  @!P3 LOP3.LUT R14, R15, R14, RZ, 0x3c, !PT ;  /* 0x0000000e0f0eb212 */ /* 0x000fc800078e3cff */
[----:B------:R-:W-:-:S05]  /*1e3e0*/  @!P3 LOP3.LUT R15, R15, R14, RZ, 0x3c, !PT ;  /* 0x0000000e0f0fb212 */ /* 0x000fca00078e3cff */
[----:B------:R-:W3:Y:S04]  /*1e3f0*/  @!P3 LDG.E.U16 R7, desc[UR10][R14.64] ;  /* 0x0000000a0e07b981 */ /* 0x000ee8000c1e1500 */
[----:B--2---:R-:W-:Y:S04]  /*1e400*/  STL [R1+0x1874], R16 ;  /* 0x0018741001007387 */ /* 0x004fe80000100800 */
[----:B------:R-:W-:Y:S04]  /*1e410*/  STL [R1+0x189c], R16 ;  /* 0x00189c1001007387 */ /* 0x000fe80000100800 */
[----:B------:R-:W-:Y:S04]  /*1e420*/  STL [R1+0x18a0], R16 ;  /* 0x0018a01001007387 */ /* 0x000fe80000100800 */
[----:B------:R-:W-:Y:S04]  /*1e430*/  STL [R1+0x18a4], R16 ;  /* 0x0018a41001007387 */ /* 0x000fe80000100800 */
[----:B------:R-:W-:Y:S04]  /*1e440*/  STL [R1+0x18a8], R16 ;  /* 0x0018a81001007387 */ /* 0x000fe80000100800 */
[----:B------:R-:W-:Y:S04]  /*1e450*/  STL [R1+0x18d4], R16 ;  /* 0x0018d41001007387 */ /* 0x000fe80000100800 */
[----:B------:R0:W-:Y:S04]  /*1e460*/  STS.U16 [R0+UR5+0x2c00], R27 ;  /* 0x002c001b00007988 */ /* 0x0001e80008000405 */
[----:B------:R-:W2:Y:S04]  /*1e470*/  LDL R6, [R1+0x7f0] ;  /* 0x0007f00001067983 */ /* 0x000ea80000100800 */
[----:B0-----:R-:W2:Y:S04]  /*1e480*/  LDL R27, [R1+0x7ec] ;  /* 0x0007ec00011b7983 */ /* 0x001ea80000100800 */
[----:B---3--:R0:W-:Y:S04]  /*1e490*/  STL [R1+0x138], R7 ;  /* 0x0001380701007387 */ /* 0x0081e80000100800 */
[----:B0-----:R-:W3:Y:S04]  /*1e4a0*/  LDL.LU R7, [R1+0x1934] ;  /* 0x0019340001077983 */ /* 0x001ee80000300800 */
[----:B------:R-:W2:Y:S04]  /*1e4b0*/  LDL.LU R14, [R1+0x44] ;  /* 0x00004400010e7983 */ /* 0x000ea80000300800 */
[----:B------:R-:W4:Y:S01]  /*1e4c0*/  LDL R15, [R1+0x82c] ;  /* 0x00082c00010f7983 */ /* 0x000f220000100800 */
[----:B---3--:R-:W-:-:S03]  /*1e4d0*/  PRMT R7, RZ, 0x7610, R7 ;  /* 0x00007610ff077816 */ /* 0x008fc60000000007 */
[----:B--2---:R0:W-:Y:S02]  /*1e4e0*/  STS.U16 [R0+UR5+0x3000], R14 ;  /* 0x0030000e00007988 */ /* 0x0041e40008000405 */
[----:B0-----:R-:W-:Y:S02]  /*1e4f0*/  @!P3 IMAD.MOV.U32 R14, RZ, RZ, R28 ;  /* 0x000000ffff0eb224 */ /* 0x001fe400078e001c */
[----:B------:R-:W2:Y:S04]  /*1e500*/  LDL.LU R28, [R1+0x24] ;  /* 0x00002400011c7983 */ /* 0x000ea80000300800 */
[----:B----4-:R-:W3:Y:S04]  /*1e510*/  @!P3 LDG.E.U16 R7, desc[UR10][R14.64] ;  /* 0x0000000a0e07b981 */ /* 0x010ee8000c1e1500 */
[----:B---3--:R0:W-:Y:S04]  /*1e520*/  STL [R1+0x134], R7 ;  /* 0x0001340701007387 */ /* 0x0081e80000100800 */
[----:B0-----:R-:W3:Y:S04]  /*1e530*/  LDL.LU R7, [R1+0x1930] ;  /* 0x0019300001077983 */ /* 0x001ee80000300800 */
[----:B------:R-:W4:Y:S01]  /*1e540*/  LDL R15, [R1+0x80c] ;  /* 0x00080c00010f7983 */ /* 0x000f220000100800 */
[----:B------:R-:W-:Y:S01]  /*1e550*/  @!P3 IMAD.MOV.U32 R14, RZ, RZ, R3 ;  /* 0x000000ffff0eb224 */ /* 0x000fe200078e0003 */
[----:B---3--:R-:W-:-:S06]  /*1e560*/  PRMT R7, RZ, 0x7610, R7 ;  /* 0x00007610ff077816 */ /* 0x008fcc0000000007 */
[----:B----4-:R-:W3:Y:S04]  /*1e570*/  @!P3 LDG.E.U16 R7, desc[UR10][R14.64] ;  /* 0x0000000a0e07b981 */ /* 0x010ee8000c1e1500 */
[----:B------:R0:W-:Y:S04]  /*1e580*/  STS.U16 [R0+UR5+0x3400], R29 ;  /* 0x0034001d00007988 */ /* 0x0001e80008000405 */
[----:B0-----:R-:W4:Y:S04]  /*1e590*/  LDL.LU R29, [R1+0x20] ;  /* 0x00002000011d7983 */ /* 0x001f280000300800 */
[----:B------:R-:W2:Y:S04]  /*1e5a0*/  LDL R3, [R1+0x7b0] ;  /* 0x0007b00001037983 */ /* 0x000ea80000100800 */
[----:B---3--:R0:W-:Y:S04]  /*1e5b0*/  STL [R1+0x130], R7 ;  /* 0x0001300701007387 */ /* 0x0081e80000100800 */
[----:B0-----:R-:W3:Y:S04]  /*1e5c0*/  LDL.LU R7, [R1+0x192c] ;  /* 0x00192c0001077983 */ /* 0x001ee80000300800 */
[----:B------:R-:W2:Y:S01]  /*1e5d0*/  LDL.LU R15, [R1+0x3c] ;  /* 0x00003c00010f7983 */ /* 0x000ea20000300800 */
[----:B------:R-:W-:Y:S01]  /*1e5e0*/  @!P3 IMAD.MOV.U32 R14, RZ, RZ, R6 ;  /* 0x000000ffff0eb224 */ /* 0x000fe200078e0006 */
[----:B---3--:R-:W-:-:S02]  /*1e5f0*/  PRMT R7, RZ, 0x7610, R7 ;  /* 0x00007610ff077816 */ /* 0x008fc40000000007 */
[----:B--2---:R0:W-:Y:S02]  /*1e600*/  STS.U16 [R0+UR5+0x3800], R15 ;  /* 0x0038000f00007988 */ /* 0x0041e40008000405 */
[----:B0-----:R-:W-:Y:S02]  /*1e610*/  @!P3 IMAD.MOV.U32 R15, RZ, RZ, R27 ;  /* 0x000000ffff0fb224 */ /* 0x001fe400078e001b */
[----:B------:R-:W2:Y:S04]  /*1e620*/  LDL R27, [R1+0x790] ;  /* 0x00079000011b7983 */ /* 0x000ea80000100800 */
[----:B------:R-:W3:Y:S04]  /*1e630*/  @!P3 LDG.E.U16 R7, desc[UR10][R14.64] ;  /* 0x0000000a0e07b981 */ /* 0x000ee8000c1e1500 */
[----:B------:R-:W2:Y:S04]  /*1e640*/  LDL.LU R6, [R1+0x1c] ;  /* 0x00001c0001067983 */ /* 0x000ea80000300800 */
[----:B---3--:R0:W-:Y:S04]  /*1e650*/  STL [R1+0x12c], R7 ;  /* 0x00012c0701007387 */ /* 0x0081e80000100800 */
[----:B0-----:R-:W3:Y:S04]  /*1e660*/  LDL.LU R7, [R1+0x1928] ;  /* 0x0019280001077983 */ /* 0x001ee80000300800 */
[----:B------:R-:W2:Y:S04]  /*1e670*/  LDL R14, [R1+0x7cc] ;  /* 0x0007cc00010e7983 */ /* 0x000ea80000100800 */
[----:B------:R-:W2:Y:S01]  /*1e680*/  LDL R15, [R1+0x7d0] ;  /* 0x0007d000010f7983 */ /* 0x000ea20000100800 */
[----:B------:R-:W-:-:S03]  /*1e690*/  PRMT R2, RZ, 0x7610, R2 ;  /* 0x00007610ff027816 */ /* 0x000fc60000000002 */
[----:B------:R0:W-:Y:S04]  /*1e6a0*/  STS.U16 [R0+UR5+0x3c00], R5 ;  /* 0x003c000500007988 */ /* 0x0001e80008000405 */
[----:B0-----:R-:W3:Y:S01]  /*1e6b0*/  LDL.LU R5, [R1+0x18] ;  /* 0x0000180001057983 */ /* 0x001ee20000300800 */
[----:B--2---:R-:W-:-:S04]  /*1e6c0*/  @!P3 LOP3.LUT R15, R15, R14, RZ, 0x3c, !PT ;  /* 0x0000000e0f0fb212 */ /* 0x004fc800078e3cff */
[----:B------:R-:W-:-:S04]  /*1e6d0*/  @!P3 LOP3.LUT R14, R15, R14, RZ, 0x3c, !PT ;  /* 0x0000000e0f0eb212 */ /* 0x000fc800078e3cff */
[----:B------:R-:W-:-:S05]  /*1e6e0*/  @!P3 LOP3.LUT R15, R15, R14, RZ, 0x3c, !PT ;  /* 0x0000000e0f0fb212 */ /* 0x000fca00078e3cff */
[----:B------:R0:W2:Y:S04]  /*1e6f0*/  @!P3 LDG.E.U16 R2, desc[UR10][R14.64] ;  /* 0x0000000a0e02b981 */ /* 0x0000a8000c1e1500 */
[----:B------:R-:W3:Y:S01]  /*1e700*/  LDL R15, [R1+0x7ac] ;  /* 0x0007ac00010f7983 */ /* 0x000ee20000100800 */
[----:B------:R-:W-:Y:S01]  /*1e710*/  PRMT R17, RZ, 0x7610, R17 ;  /* 0x00007610ff117816 */ /* 0x000fe20000000011 */
[----:B0-----:R-:W-:Y:S02]  /*1e720*/  @!P3 IMAD.MOV.U32 R14, RZ, RZ, R3 ;  /* 0x000000ffff0eb224 */ /* 0x001fe400078e0003 */
[----:B------:R-:W-:Y:S04]  /*1e730*/  STS.U16 [R0+UR5+0x4000], R4 ;  /* 0x0040000400007988 */ /* 0x000fe80008000405 */
[----:B--2---:R0:W-:Y:S04]  /*1e740*/  STL [R1+0x128], R2 ;  /* 0x0001280201007387 */ /* 0x0041e80000100800 */
[----:B0-----:R-:W2:Y:S04]  /*1e750*/  LDL R2, [R1+0x750] ;  /* 0x0007500001027983 */ /* 0x001ea80000100800 */
[----:B------:R-:W2:Y:S04]  /*1e760*/  LDL.LU R4, [R1+0x14] ;  /* 0x0000140001047983 */ /* 0x000ea80000300800 */
[----:B------:R-:W2:Y:S04]  /*1e770*/  LDL.LU R3, [R1+0x10] ;  /* 0x0000100001037983 */ /* 0x000ea80000300800 */
[----:B---3--:R0:W3:Y:S04]  /*1e780*/  @!P3 LDG.E.U16 R17, desc[UR10][R14.64] ;  /* 0x0000000a0e11b981 */ /* 0x0080e8000c1e1500 */
[----:B------:R-:W2:Y:S04]  /*1e790*/  LDL.LU R14, [R1+0x28] ;  /* 0x00002800010e7983 */ /* 0x000ea80000300800 */
[----:B------:R-:W3:Y:S01]  /*1e7a0*/  LDL R15, [R1+0x78c] ;  /* 0x00078c00010f7983 */ /* 0x000ee20000100800 */
[----:B------:R-:W-:-:S03]  /*1e7b0*/  PRMT R19, RZ, 0x7610, R19 ;  /* 0x00007610ff137816 */ /* 0x000fc60000000013 */
[----:B--2---:R0:W-:Y:S02]  /*1e7c0*/  STS.U16 [R0+UR5+0x4400], R14 ;  /* 0x0044000e00007988 */ /* 0x0041e40008000405 */
[----:B0-----:R-:W-:Y:S02]  /*1e7d0*/  @!P3 IMAD.MOV.U32 R14, RZ, RZ, R27 ;  /* 0x000000ffff0eb224 */ /* 0x001fe400078e001b */
[----:B------:R-:W2:Y:S04]  /*1e7e0*/  LDL.LU R27, [R1+0xc] ;  /* 0x00000c00011b7983 */ /* 0x000ea80000300800 */
[----:B---3--:R0:W3:Y:S04]  /*1e7f0*/  @!P3 LDG.E.U16 R19, desc[UR10][R14.64] ;  /* 0x0000000a0e13b981 */ /* 0x0080e8000c1e1500 */
[----:B------:R-:W0:Y:S04]  /*1e800*/  LDL R14, [R1+0x76c] ;  /* 0x00076c00010e7983 */ /* 0x000e280000100800 */
[----:B------:R-:W0:Y:S01]  /*1e810*/  LDL R15, [R1+0x770] ;  /* 0x00077000010f7983 */ /* 0x000e220000100800 */
[----:B------:R-:W-:-:S03]  /*1e820*/  PRMT R21, RZ, 0x7610, R21 ;  /* 0x00007610ff157816 */ /* 0x000fc60000000015 */
[----:B------:R1:W-:Y:S04]  /*1e830*/  STS.U16 [R0+UR5+0x4800], R28 ;  /* 0x0048001c00007988 */ /* 0x0003e80008000405 */
[----:B-1----:R-:W2:Y:S01]  /*1e840*/  LDL.LU R28, [R1+0x8] ;  /* 0x00000800011c7983 */ /* 0x002ea20000300800 */
[----:B0-----:R-:W-:-:S04]  /*1e850*/  @!P3 LOP3.LUT R15, R15, R14, RZ, 0x3c, !PT ;  /* 0x0000000e0f0fb212 */ /* 0x001fc800078e3cff */
[----:B------:R-:W-:-:S04]  /*1e860*/  @!P3 LOP3.LUT R14, R15, R14, RZ, 0x3c, !PT ;  /* 0x0000000e0f0eb212 */ /* 0x000fc800078e3cff */
[----:B------:R-:W-:-:S05]  /*1e870*/  @!P3 LOP3.LUT R15, R15, R14, RZ, 0x3c, !PT ;  /* 0x0000000e0f0fb212 */ /* 0x000fca00078e3cff */
[----:B------:R0:W2:Y:S04]  /*1e880*/  @!P3 LDG.E.U16 R21, desc[UR10][R14.64] ;  /* 0x0000000a0e15b981 */ /* 0x0000a8000c1e1500 */
[----:B------:R-:W2:Y:S01]  /*1e890*/  LDL R15, [R1+0x74c] ;  /* 0x00074c00010f7983 */ /* 0x000ea20000100800 */
[----:B------:R-:W-:Y:S01]  /*1e8a0*/  PRMT R23, RZ, 0x7610, R23 ;  /* 0x00007610ff177816 */ /* 0x000fe20000000017 */
[----:B0-----:R-:W-:Y:S02]  /*1e8b0*/  @!P3 IMAD.MOV.U32 R14, RZ, RZ, R2 ;  /* 0x000000ffff0eb224 */ /* 0x001fe400078e0002 */
[----:B----4-:R0:W-:Y:S04]  /*1e8c0*/  STS.U16 [R0+UR5+0x4c00], R29 ;  /* 0x004c001d00007988 */ /* 0x0101e80008000405 */
[----:B0-----:R-:W4:Y:S04]  /*1e8d0*/  LDL.LU R29, [R1+0x4] ;  /* 0x00000400011d7983 */ /* 0x001f280000300800 */
[----:B------:R-:W3:Y:S04]  /*1e8e0*/  LDL.LU R2, [R1] ;  /* 0x0000000001027983 */ /* 0x000ee80000300800 */
[----:B--2---:R0:W2:Y:S04]  /*1e8f0*/  @!P3 LDG.E.U16 R23, desc[UR10][R14.64] ;  /* 0x0000000a0e17b981 */ /* 0x0040a8000c1e1500 */
[----:B------:R-:W0:Y:S04]  /*1e900*/  LDL R14, [R1+0x72c] ;  /* 0x00072c00010e7983 */ /* 0x000e280000100800 */
[----:B------:R-:W0:Y:S01]  /*1e910*/  LDL R15, [R1+0x730] ;  /* 0x00073000010f7983 */ /* 0x000e220000100800 */
[----:B------:R-:W-:-:S03]  /*1e920*/  PRMT R25, RZ, 0x7610, R25 ;  /* 0x00007610ff197816 */ /* 0x000fc60000000019 */
[----:B------:R1:W-:Y:S04]  /*1e930*/  STS.U16 [R0+UR5+0x5000], R6 ;  /* 0x0050000600007988 */ /* 0x0003e80008000405 */
[----:B-1----:R-:W2:Y:S04]  /*1e940*/  LDL.LU R6, [R1+0x1924] ;  /* 0x0019240001067983 */ /* 0x002ea80000300800 */
[----:B------:R1:W-:Y:S01]  /*1e950*/  STS.U16 [R0+UR5+0x5400], R5 ;  /* 0x0054000500007988 */ /* 0x0003e20008000405 */
[----:B0-----:R-:W-:-:S04]  /*1e960*/  @!P3 LOP3.LUT R15, R15, R14, RZ, 0x3c, !PT ;  /* 0x0000000e0f0fb212 */ /* 0x001fc800078e3cff */
[----:B------:R-:W-:-:S04]  /*1e970*/  @!P3 LOP3.LUT R14, R15, R14, RZ, 0x3c, !PT ;  /* 0x0000000e0f0eb212 */ /* 0x000fc800078e3cff */
[----:B------:R-:W-:-:S05]  /*1e980*/  @!P3 LOP3.LUT R15, R15, R14, RZ, 0x3c, !PT ;  /* 0x0000000e0f0fb212 */ /* 0x000fca00078e3cff */
[----:B------:R0:W2:Y:S04]  /*1e990*/  @!P3 LDG.E.U16 R25, desc[UR10][R14.64] ;  /* 0x0000000a0e19b981 */ /* 0x0000a8000c1e1500 */
[----:B------:R-:W0:Y:S04]  /*1e9a0*/  LDL R14, [R1+0x70c] ;  /* 0x00070c00010e7983 */ /* 0x000e280000100800 */
[----:B------:R-:W0:Y:S04]  /*1e9b0*/  LDL R15, [R1+0x710] ;  /* 0x00071000010f7983 */ /* 0x000e280000100800 */
[----:B-1----:R-:W2:Y:S01]  /*1e9c0*/  LDL.LU R5, [R1+0x1920] ;  /* 0x0019200001057983 */ /* 0x002ea20000300800 */
[----:B0-----:R-:W-:-:S04]  /*1e9d0*/  @!P3 LOP3.LUT R15, R15, R14, RZ, 0x3c, !PT ;  /* 0x0000000e0f0fb212 */ /* 0x001fc800078e3cff */
[C---:B------:R-:W-:Y:S02]  /*1e9e0*/  @!P3 LOP3.LUT R14, R15.reuse, R14, RZ, 0x3c, !PT ;  /* 0x0000000e0f0eb212 */ /* 0x040fe400078e3cff */
[----:B--2---:R-:W-:Y:S02]  /*1e9f0*/  PRMT R5, RZ, 0x7610, R5 ;  /* 0x00007610ff057816 */ /* 0x004fe40000000005 */
[----:B------:R-:W-:-:S05]  /*1ea00*/  @!P3 LOP3.LUT R15, R15, R14, RZ, 0x3c, !PT ;  /* 0x0000000e0f0fb212 */ /* 0x000fca00078e3cff */
[----:B------:R-:W2:Y:S04]  /*1ea10*/  @!P3 LDG.E.U16 R5, desc[UR10][R14.64] ;  /* 0x0000000a0e05b981 */ /* 0x000ea8000c1e1500 */
[----:B------:R-:W-:Y:S04]  /*1ea20*/  STS.U16 [R0+UR5+0x5800], R4 ;  /* 0x0058000400007988 */ /* 0x000fe80008000405 */
[----:B--2---:R0:W-:Y:S04]  /*1ea30*/  STL [R1+0x124], R5 ;  /* 0x0001240501007387 */ /* 0x0041e80000100800 */
[----:B0-----:R-:W2:Y:S04]  /*1ea40*/  LDL.LU R5, [R1+0x191c] ;  /* 0x00191c0001057983 */ /* 0x001ea80000300800 */
        /* <DEDUP_REMOVED lines=8> */
[----:B------:R-:W-:Y:S04]  /*1ead0*/  STS.U16 [R0+UR5+0x5c00], R3 ;  /* 0x005c000300007988 */ /* 0x000fe80008000405 */
[----:B--2---:R0:W-:Y:S04]  /*1eae0*/  STL [R1+0x120], R4 ;  /* 0x0001200401007387 */ /* 0x0041e80000100800 */
[----:B0-----:R-:W2:Y:S04]  /*1eaf0*/  LDL.LU R4, [R1+0x1914] ;  /* 0x0019140001047983 */ /* 0x001ea80000300800 */
[----:B------:R-:W3:Y:S04]  /*1eb00*/  LDL R14, [R1+0x6cc] ;  /* 0x0006cc00010e7983 */ /* 0x000ee80000100800 */
[----:B------:R-:W3:Y:S04]  /*1eb10*/  LDL R15, [R1+0x6d0] ;  /* 0x0006d000010f7983 */ /* 0x000ee80000100800 */
[----:B------:R-:W2:Y:S01]  /*1eb20*/  LDL.LU R3, [R1+0x1910] ;  /* 0x0019100001037983 */ /* 0x000ea20000300800 */
[----:B---3--:R-:W-:-:S04]  /*1eb30*/  @!P3 LOP3.LUT R15, R15, R14, RZ, 0x3c, !PT ;  /* 0x0000000e0f0fb212 */ /* 0x008fc800078e3cff */
[C---:B------:R-:W-:Y:S02]  /*1eb40*/  @!P3 LOP3.LUT R14, R15.reuse, R14, RZ, 0x3c, !PT ;  /* 0x0000000e0f0eb212 */ /* 0x040fe400078e3cff */
[----:B--2---:R-:W-:Y:S02]  /*1eb50*/  PRMT R3, RZ, 0x7610, R3 ;  /* 0x00007610ff037816 */ /* 0x004fe40000000003 */
        /* <DEDUP_REMOVED lines=24> */
[----:B--2---:R0:W-:Y:S04]  /*1ece0*/  STL [R1+0xfc], R28 ;  /* 0x0000fc1c01007387 */ /* 0x0041e80000100800 */
[----:B0-----:R-:W2:Y:S04]  /*1ecf0*/  LDL.LU R28, [R1+0x18fc] ;  /* 0x0018fc00011c7983 */ /* 0x001ea80000300800 */
[----:B------:R-:W3:Y:S04]  /*1ed00*/  LDL R14, [R1+0x66c] ;  /* 0x00066c00010e7983 */ /* 0x000ee80000100800 */
[----:B------:R-:W3:Y:S01]  /*1ed10*/  LDL R15, [R1+0x670] ;  /* 0x00067000010f7983 */ /* 0x000ee20000100800 */
[----:B------:R-:W-:-:S03]  /*1ed20*/  PRMT R24, RZ, 0x7610, R24 ;  /* 0x00007610ff187816 */ /* 0x000fc60000000018 */
[----:B----4-:R0:W-:Y:S04]  /*1ed30*/  STS.U16 [R0+UR5+0x6800], R29 ;  /* 0x0068001d00007988 */ /* 0x0101e80008000405 */
[----:B0-----:R-:W4:Y:S01]  /*1ed40*/  LDL.LU R29, [R1+0x18f8] ;  /* 0x0018f800011d7983 */ /* 0x001f220000300800 */
[----:B---3--:R-:W-:-:S04]  /*1ed50*/  @!P3 LOP3.LUT R15, R15, R14, RZ, 0x3c, !PT ;  /* 0x0000000e0f0fb212 */ /* 0x008fc800078e3cff */
[----:B------:R-:W-:-:S04]  /*1ed60*/  @!P3 LOP3.LUT R14, R15, R14, RZ, 0x3c, !PT ;  /* 0x0000000e0f0eb212 */ /* 0x000fc800078e3cff */
[----:B------:R-:W-:-:S05]  /*1ed70*/  @!P3 LOP3.LUT R15, R15, R14, RZ, 0x3c, !PT ;  /* 0x0000000e0f0fb212 */ /* 0x000fca00078e3cff */
[----:B------:R0:W3:Y:S04]  /*1ed80*/  @!P3 LDG.E.U16 R24, desc[UR10][R14.64] ;  /* 0x0000000a0e18b981 */ /* 0x0000e8000c1e1500 */
[----:B------:R-:W0:Y:S04]  /*1ed90*/  LDL R14, [R1+0x64c] ;  /* 0x00064c00010e7983 */ /* 0x000e280000100800 */
[----:B------:R-:W0:Y:S01]  /*1eda0*/  LDL R15, [R1+0x650] ;  /* 0x00065000010f7983 */ /* 0x000e220000100800 */
[----:B----4-:R-:W-:Y:S02]  /*1edb0*/  PRMT R29, RZ, 0x7610, R29 ;  /* 0x00007610ff1d7816 */ /* 0x010fe4000000001d */
[----:B0-----:R-:W-:-:S04]  /*1edc0*/  @!P3 LOP3.LUT R15, R15, R14, RZ, 0x3c, !PT ;  /* 0x0000000e0f0fb212 */ /* 0x001fc800078e3cff */
[----:B------:R-:W-:-:S04]  /*1edd0*/  @!P3 LOP3.LUT R14, R15, R14, RZ, 0x3c, !PT ;  /* 0x0000000e0f0eb212 */ /* 0x000fc800078e3cff */
[----:B------:R-:W-:-:S05]  /*1ede0*/  @!P3 LOP3.LUT R15, R15, R14, RZ, 0x3c, !PT ;  /* 0x0000000e0f0fb212 */ /* 0x000fca00078e3cff */
[----:B------:R-:W4:Y:S04]  /*1edf0*/  @!P3 LDG.E.U16 R29, desc[UR10][R14.64] ;  /* 0x0000000a0e1db981 */ /* 0x000f28000c1e1500 */
[----:B------:R0:W-:Y:S04]  /*1ee00*/  STS.U16 [R0+UR5+0x6c00], R2 ;  /* 0x006c000200007988 */ /* 0x0001e80008000405 */
[----:B---3--:R1:W-:Y:S04]  /*1ee10*/  STL [R1+0xec], R24 ;  /* 0x0000ec1801007387 */ /* 0x0083e80000100800 */
[----:B0-----:R-:W3:Y:S04]  /*1ee20*/  LDL R2, [R1+0x5d0] ;  /* 0x0005d00001027983 */ /* 0x001ee80000100800 */
[----:B-1----:R-:W2:Y:S04]  /*1ee30*/  LDL R24, [R1+0x5cc] ;  /* 0x0005cc0001187983 */ /* 0x002ea80000100800 */
        /* <DEDUP_REMOVED lines=17> */
[----:B------:R-:W3:Y:S04]  /*1ef50*/  @!P3 LDG.E.U16 R27, desc[UR10][R14.64] ;  /* 0x0000000a0e1bb981 */ /* 0x000ee8000c1e1500 */
[----:B---3--:R0:W-:Y:S04]  /*1ef60*/  STL [R1+0xbc], R27 ;  /* 0x0000bc1b01007387 */ /* 0x0081e80000100800 */
[----:B0-----:R-:W3:Y:S04]  /*1ef70*/  LDL.LU R27, [R1+0x18ec] ;  /* 0x0018ec00011b7983 */ /* 0x001ee80000300800 */
[----:B------:R-:W2:Y:S04]  /*1ef80*/  LDL R14, [R1+0x5ec] ;  /* 0x0005ec00010e7983 */ /* 0x000ea80000100800 */
[----:B------:R-:W2:Y:S01]  /*1ef90*/  LDL R15, [R1+0x5f0] ;  /* 0x0005f000010f7983 */ /* 0x000ea20000100800 */
[----:B------:R-:W-:-:S02]  /*1efa0*/  PRMT R26, RZ, 0x7610, R26 ;  /* 0x00007610ff1a7816 */ /* 0x000fc4000000001a */
[----:B------:R-:W-:Y:S01]  /*1efb0*/  PRMT R4, RZ, 0x7610, R4 ;  /* 0x00007610ff047816 */ /* 0x000fe20000000004 */
[----:B------:R0:W-:Y:S02]  /*1efc0*/  STS.U16 [R0+UR5+0x7c00], R3 ;  /* 0x007c000300007988 */ /* 0x0001e40008000405 */
[----:B0-----:R-:W-:-:S05]  /*1efd0*/  @!P3 IMAD.MOV.U32 R3, RZ, RZ, R24 ;  /* 0x000000ffff03b224 */ /* 0x001fca00078e0018 */
[----:B------:R-:W3:Y:S01]  /*1efe0*/  @!P3 LDG.E.U16 R4, desc[UR10][R2.64] ;  /* 0x0000000a0204b981 */ /* 0x000ee2000c1e1500 */
[----:B--2---:R-:W-:-:S04]  /*1eff0*/  @!P3 LOP3.LUT R15, R15, R14, RZ, 0x3c, !PT ;  /* 0x0000000e0f0fb212 */ /* 0x004fc800078e3cff */
[----:B------:R-:W-:-:S04]  /*1f000*/  @!P3 LOP3.LUT R14, R15, R14, RZ, 0x3c, !PT ;  /* 0x0000000e0f0eb212 */ /* 0x000fc800078e3cff */
[----:B------:R-:W-:-:S05]  /*1f010*/  @!P3 LOP3.LUT R15, R15, R14, RZ, 0x3c, !PT ;  /* 0x0000000e0f0fb212 */ /* 0x000fca00078e3cff */
[----:B------:R-:W2:Y:S04]  /*1f020*/  @!P3 LDG.E.U16 R26, desc[UR10][R14.64] ;  /* 0x0000000a0e1ab981 */ /* 0x000ea8000c1e1500 */
[----:B--2---:R0:W-:Y:S04]  /*1f030*/  STL [R1+0xb8], R26 ;  /* 0x0000b81a01007387 */ /* 0x0041e80000100800 */
[----:B------:R-:W2:Y:S04]  /*1f040*/  LDL R24, [R1+0x550] ;  /* 0x0005500001187983 */ /* 0x000ea80000100800 */
[----:B0-----:R-:W2:Y:S04]  /*1f050*/  LDL R26, [R1+0x54c] ;  /* 0x00054c00011a7983 */ /* 0x001ea80000100800 */
[----:B---3--:R0:W-:Y:S04]  /*1f060*/  STL [R1+0xb4], R4 ;  /* 0x0000b40401007387 */ /* 0x0081e80000100800 */
[----:B0-----:R-:W3:Y:S04]  /*1f070*/  LDL.LU R4, [R1+0x18e8] ;  /* 0x0018e80001047983 */ /* 0x001ee80000300800 */
        /* <DEDUP_REMOVED lines=22> */
[----:B------:R0:W3:Y:S01]  /*1f1e0*/  @!P3 LDG.E.U16 R7, desc[UR10][R2.64] ;  /* 0x0000000a0207b981 */ /* 0x0000e2000c1e1500 */
[----:B------:R-:W-:-:S03]  /*1f1f0*/  PRMT R20, RZ, 0x7610, R20 ;  /* 0x00007610ff147816 */ /* 0x000fc60000000014 */
[----:B--2---:R1:W-:Y:S01]  /*1f200*/  STL [R1+0xac], R22 ;  /* 0x0000ac1601007387 */ /* 0x0043e20000100800 */
[----:B0-----:R-:W-:Y:S02]  /*1f210*/  @!P3 IMAD.MOV.U32 R2, RZ, RZ, R24 ;  /* 0x000000ffff02b224 */ /* 0x001fe400078e0018 */
[----:B------:R-:W-:Y:S01]  /*1f220*/  @!P3 IMAD.MOV.U32 R3, RZ, RZ, R26 ;  /* 0x000000ffff03b224 */ /* 0x000fe200078e001a */
[----:B-1----:R-:W2:Y:S04]  /*1f230*/  LDL R22, [R1+0x510] ;  /* 0x0005100001167983 */ /* 0x002ea80000100800 */
[----:B------:R0:W2:Y:S04]  /*1f240*/  @!P3 LDG.E.U16 R20, desc[UR10][R2.64] ;  /* 0x0000000a0214b981 */ /* 0x0000a8000c1e1500 */
[----:B---3--:R1:W-:Y:S04]  /*1f250*/  STL [R1+0xa8], R7 ;  /* 0x0000a80701007387 */ /* 0x0083e80000100800 */
[----:B-1----:R-:W3:Y:S04]  /*1f260*/  LDL.LU R7, [R1+0x18e0] ;  /* 0x0018e00001077983 */ /* 0x002ee80000300800 */
[----:B------:R-:W0:Y:S04]  /*1f270*/  LDL R2, [R1+0x52c] ;  /* 0x00052c0001027983 */ /* 0x000e280000100800 */
[----:B------:R-:W0:Y:S01]  /*1f280*/  LDL R3, [R1+0x530] ;  /* 0x0005300001037983 */ /* 0x000e220000100800 */
[----:B------:R-:W-:-:S03]  /*1f290*/  PRMT R9, RZ, 0x7610, R9 ;  /* 0x00007610ff097816 */ /* 0x000fc60000000009 */
[----:B------:R-:W2:Y:S01]  /*1f2a0*/  LDL R26, [R1+0x4cc] ;  /* 0x0004cc00011a7983 */ /* 0x000ea20000100800 */
[----:B0-----:R-:W-:-:S04]  /*1f2b0*/  @!P3 LOP3.LUT R3, R3, R2, RZ, 0x3c, !PT ;  /* 0x000000020303b212 */ /* 0x001fc800078e3cff */
[----:B------:R-:W-:-:S04]  /*1f2c0*/  @!P3 LOP3.LUT R2, R3, R2, RZ, 0x3c, !PT ;  /* 0x000000020302b212 */ /* 0x000fc800078e3cff */
[----:B------:R-:W-:-:S05]  /*1f2d0*/  @!P3 LOP3.LUT R3, R3, R2, RZ, 0x3c, !PT ;  /* 0x000000020303b212 */ /* 0x000fca00078e3cff */
[----:B------:R-:W3:Y:S04]  /*1f2e0*/  @!P3 LDG.E.U16 R9, desc[UR10][R2.64] ;  /* 0x0000000a0209b981 */ /* 0x000ee8000c1e1500 */
[----:B--2---:R0:W-:Y:S04]  /*1f2f0*/  STL [R1+0xa4], R20 ;  /* 0x0000a41401007387 */ /* 0x0041e80000100800 */
[----:B0-----:R-:W2:Y:S04]  /*1f300*/  LDL R20, [R1+0x4d0] ;  /* 0x0004d00001147983 */ /* 0x001ea80000100800 */
[----:B------:R-:W2:Y:S04]  /*1f310*/  LDL.LU R24, [R1+0x80] ;  /* 0x0000800001187983 */ /* 0x000ea80000300800 */
[----:B---3--:R0:W-:Y:S04]  /*1f320*/  STL [R1+0xa0], R9 ;  /* 0x0000a00901007387 */ /* 0x0081e80000100800 */
[----:B0-----:R-:W3:Y:S04]  /*1f330*/  LDL.LU R9, [R1+0x18dc] ;  /* 0x0018dc0001097983 */ /* 0x001ee80000300800 */
[----:B------:R-:W2:Y:S01]  /*1f340*/  LDL R3, [R1+0x50c] ;  /* 0x00050c0001037983 */ /* 0x000ea20000100800 */
[----:B------:R-:W-:Y:S01]  /*1f350*/  PRMT R13, RZ, 0x7610, R13 ;  /* 0x00007610ff0d7816 */ /* 0x000fe2000000000d */
[----:B------:R-:W-:-:S02]  /*1f360*/  @!P3 IMAD.MOV.U32 R2, RZ, RZ, R22 ;  /* 0x000000ffff02b224 */ /* 0x000fc400078e0016 */
        /* <DEDUP_REMOVED lines=10> */
[----:B------:R0:W2:Y:S01]  /*1f410*/  @!P3 LDG.E.U16 R18, desc[UR10][R2.64] ;  /* 0x0000000a0212b981 */ /* 0x0000a2000c1e1500 */
[----:B------:R-:W-:Y:S01]  /*1f420*/  PRMT R16, RZ, 0x7610, R16 ;  /* 0x00007610ff107816 */ /* 0x000fe20000000010 */
[----:B0-----:R-:W-:Y:S02]  /*1f430*/  @!P3 IMAD.MOV.U32 R2, RZ, RZ, R20 ;  /* 0x000000ffff02b224 */ /* 0x001fe400078e0014 */
[----:B------:R-:W-:-:S05]  /*1f440*/  @!P3 IMAD.MOV.U32 R3, RZ, RZ, R26 ;  /* 0x000000ffff03b224 */ /* 0x000fca00078e001a */
[----:B------:R3:W4:Y:S04]  /*1f450*/  @!P3 LDG.E.U16 R16, desc[UR10][R2.64] ;  /* 0x0000000a0210b981 */ /* 0x000728000c1e1500 */
[----:B--2---:R0:W-:Y:S04]  /*1f460*/  STL [R1+0x98], R18 ;  /* 0x0000981201007387 */ /* 0x0041e80000100800 */
[----:B------:R-:W2:Y:S01]  /*1f470*/  LDL R3, [R1+0x4ac] ;  /* 0x0004ac0001037983 */ /* 0x000ea20000100800 */
[----:B------:R-:W-:Y:S01]  /*1f480*/  PRMT R15, RZ, 0x7610, R15 ;  /* 0x00007610ff0f7816 */ /* 0x000fe2000000000f */
[----:B---3--:R-:W-:-:S02]  /*1f490*/  @!P3 IMAD.MOV.U32 R2, RZ, RZ, R22 ;  /* 0x000000ffff02b224 */ /* 0x008fc400078e0016 */
[----:B------:R-:W3:Y:S04]  /*1f4a0*/  LDL R26, [R1+0x470] ;  /* 0x00047000011a7983 */ /* 0x000ee80000100800 */
[----:B0-----:R-:W3:Y:S04]  /*1f4b0*/  LDL R18, [R1+0x490] ;  /* 0x0004900001127983 */ /* 0x001ee80000100800 */
[----:B--2---:R-:W2:Y:S04]  /*1f4c0*/  @!P3 LDG.E.U16 R15, desc[UR10][R2.64] ;  /* 0x0000000a020fb981 */ /* 0x004ea8000c1e1500 */
[----:B----4-:R0:W-:Y:S04]  /*1f4d0*/  STL [R1+0x94], R16 ;  /* 0x0000941001007387 */ /* 0x0101e80000100800 */
[----:B------:R1:W-:Y:S04]  /*1f4e0*/  STS.U16 [R0+UR5+0xa000], R11 ;  /* 0x00a0000b00007988 */ /* 0x0003e80008000405 */
[----:B0-----:R-:W4:Y:S04]  /*1f4f0*/  LDL.LU R16, [R1+0x8c] ;  /* 0x00008c0001107983 */ /* 0x001f280000300800 */
[----:B------:R-:W3:Y:S04]  /*1f500*/  LDL.LU R20, [R1+0xc0] ;  /* 0x0000c00001147983 */ /* 0x000ee80000300800 */
[----:B-1----:R-:W4:Y:S04]  /*1f510*/  LDL.LU R11, [R1+0x84] ;  /* 0x00008400010b7983 */ /* 0x002f280000300800 */
[----:B------:R-:W4:Y:S04]  /*1f520*/  LDL R3, [R1+0x48c] ;  /* 0x00048c0001037983 */ /* 0x000f280000100800 */
[----:B------:R-:W-:Y:S04]  /*1f530*/  STS.U16 [R0+UR5+0xa400], R10 ;  /* 0x00a4000a00007988 */ /* 0x000fe80008000405 */
[----:B--2---:R0:W-:Y:S04]  /*1f540*/  STL [R1+0x90], R15 ;  /* 0x0000900f01007387 */ /* 0x0041e80000100800 */
[----:B0-----:R-:W2:Y:S04]  /*1f550*/  LDL R15, [R1+0xba8] ;  /* 0x000ba800010f7983 */ /* 0x001ea80000100800 */
[----:B------:R-:W2:Y:S04]  /*1f560*/  LDL.LU R22, [R1+0xc4] ;  /* 0x0000c40001167983 */ /* 0x000ea80000300800 */
[----:B------:R-:W2:Y:S01]  /*1f570*/  LDL R10, [R1+0x46c] ;  /* 0x00046c00010a7983 */ /* 0x000ea20000100800 */
[----:B---3--:R-:W-:-:S03]  /*1f580*/  @!P3 IMAD.MOV.U32 R2, RZ, RZ, R18 ;  /* 0x000000ffff02b224 */ /* 0x008fc600078e0012 */
[----:B------:R0:W-:Y:S04]  /*1f590*/  STS.U16 [R0+UR5+0x9000], R8 ;  /* 0x0090000800007988 */ /* 0x0001e80008000405 */
[----:B------:R1:W-:Y:S04]  /*1f5a0*/  STS.U16 [R0+UR5+0x8c00], R7 ;  /* 0x008c000700007988 */ /* 0x0003e80008000405 */
[----:B------:R-:W3:Y:S01]  /*1f5b0*/  LDL R18, [R1+0xbc8] ;  /* 0x000bc80001127983 */ /* 0x000ee20000100800 */
[----:B0-----:R-:W-:Y:S02]  /*1f5c0*/  PRMT R8, RZ, 0x7610, R8 ;  /* 0x00007610ff087816 */ /* 0x001fe40000000008 */
[----:B-1----:R-:W-:-:S04]  /*1f5d0*/  PRMT R7, RZ, 0x7610, R7 ;  /* 0x00007610ff077816 */ /* 0x002fc80000000007 */
[----:B----4-:R0:W4:Y:S04]  /*1f5e0*/  @!P3 LDG.E.U16 R8, desc[UR10][R2.64] ;  /* 0x0000000a0208b981 */ /* 0x010128000c1e1500 */
[----:B------:R1:W-:Y:S01]  /*1f5f0*/  STS.U16 [R0+UR5+0xa800], R24 ;  /* 0x00a8001800007988 */ /* 0x0003e20008000405 */
[----:B0-----:R-:W-:-:S03]  /*1f600*/  @!P3 IMAD.MOV.U32 R2, RZ, RZ, R26 ;  /* 0x000000ffff02b224 */ /* 0x001fc600078e001a */
[----:B-1----:R-:W3:Y:S04]  /*1f610*/  LDL.LU R24, [R1+0xc8] ;  /* 0x0000c80001187983 */ /* 0x002ee80000300800 */
[----:B------:R-:W3:Y:S01]  /*1f620*/  LDL.LU R26, [R1+0xd0] ;  /* 0x0000d000011a7983 */ /* 0x000ee20000300800 */
[----:B--2---:R-:W-:-:S03]  /*1f630*/  @!P3 IMAD.MOV.U32 R3, RZ, RZ, R10 ;  /* 0x000000ffff03b224 */ /* 0x004fc600078e000a */
[----:B------:R0:W-:Y:S04]  /*1f640*/  STS.U16 [R0+UR5+0x8800], R6 ;  /* 0x0088000600007988 */ /* 0x0001e80008000405 */
[----:B------:R1:W2:Y:S04]  /*1f650*/  @!P3 LDG.E.U16 R7, desc[UR10][R2.64] ;  /* 0x0000000a0207b981 */ /* 0x0002a8000c1e1500 */
[----:B------:R1:W-:Y:S04]  /*1f660*/  STS.U16 [R0+UR5+0xac00], R11 ;  /* 0x00ac000b00007988 */ /* 0x0003e80008000405 */
[----:B------:R-:W2:Y:S04]  /*1f670*/  LDL R10, [R1+0xc1c] ;  /* 0x000c1c00010a7983 */ /* 0x000ea80000100800 */
[----:B------:R-:W2:Y:S01]  /*1f680*/  LDL R3, [R1+0x454] ;  /* 0x0004540001037983 */ /* 0x000ea20000100800 */
[----:B0-----:R-:W-:Y:S01]  /*1f690*/  PRMT R6, RZ, 0x7610, R6 ;  /* 0x00007610ff067816 */ /* 0x001fe20000000006 */
[----:B-1----:R-:W-:-:S02]  /*1f6a0*/  @!P3 IMAD.MOV.U32 R2, RZ, RZ, R15 ;  /* 0x000000ffff02b224 */ /* 0x002fc400078e000f */
[----:B------:R-:W3:Y:S04]  /*1f6b0*/  LDL R11, [R1+0xbcc] ;  /* 0x000bcc00010b7983 */ /* 0x000ee80000100800 */
[----:B------:R-:W3:Y:S04]  /*1f6c0*/  LDL.LU R15, [R1+0xd4] ;  /* 0x0000d400010f7983 */ /* 0x000ee80000300800 */
[----:B--2---:R3:W2:Y:S04]  /*1f6d0*/  @!P3 LDG.E.U16 R6, desc[UR10][R2.64] ;  /* 0x0000000a0206b981 */ /* 0x0046a8000c1e1500 */
[----:B------:R-:W2:Y:S04]  /*1f6e0*/  LDL.LU R2, [R1+0x88] ;  /* 0x0000880001027983 */ /* 0x000ea80000300800 */
[----:B------:R-:W3:Y:S04]  /*1f6f0*/  LDL R3, [R1+0x444] ;  /* 0x0004440001037983 */ /* 0x000ee80000100800 */
[----:B------:R0:W-:Y:S02]  /*1f700*/  STS.U16 [R0+UR5+0x8400], R5 ;  /* 0x0084000500007988 */ /* 0x0001e40008000405 */
[----:B0-----:R-:W-:-:S02]  /*1f710*/  PRMT R5, RZ, 0x7610, R5 ;  /* 0x00007610ff057816 */ /* 0x001fc40000000005 */
[----:B--2---:R3:W-:Y:S02]  /*1f720*/  STS.U16 [R0+UR5+0xb000], R2 ;  /* 0x00b0000200007988 */ /* 0x0047e40008000405 */
[----:B---3--:R-:W-:Y:S02]  /*1f730*/  @!P3 IMAD.MOV.U32 R2, RZ, RZ, R18 ;  /* 0x000000ffff02b224 */ /* 0x008fe400078e0012 */
[----:B------:R-:W2:Y:S04]  /*1f740*/  LDL.LU R18, [R1+0xd8] ;  /* 0x0000d80001127983 */ /* 0x000ea80000300800 */
[----:B------:R0:W3:Y:S04]  /*1f750*/  @!P3 LDG.E.U16 R5, desc[UR10][R2.64] ;  /* 0x0000000a0205b981 */ /* 0x0000e8000c1e1500 */
[----:B------:R-:W0:Y:S04]  /*1f760*/  LDL R2, [R1+0xbac] ;  /* 0x000bac0001027983 */ /* 0x000e280000100800 */
[----:B------:R-:W0:Y:S04]  /*1f770*/  LDL R3, [R1+0xbe8] ;  /* 0x000be80001037983 */ /* 0x000e280000100800 */
[----:B------:R1:W-:Y:S02]  /*1f780*/  STS.U16 [R0+UR5+0x8000], R4 ;  /* 0x0080000400007988 */ /* 0x0003e40008000405 */
[----:B-1----:R-:W-:-:S02]  /*1f790*/  PRMT R4, RZ, 0x7610, R4 ;  /* 0x00007610ff047816 */ /* 0x002fc40000000004 */
[----:B------:R1:W-:Y:S04]  /*1f7a0*/  STS.U16 [R0+UR5+0xb400], R16 ;  /* 0x00b4001000007988 */ /* 0x0003e80008000405 */
[----:B------:R4:W-:Y:S04]  /*1f7b0*/  STS.U16 [R0+UR5+0xb800], R20 ;  /* 0x00b8001400007988 */ /* 0x0009e80008000405 */
[----:B-1----:R-:W2:Y:S04]  /*1f7c0*/  LDL.LU R16, [R1+0x18d4] ;  /* 0x0018d40001107983 */ /* 0x002ea80000300800 */
[----:B----4-:R-:W4:Y:S01]  /*1f7d0*/  LDL.LU R20, [R1+0xe0] ;  /* 0x0000e00001147983 */ /* 0x010f220000300800 */
[----:B0-----:R-:W-:-:S04]  /*1f7e0*/  @!P3 LOP3.LUT R3, R3, R2, RZ, 0x3c, !PT ;  /* 0x000000020303b212 */ /* 0x001fc800078e3cff */
[----:B------:R-:W-:-:S04]  /*1f7f0*/  @!P3 LOP3.LUT R2, R3, R2, RZ, 0x3c, !PT ;  /* 0x000000020302b212 */ /* 0x000fc800078e3cff */
[----:B------:R-:W-:-:S05]  /*1f800*/  @!P3 LOP3.LUT R3, R3, R2, RZ, 0x3c, !PT ;  /* 0x000000020303b212 */ /* 0x000fca00078e3cff */
[----:B------:R0:W2:Y:S02]  /*1f810*/  @!P3 LDG.E.U16 R4, desc[UR10][R2.64] ;  /* 0x0000000a0204b981 */ /* 0x0000a4000c1e1500 */
[----:B0-----:R-:W-:-:S06]  /*1f820*/  PRMT R3, RZ, 0x7610, R3 ;  /* 0x00007610ff037816 */ /* 0x001fcc0000000003 */
[----:B------:R0:W2:Y:S04]  /*1f830*/  @!P3 LDG.E.U16 R3, desc[UR10][R10.64] ;  /* 0x0000000a0a03b981 */ /* 0x0000a8000c1e1500 */
        /* <DEDUP_REMOVED lines=27> */
[----:B------:R0:W-:Y:S04]  /*1f9f0*/  STS.U16 [R0+UR5+0xc400], R26 ;  /* 0x00c4001a00007988 */ /* 0x0001e80008000405 */
[----:B0-----:R-:W3:Y:S04]  /*1fa00*/  LDL.LU R26, [R1+0xf0] ;  /* 0x0000f000011a7983 */ /* 0x001ee80000300800 */
[----:B--2---:R0:W-:Y:S04]  /*1fa10*/  STL [R1+0x88], R24 ;  /* 0x0000881801007387 */ /* 0x0041e80000100800 */
[----:B0-----:R-:W2:Y:S04]  /*1fa20*/  LDL.LU R24, [R1+0x18c8] ;  /* 0x0018c80001187983 */ /* 0x001ea80000300800 */
        /* <DEDUP_REMOVED lines=15> */
[----:B------:R-:W3:Y:S04]  /*1fb20*/  @!P3 LDG.E.U16 R24, desc[UR10][R10.64] ;  /* 0x0000000a0a18b981 */ /* 0x000ee8000c1e1500 */
[----:B--2---:R0:W-:Y:S04]  /*1fb30*/  STL [R1+0x84], R16 ;  /* 0x0000841001007387 */ /* 0x0041e80000100800 */
[----:B------:R1:W-:Y:S04]  /*1fb40*/  STS.U16 [R0+UR5+0xcc00], R18 ;  /* 0x00cc001200007988 */ /* 0x0003e80008000405 */
[----:B0-----:R-:W2:Y:S04]  /*1fb50*/  LDL R16, [R1+0xae8] ;  /* 0x000ae80001107983 */ /* 0x001ea80000100800 */
[----:B-1----:R-:W2:Y:S04]  /*1fb60*/  LDL.LU R18, [R1+0xf8] ;  /* 0x0000f80001127983 */ /* 0x002ea80000300800 */
[----:B---3--:R0:W-:Y:S04]  /*1fb70*/  STL [R1+0x80], R24 ;  /* 0x0000801801007387 */ /* 0x0081e80000100800 */
[----:B0-----:R-:W3:Y:S04]  /*1fb80*/  LDL.LU R24, [R1+0x18c4] ;  /* 0x0018c40001187983 */ /* 0x001ee80000300800 */
[----:B------:R-:W2:Y:S04]  /*1fb90*/  LDL R10, [R1+0xb24] ;  /* 0x000b2400010a7983 */ /* 0x000ea80000100800 */
[----:B------:R-:W2:Y:S04]  /*1fba0*/  LDL R11, [R1+0xb28] ;  /* 0x000b2800010b7983 */ /* 0x000ea80000100800 */
[----:B------:R0:W-:Y:S04]  /*1fbb0*/  STS.U16 [R0+UR5+0x9800], R13 ;  /* 0x0098000d00007988 */ /* 0x0001e80008000405 */
[----:B----4-:R1:W-:Y:S01]  /*1fbc0*/  STS.U16 [R0+UR5+0xd000], R20 ;  /* 0x00d0001400007988 */ /* 0x0103e20008000405 */
[----:B0-----:R-:W-:-:S03]  /*1fbd0*/  PRMT R13, RZ, 0x7610, R13 ;  /* 0x00007610ff0d7816 */ /* 0x001fc6000000000d */
[----:B-1----:R-:W4:Y:S01]  /*1fbe0*/  LDL.LU R20, [R1+0x100] ;  /* 0x0001000001147983 */ /* 0x002f220000300800 */
[----:B--2---:R-:W-:-:S04]  /*1fbf0*/  @!P3 LOP3.LUT R11, R11, R10, RZ, 0x3c, !PT ;  /* 0x0000000a0b0bb212 */ /* 0x004fc800078e3cff */
[----:B------:R-:W-:-:S04]  /*1fc00*/  @!P3 LOP3.LUT R10, R11, R10, RZ, 0x3c, !PT ;  /* 0x0000000a0b0ab212 */ /* 0x000fc800078e3cff */
[----:B------:R-:W-:-:S05]  /*1fc10*/  @!P3 LOP3.LUT R11, R11, R10, RZ, 0x3c, !PT ;  /* 0x0000000a0b0bb212 */ /* 0x000fca00078e3cff */
[----:B------:R0:W2:Y:S04]  /*1fc20*/  @!P3 LDG.E.U16 R13, desc[UR10][R10.64] ;  /* 0x0000000a0a0db981 */ /* 0x0000a8000c1e1500 */
[----:B------:R-:W0:Y:S04]  /*1fc30*/  LDL R10, [R1+0xb04] ;  /* 0x000b0400010a7983 */ /* 0x000e280000100800 */
[----:B------:R-:W0:Y:S01]  /*1fc40*/  LDL R11, [R1+0xb08] ;  /* 0x000b0800010b7983 */ /* 0x000e220000100800 */
[----:B---3--:R-:W-:Y:S02]  /*1fc50*/  PRMT R24, RZ, 0x7610, R24 ;  /* 0x00007610ff187816 */ /* 0x008fe40000000018 */
        /* <DEDUP_REMOVED lines=19> */
[----:B------:R-:W4:Y:S04]  /*1fd90*/  LDL R10, [R1+0xac4] ;  /* 0x000ac400010a7983 */ /* 0x000f280000100800 */
[----:B------:R-:W4:Y:S01]  /*1fda0*/  LDL R11, [R1+0xac8] ;  /* 0x000ac800010b7983 */ /* 0x000f220000100800 */
[----:B---3--:R-:W-:-:S02]  /*1fdb0*/  PRMT R24, RZ, 0x7610, R24 ;  /* 0x00007610ff187816 */ /* 0x008fc40000000018 */
[----:B----4-:R-:W-:-:S04]  /*1fdc0*/  @!P3 LOP3.LUT R11, R11, R10, RZ, 0x3c, !PT ;  /* 0x0000000a0b0bb212 */ /* 0x010fc800078e3cff */
[----:B------:R-:W-:-:S04]  /*1fdd0*/  @!P3 LOP3.LUT R10, R11, R10, RZ, 0x3c, !PT ;  /* 0x0000000a0b0ab212 */ /* 0x000fc800078e3cff */
[----:B------:R-:W-:-:S05]  /*1fde0*/  @!P3 LOP3.LUT R11, R11, R10, RZ, 0x3c, !PT ;  /* 0x0000000a0b0bb212 */ /* 0x000fca00078e3cff */
[----:B------:R-:W3:Y:S04]  /*1fdf0*/  @!P3 LDG.E.U16 R24, desc[UR10][R10.64] ;  /* 0x0000000a0a18b981 */ /* 0x000ee8000c1e1500 */
[----:B------:R0:W-:Y:S04]  /*1fe00*/  STS.U16 [R0+UR5+0xdc00], R26 ;  /* 0x00dc001a00007988 */ /* 0x0001e80008000405 */
[----:B0-----:R-:W4:Y:S04]  /*1fe10*/  LDL.LU R26, [R1+0x110] ;  /* 0x00011000011a7983 */ /* 0x001f280000300800 */
[----:B---3--:R0:W-:Y:S04]  /*1fe20*/  STL [R1+0x70], R24 ;  /* 0x0000701801007387 */ /* 0x0081e80000100800 */
[----:B0-----:R-:W3:Y:S04]  /*1fe30*/  LDL.LU R24, [R1+0x18b8] ;  /* 0x0018b80001187983 */ /* 0x001ee80000300800 */
[----:B------:R-:W2:Y:S01]  /*1fe40*/  LDL R11, [R1+0xaa4] ;  /* 0x000aa400010b7983 */ /* 0x000ea20000100800 */
[----:B------:R-:W-:Y:S01]  /*1fe50*/  @!P3 IMAD.MOV.U32 R10, RZ, RZ, R13 ;  /* 0x000000ffff0ab224 */ /* 0x000fe200078e000d */
[----:B---3--:R-:W-:-:S06]  /*1fe60*/  PRMT R24, RZ, 0x7610, R24 ;  /* 0x00007610ff187816 */ /* 0x008fcc0000000018 */
[----:B--2---:R-:W2:Y:S04]  /*1fe70*/  @!P3 LDG.E.U16 R24, desc[UR10][R10.64] ;  /* 0x0000000a0a18b981 */ /* 0x004ea8000c1e1500 */
[----:B------:R0:W-:Y:S04]  /*1fe80*/  STS.U16 [R0+UR5+0xe000], R15 ;  /* 0x00e0000f00007988 */ /* 0x0001e80008000405 */
[----:B0-----:R-:W3:Y:S04]  /*1fe90*/  LDL.LU R15, [R1+0x114] ;  /* 0x00011400010f7983 */ /* 0x001ee80000300800 */
[----:B------:R-:W3:Y:S04]  /*1fea0*/  LDL R13, [R1+0xc20] ;  /* 0x000c2000010d7983 */ /* 0x000ee80000100800 */
        /* <DEDUP_REMOVED lines=33> */
[----:B------:R-:W3:Y:S04]  /*200c0*/  LDL R10, [R1+0xa24] ;  /* 0x000a2400010a7983 */ /* 0x000ee80000100800 */
[----:B------:R-:W3:Y:S04]  /*200d0*/  LDL R11, [R1+0xa28] ;  /* 0x000a2800010b7983 */ /* 0x000ee80000100800 */
        /* <DEDUP_REMOVED lines=18> */
[----:B----4-:R0:W-:Y:S04]  /*20200*/  STS.U16 [R0+UR5+0xf400], R26 ;  /* 0x00f4001a00007988 */ /* 0x0101e80008000405 */
[----:B0-----:R-:W3:Y:S04]  /*20210*/  LDL.LU R26, [R1+0x180] ;  /* 0x00018000011a7983 */ /* 0x001ee80000300800 */
[----:B--2---:R0:W-:Y:S04]  /*20220*/  STL [R1+0x58], R16 ;  /* 0x0000581001007387 */ /* 0x0041e80000100800 */
[----:B0-----:R-:W2:Y:S04]  /*20230*/  LDL.LU R16, [R1+0x18a0] ;  /* 0x0018a00001107983 */ /* 0x001ea80000300800 */
[----:B------:R-:W4:Y:S04]  /*20240*/  LDL R10, [R1+0x9e4] ;  /* 0x0009e400010a7983 */ /* 0x000f280000100800 */
[----:B------:R-:W4:Y:S01]  /*20250*/  LDL R11, [R1+0x9e8] ;  /* 0x0009e800010b7983 */ /* 0x000f220000100800 */
[----:B--2---:R-:W-:-:S02]  /*20260*/  PRMT R16, RZ, 0x7610, R16 ;  /* 0x00007610ff107816 */ /* 0x004fc40000000010 */
[----:B----4-:R-:W-:-:S04]  /*20270*/  @!P3 LOP3.LUT R11, R11, R10, RZ, 0x3c, !PT ;  /* 0x0000000a0b0bb212 */ /* 0x010fc800078e3cff */
[----:B------:R-:W-:-:S04]  /*20280*/  @!P3 LOP3.LUT R10, R11, R10, RZ, 0x3c, !PT ;  /* 0x0000000a0b0ab212 */ /* 0x000fc800078e3cff */
[----:B------:R-:W-:-:S05]  /*20290*/  @!P3 LOP3.LUT R11, R11, R10, RZ, 0x3c, !PT ;  /* 0x0000000a0b0bb212 */ /* 0x000fca00078e3cff */
[----:B------:R-:W2:Y:S04]  /*202a0*/  @!P3 LDG.E.U16 R16, desc[UR10][R10.64] ;  /* 0x0000000a0a10b981 */ /* 0x000ea8000c1e1500 */
[----:B------:R0:W-:Y:S04]  /*202b0*/  STS.U16 [R0+UR5+0xf800], R15 ;  /* 0x00f8000f00007988 */ /* 0x0001e80008000405 */
[----:B0-----:R-:W4:Y:S04]  /*202c0*/  LDL.LU R15, [R1+0x17c] ;  /* 0x00017c00010f7983 */ /* 0x001f280000300800 */
        /* <DEDUP_REMOVED lines=11> */
[----:B------:R-:W-:Y:S04]  /*20380*/  STL [R1+0xc74], R0 ;  /* 0x000c740001007387 */ /* 0x000fe80000100800 */
        /* <DEDUP_REMOVED lines=16> */
[----:B------:R-:W3:Y:S04]  /*20490*/  LDL R10, [R1+0x984] ;  /* 0x00098400010a7983 */ /* 0x000ee80000100800 */
[----:B------:R-:W3:Y:S01]  /*204a0*/  LDL R11, [R1+0x988] ;  /* 0x00098800010b7983 */ /* 0x000ee20000100800 */
[----:B------:R-:W-:-:S03]  /*204b0*/  PRMT R18, RZ, 0x7610, R18 ;  /* 0x00007610ff127816 */ /* 0x000fc60000000012 */
[----:B------:R-:W-:Y:S04]  /*204c0*/  STS.U16 [R13+UR5+0x500], R22 ;  /* 0x000500160d007988 */ /* 0x000fe80008000405 */
[----:B--2---:R0:W-:Y:S04]  /*204d0*/  STL [R1+0x4c], R20 ;  /* 0x00004c1401007387 */ /* 0x0041e80000100800 */
[----:B0-----:R-:W2:Y:S01]  /*204e0*/  LDL.LU R20, [R1+0x170] ;  /* 0x0001700001147983 */ /* 0x001ea20000300800 */
[----:B---3--:R-:W-:-:S03]  /*204f0*/  @!P3 LOP3.LUT R11, R11, R10, RZ, 0x3c, !PT ;  /* 0x0000000a0b0bb212 */ /* 0x008fc600078e3cff */
[----:B------:R-:W3:Y:S01]  /*20500*/  LDL.LU R22, [R1+0x188c] ;  /* 0x00188c0001167983 */ /* 0x000ee20000300800 */
[----:B------:R-:W-:-:S04]  /*20510*/  @!P3 LOP3.LUT R10, R11, R10, RZ, 0x3c, !PT ;  /* 0x0000000a0b0ab212 */ /* 0x000fc800078e3cff */
[----:B------:R-:W-:-:S05]  /*20520*/  @!P3 LOP3.LUT R11, R11, R10, RZ, 0x3c, !PT ;  /* 0x0000000a0b0bb212 */ /* 0x000fca00078e3cff */
[----:B------:R-:W2:Y:S04]  /*20530*/  @!P3 LDG.E.U16 R18, desc[UR10][R10.64] ;  /* 0x0000000a0a12b981 */ /* 0x000ea8000c1e1500 */
[----:B------:R-:W3:Y:S04]  /*20540*/  LDL R10, [R1+0x964] ;  /* 0x00096400010a7983 */ /* 0x000ee80000100800 */
[----:B------:R-:W3:Y:S01]  /*20550*/  LDL R11, [R1+0x968] ;  /* 0x00096800010b7983 */ /* 0x000ee20000100800 */
[----:B------:R-:W-:-:S03]  /*20560*/  PRMT R14, RZ, 0x7610, R14 ;  /* 0x00007610ff0e7816 */ /* 0x000fc6000000000e */
[----:B------:R-:W-:Y:S04]  /*20570*/  STS.U16 [R13+UR5+0x900], R24 ;  /* 0x000900180d007988 */ /* 0x000fe80008000405 */
[----:B--2---:R0:W-:Y:S04]  /*20580*/  STL [R1+0x48], R18 ;  /* 0x0000481201007387 */ /* 0x0041e80000100800 */
[----:B0-----:R-:W2:Y:S01]  /*20590*/  LDL R18, [R1+0x908] ;  /* 0x0009080001127983 */ /* 0x001ea20000100800 */
[----:B---3--:R-:W-:-:S03]  /*205a0*/  @!P3 LOP3.LUT R11, R11, R10, RZ, 0x3c, !PT ;  /* 0x0000000a0b0bb212 */ /* 0x008fc600078e3cff */
[----:B------:R-:W3:Y:S01]  /*205b0*/  LDL.LU R24, [R1+0x16c] ;  /* 0x00016c0001187983 */ /* 0x000ee20000300800 */
        /* <DEDUP_REMOVED lines=23> */
[----:B----4-:R0:W-:Y:S04]  /*20730*/  STS.U16 [R13+UR5+0x1100], R15 ;  /* 0x0011000f0d007988 */ /* 0x0101e80008000405 */
[----:B0-----:R-:W3:Y:S04]  /*20740*/  LDL.LU R15, [R1+0x164] ;  /* 0x00016400010f7983 */ /* 0x001ee80000300800 */
[----:B--2---:R0:W-:Y:S04]  /*20750*/  STL [R1+0x3c], R22 ;  /* 0x00003c1601007387 */ /* 0x0041e80000100800 */
[----:B0-----:R-:W2:Y:S04]  /*20760*/  LDL.LU R22, [R1+0x1884] ;  /* 0x0018840001167983 */ /* 0x001ea80000300800 */
[----:B------:R-:W4:Y:S04]  /*20770*/  LDL.LU R10, [R1+0x178] ;  /* 0x00017800010a7983 */ /* 0x000f280000300800 */
[----:B------:R-:W3:Y:S01]  /*20780*/  LDL R11, [R1+0x904] ;  /* 0x00090400010b7983 */ /* 0x000ee20000100800 */
[----:B--2---:R-:W-:-:S03]  /*20790*/  PRMT R22, RZ, 0x7610, R22 ;  /* 0x00007610ff167816 */ /* 0x004fc60000000016 */
[----:B----4-:R0:W-:Y:S02]  /*207a0*/  STS.U16 [R13+UR5+0x1500], R10 ;  /* 0x0015000a0d007988 */ /* 0x0101e40008000405 */
[----:B0-----:R-:W-:Y:S02]  /*207b0*/  @!P3 IMAD.MOV.U32 R10, RZ, RZ, R18 ;  /* 0x000000ffff0ab224 */ /* 0x001fe400078e0012 */
[----:B------:R-:W2:Y:S04]  /*207c0*/  LDL.LU R18, [R1+0x160] ;  /* 0x0001600001127983 */ /* 0x000ea80000300800 */
[----:B---3--:R-:W3:Y:S04]  /*207d0*/  @!P3 LDG.E.U16 R22, desc[UR10][R10.64] ;  /* 0x0000000a0a16b981 */ /* 0x008ee8000c1e1500 */
[----:B---3--:R0:W-:Y:S04]  /*207e0*/  STL [R1+0x38], R22 ;  /* 0x0000381601007387 */ /* 0x0081e80000100800 */
[----:B0-----:R-:W3:Y:S04]  /*207f0*/  LDL.LU R22, [R1+0x1880] ;  /* 0x0018800001167983 */ /* 0x001ee80000300800 */
[----:B------:R-:W4:Y:S04]  /*20800*/  LDL.LU R10, [R1+0x174] ;  /* 0x00017400010a7983 */ /* 0x000f280000300800 */
[----:B------:R-:W2:Y:S01]  /*20810*/  LDL R11, [R1+0x8e4] ;  /* 0x0008e400010b7983 */ /* 0x000ea20000100800 */
[----:B------:R-:W-:-:S03]  /*20820*/  PRMT R12, RZ, 0x7610, R12 ;  /* 0x00007610ff0c7816 */ /* 0x000fc6000000000c */
[----:B----4-:R0:W-:Y:S02]  /*20830*/  STS.U16 [R13+UR5+0x1900], R10 ;  /* 0x0019000a0d007988 */ /* 0x0101e40008000405 */
[----:B0-----:R-:W-:Y:S01]  /*20840*/  @!P3 IMAD.MOV.U32 R10, RZ, RZ, R14 ;  /* 0x000000ffff0ab224 */ /* 0x001fe200078e000e */
[----:B---3--:R-:W-:Y:S01]  /*20850*/  PRMT R22, RZ, 0x7610, R22 ;  /* 0x00007610ff167816 */ /* 0x008fe20000000016 */
[----:B------:R-:W3:Y:S04]  /*20860*/  LDL R14, [R1+0x864] ;  /* 0x00086400010e7983 */ /* 0x000ee80000100800 */
[----:B--2---:R0:W2:Y:S04]  /*20870*/  @!P3 LDG.E.U16 R12, desc[UR10][R10.64] ;  /* 0x0000000a0a0cb981 */ /* 0x0040a8000c1e1500 */
[----:B------:R-:W0:Y:S04]  /*20880*/  LDL R10, [R1+0x8c4] ;  /* 0x0008c400010a7983 */ /* 0x000e280000100800 */
[----:B------:R-:W0:Y:S02]  /*20890*/  LDL R11, [R1+0x8c8] ;  /* 0x0008c800010b7983 */ /* 0x000e240000100800 */
[----:B0-----:R-:W-:-:S04]  /*208a0*/  @!P3 LOP3.LUT R11, R11, R10, RZ, 0x3c, !PT ;  /* 0x0000000a0b0bb212 */ /* 0x001fc800078e3cff */
[----:B------:R-:W-:-:S04]  /*208b0*/  @!P3 LOP3.LUT R10, R11, R10, RZ, 0x3c, !PT ;  /* 0x0000000a0b0ab212 */ /* 0x000fc800078e3cff */
[----:B------:R-:W-:-:S05]  /*208c0*/  @!P3 LOP3.LUT R11, R11, R10, RZ, 0x3c, !PT ;  /* 0x0000000a0b0bb212 */ /* 0x000fca00078e3cff */
[----:B------:R-:W4:Y:S04]  /*208d0*/  @!P3 LDG.E.U16 R22, desc[UR10][R10.64] ;  /* 0x0000000a0a16b981 */ /* 0x000f28000c1e1500 */
[----:B--2---:R0:W-:Y:S04]  /*208e0*/  STL [R1+0x34], R12 ;  /* 0x0000340c01007387 */ /* 0x0041e80000100800 */
[----:B------:R1:W-:Y:S04]  /*208f0*/  STS.U16 [R13+UR5+0x1d00], R20 ;  /* 0x001d00140d007988 */ /* 0x0003e80008000405 */
[----:B0-----:R-:W2:Y:S04]  /*20900*/  LDL R12, [R1+0x868] ;  /* 0x00086800010c7983 */ /* 0x001ea80000100800 */
[----:B-1----:R-:W2:Y:S04]  /*20910*/  LDL.LU R20, [R1+0x158] ;  /* 0x0001580001147983 */ /* 0x002ea80000300800 */
[----:B----4-:R0:W-:Y:S04]  /*20920*/  STL [R1+0x30], R22 ;  /* 0x0000301601007387 */ /* 0x0101e80000100800 */
[----:B0-----:R-:W4:Y:S04]  /*20930*/  LDL.LU R22, [R1+0x187c] ;  /* 0x00187c0001167983 */ /* 0x001f280000300800 */
[----:B------:R-:W2:Y:S04]  /*20940*/  LDL R10, [R1+0x8a4] ;  /* 0x0008a400010a7983 */ /* 0x000ea80000100800 */
[----:B------:R-:W2:Y:S04]  /*20950*/  LDL R11, [R1+0x8a8] ;  /* 0x0008a800010b7983 */ /* 0x000ea80000100800 */
[----:B------:R0:W-:Y:S04]  /*20960*/  STS.U16 [R13+UR5+0x2100], R24 ;  /* 0x002100180d007988 */ /* 0x0001e80008000405 */
[----:B0-----:R-:W3:Y:S01]  /*20970*/  LDL.LU R24, [R1+0x1878] ;  /* 0x0018780001187983 */ /* 0x001ee20000300800 */
[----:B----4-:R-:W-:-:S02]  /*20980*/  PRMT R22, RZ, 0x7610, R22 ;  /* 0x00007610ff167816 */ /* 0x010fc40000000016 */
[----:B--2---:R-:W-:-:S04]  /*20990*/  @!P3 LOP3.LUT R11, R11, R10, RZ, 0x3c, !PT ;  /* 0x0000000a0b0bb212 */ /* 0x004fc800078e3cff */
[----:B------:R-:W-:-:S04]  /*209a0*/  @!P3 LOP3.LUT R10, R11, R10, RZ, 0x3c, !PT ;  /* 0x0000000a0b0ab212 */ /* 0x000fc800078e3cff */
[----:B------:R-:W-:-:S05]  /*209b0*/  @!P3 LOP3.LUT R11, R11, R10, RZ, 0x3c, !PT ;  /* 0x0000000a0b0bb212 */ /* 0x000fca00078e3cff */
[----:B------:R0:W2:Y:S04]  /*209c0*/  @!P3 LDG.E.U16 R22, desc[UR10][R10.64] ;  /* 0x0000000a0a16b981 */ /* 0x0000a8000c1e1500 */
[----:B------:R-:W0:Y:S04]  /*209d0*/  LDL R10, [R1+0x884] ;  /* 0x00088400010a7983 */ /* 0x000e280000100800 */
[----:B------:R-:W0:Y:S01]  /*209e0*/  LDL R11, [R1+0x888] ;  /* 0x00088800010b7983 */ /* 0x000e220000100800 */
[----:B---3--:R-:W-:Y:S02]  /*209f0*/  PRMT R24, RZ, 0x7610, R24 ;  /* 0x00007610ff187816 */ /* 0x008fe40000000018 */
[----:B------:R-:W-:-:S02]  /*20a00*/  PRMT R16, RZ, 0x7610, R16 ;  /* 0x00007610ff107816 */ /* 0x000fc40000000010 */
[----:B0-----:R-:W-:-:S04]  /*20a10*/  @!P3 LOP3.LUT R11, R11, R10, RZ, 0x3c, !PT ;  /* 0x0000000a0b0bb212 */ /* 0x001fc800078e3cff */
[----:B------:R-:W-:-:S04]  /*20a20*/  @!P3 LOP3.LUT R10, R11, R10, RZ, 0x3c, !PT ;  /* 0x0000000a0b0ab212 */ /* 0x000fc800078e3cff */
[----:B------:R-:W-:-:S05]  /*20a30*/  @!P3 LOP3.LUT R11, R11, R10, RZ, 0x3c, !PT ;  /* 0x0000000a0b0bb212 */ /* 0x000fca00078e3cff */
[----:B------:R0:W3:Y:S02]  /*20a40*/  @!P3 LDG.E.U16 R24, desc[UR10][R10.64] ;  /* 0x0000000a0a18b981 */ /* 0x0000e4000c1e1500 */
[----:B0-----:R-:W-:Y:S02]  /*20a50*/  @!P3 IMAD.MOV.U32 R10, RZ, RZ, R12 ;  /* 0x000000ffff0ab224 */ /* 0x001fe400078e000c */
[----:B------:R-:W-:-:S05]  /*20a60*/  @!P3 IMAD.MOV.U32 R11, RZ, RZ, R14 ;  /* 0x000000ffff0bb224 */ /* 0x000fca00078e000e */
[----:B------:R-:W4:Y:S04]  /*20a70*/  @!P3 LDG.E.U16 R16, desc[UR10][R10.64] ;  /* 0x0000000a0a10b981 */ /* 0x000f28000c1e1500 */
[----:B------:R0:W-:Y:S04]  /*20a80*/  STS.U16 [R13+UR5+0x2500], R26 ;  /* 0x0025001a0d007988 */ /* 0x0001e80008000405 */
[----:B------:R-:W-:Y:S04]  /*20a90*/  STS.U16 [R13+UR5+0x2900], R15 ;  /* 0x0029000f0d007988 */ /* 0x000fe80008000405 */
[----:B0-----:R-:W4:Y:S04]  /*20aa0*/  LDL R26, [R1+0x828] ;  /* 0x00082800011a7983 */ /* 0x001f280000100800 */
[----:B--2---:R0:W-:Y:S04]  /*20ab0*/  STL [R1+0x2c], R22 ;  /* 0x00002c1601007387 */ /* 0x0041e80000100800 */
[----:B0-----:R-:W2:Y:S04]  /*20ac0*/  LDL.LU R22, [R1+0x150] ;  /* 0x0001500001167983 */ /* 0x001ea80000300800 */
[----:B------:R-:W-:Y:S04]  /*20ad0*/  STS.U16 [R13+UR5+0x2d00], R18 ;  /* 0x002d00120d007988 */ /* 0x000fe80008000405 */
[----:B---3--:R0:W-:Y:S04]  /*20ae0*/  STL [R1+0x28], R24 ;  /* 0x0000281801007387 */ /* 0x0081e80000100800 */
[----:B0-----:R-:W3:Y:S04]  /*20af0*/  LDL.LU R24, [R1+0x14c] ;  /* 0x00014c0001187983 */ /* 0x001ee80000300800 */
[----:B------:R-:W2:Y:S04]  /*20b00*/  LDL R15, [R1+0x7e4] ;  /* 0x0007e400010f7983 */ /* 0x000ea80000100800 */
[----:B------:R-:W2:Y:S04]  /*20b10*/  LDL R14, [R1+0x7e8] ;  /* 0x0007e800010e7983 */ /* 0x000ea80000100800 */
[----:B------:R-:W2:Y:S04]  /*20b20*/  LDL.LU R12, [R1+0x148] ;  /* 0x00014800010c7983 */ /* 0x000ea80000300800 */
        /* <DEDUP_REMOVED lines=19> */
[----:B------:R-:W-:Y:S04]  /*20c60*/  STS.U16 [R13+UR5+0x3500], R20 ;  /* 0x003500140d007988 */ /* 0x000fe80008000405 */
[----:B---3--:R0:W-:Y:S04]  /*20c70*/  STL [R1+0x1c], R18 ;  /* 0x00001c1201007387 */ /* 0x0081e80000100800 */
[----:B0-----:R-:W3:Y:S04]  /*20c80*/  LDL.LU R18, [R1+0x1868] ;  /* 0x0018680001127983 */ /* 0x001ee80000300800 */
[----:B------:R-:W4:Y:S04]  /*20c90*/  LDL R10, [R1+0x804] ;  /* 0x00080400010a7983 */ /* 0x000f280000100800 */
[----:B------:R-:W4:Y:S04]  /*20ca0*/  LDL R11, [R1+0x808] ;  /* 0x00080800010b7983 */ /* 0x000f280000100800 */
[----:B------:R-:W2:Y:S01]  /*20cb0*/  LDL.LU R20, [R1+0x1864] ;  /* 0x0018640001147983 */ /* 0x000ea20000300800 */
[----:B----4-:R-:W-:-:S04]  /*20cc0*/  @!P3 LOP3.LUT R11, R11, R10, RZ, 0x3c, !PT ;  /* 0x0000000a0b0bb212 */ /* 0x010fc800078e3cff */
[C---:B------:R-:W-:Y:S02]  /*20cd0*/  @!P3 LOP3.LUT R10, R11.reuse, R10, RZ, 0x3c, !PT ;  /* 0x0000000a0b0ab212 */ /* 0x040fe400078e3cff */
[----:B--2---:R-:W-:Y:S02]  /*20ce0*/  PRMT R20, RZ, 0x7610, R20 ;  /* 0x00007610ff147816 */ /* 0x004fe40000000014 */
[----:B------:R-:W-:-:S05]  /*20cf0*/  @!P3 LOP3.LUT R11, R11, R10, RZ, 0x3c, !PT ;  /* 0x0000000a0b0bb212 */ /* 0x000fca00078e3cff */
[----:B------:R-:W2:Y:S04]  /*20d00*/  @!P3 LDG.E.U16 R20, desc[UR10][R10.64] ;  /* 0x0000000a0a14b981 */ /* 0x000ea8000c1e1500 */
[----:B--2---:R0:W-:Y:S04]  /*20d10*/  STL [R1+0x18], R20 ;  /* 0x0000181401007387 */ /* 0x0041e80000100800 */
[----:B0-----:R-:W2:Y:S04]  /*20d20*/  LDL.LU R20, [R1+0x1860] ;  /* 0x0018600001147983 */ /* 0x001ea80000300800 */
[----:B------:R-:W4:Y:S01]  /*20d30*/  LDL.LU R11, [R1+0x154] ;  /* 0x00015400010b7983 */ /* 0x000f220000300800 */
[----:B------:R-:W-:-:S03]  /*20d40*/  @!P3 IMAD.MOV.U32 R10, RZ, RZ, R14 ;  /* 0x000000ffff0ab224 */ /* 0x000fc600078e000e */
[----:B------:R-:W3:Y:S01]  /*20d50*/  LDL R14, [R1+0x768] ;  /* 0x00076800010e7983 */ /* 0x000ee20000100800 */
[----:B--2---:R-:W-:-:S03]  /*20d60*/  PRMT R20, RZ, 0x7610, R20 ;  /* 0x00007610ff147816 */ /* 0x004fc60000000014 */
[----:B----4-:R0:W-:Y:S02]  /*20d70*/  STS.U16 [R13+UR5+0x3900], R11 ;  /* 0x0039000b0d007988 */ /* 0x0101e40008000405 */
[----:B0-----:R-:W-:Y:S02]  /*20d80*/  @!P3 IMAD.MOV.U32 R11, RZ, RZ, R15 ;  /* 0x000000ffff0bb224 */ /* 0x001fe400078e000f */
[----:B------:R-:W2:Y:S04]  /*20d90*/  LDL R15, [R1+0x764] ;  /* 0x00076400010f7983 */ /* 0x000ea80000100800 */
[----:B------:R-:W4:Y:S04]  /*20da0*/  @!P3 LDG.E.U16 R20, desc[UR10][R10.64] ;  /* 0x0000000a0a14b981 */ /* 0x000f28000c1e1500 */
[----:B------:R-:W-:Y:S04]  /*20db0*/  STS.U16 [R13+UR5+0x3d00], R22 ;  /* 0x003d00160d007988 */ /* 0x000fe80008000405 */
        /* <DEDUP_REMOVED lines=31> */
[----:B0-----:R-:W3:Y:S04]  /*20fb0*/  LDL R12, [R1+0x728] ;  /* 0x00072800010c7983 */ /* 0x001ee80000100800 */
[----:B--2---:R0:W-:Y:S04]  /*20fc0*/  STL [R1+0x8], R24 ;  /* 0x0000081801007387 */ /* 0x0041e80000100800 */
[----:B0-----:R-:W2:Y:S04]  /*20fd0*/  LDL.LU R24, [R1+0x1848] ;  /* 0x0018480001187983 */ /* 0x001ea80000300800 */
[----:B------:R-:W3:Y:S01]  /*20fe0*/  LDL.LU R11, [R1+0x144] ;  /* 0x00014400010b7983 */ /* 0x000ee20000300800 */
[----:B------:R-:W-:-:S03]  /*20ff0*/  @!P3 IMAD.MOV.U32 R10, RZ, RZ, R14 ;  /* 0x000000ffff0ab224 */ /* 0x000fc600078e000e */
[----:B------:R-:W4:Y:S01]  /*21000*/  LDL R14, [R1+0x708] ;  /* 0x00070800010e7983 */ /* 0x000f220000100800 */
[----:B--2---:R-:W-:-:S03]  /*21010*/  PRMT R24, RZ, 0x7610, R24 ;  /* 0x00007610ff187816 */ /* 0x004fc60000000018 */
[----:B---3--:R0:W-:Y:S02]  /*21020*/  STS.U16 [R13+UR5+0x4900], R11 ;  /* 0x0049000b0d007988 */ /* 0x0081e40008000405 */
[----:B0-----:R-:W-:Y:S02]  /*21030*/  @!P3 IMAD.MOV.U32 R11, RZ, RZ, R15 ;  /* 0x000000ffff0bb224 */ /* 0x001fe400078e000f */
[----:B------:R-:W2:Y:S04]  /*21040*/  LDL R15, [R1+0x704] ;  /* 0x00070400010f7983 */ /* 0x000ea80000100800 */
[----:B------:R-:W3:Y:S04]  /*21050*/  @!P3 LDG.E.U16 R24, desc[UR10][R10.64] ;  /* 0x0000000a0a18b981 */ /* 0x000ee8000c1e1500 */
        /* <DEDUP_REMOVED lines=11> */
[----:B------:R-:W2:Y:S04]  /*21110*/  LDL.LU R10, [R1+0x13c] ;  /* 0x00013c00010a7983 */ /* 0x000ea80000300800 */
[----:B------:R-:W3:Y:S01]  /*21120*/  LDL R11, [R1+0x724] ;  /* 0x00072400010b7983 */ /* 0x000ee20000100800 */
[----:B------:R-:W-:-:S03]  /*21130*/  PRMT R28, RZ, 0x7610, R28 ;  /* 0x00007610ff1c7816 */ /* 0x000fc6000000001c */
[----:B--2---:R0:W-:Y:S02]  /*21140*/  STS.U16 [R13+UR5+0x5100], R10 ;  /* 0x0051000a0d007988 */ /* 0x0041e40008000405 */
[----:B0-----:R-:W-:-:S05]  /*21150*/  @!P3 IMAD.MOV.U32 R10, RZ, RZ, R12 ;  /* 0x000000ffff0ab224 */ /* 0x001fca00078e000c */
[----:B---3--:R4:W2:Y:S04]  /*21160*/  @!P3 LDG.E.U16 R28, desc[UR10][R10.64] ;  /* 0x0000000a0a1cb981 */ /* 0x0088a8000c1e1500 */
[----:B------:R0:W-:Y:S04]  /*21170*/  STL [R1+0x17cc], R0 ;  /* 0x0017cc0001007387 */ /* 0x0001e80000100800 */
[----:B------:R1:W-:Y:S01]  /*21180*/  STS.U16 [R13+UR5+0x5500], R26 ;  /* 0x0055001a0d007988 */ /* 0x0003e20008000405 */
[----:B----4-:R-:W-:-:S03]  /*21190*/  @!P3 IMAD.MOV.U32 R10, RZ, RZ, R14 ;  /* 0x000000ffff0ab224 */ /* 0x010fc600078e000e */
[----:B------:R-:W3:Y:S01]  /*211a0*/  LDL R12, [R1+0x6c4] ;  /* 0x0006c400010c7983 */ /* 0x000ee20000100800 */
[----:B------:R-:W-:-:S03]  /*211b0*/  @!P3 IMAD.MOV.U32 R11, RZ, RZ, R15 ;  /* 0x000000ffff0bb224 */ /* 0x000fc600078e000f */
[----:B0-----:R-:W4:Y:S01]  /*211c0*/  LDL R0, [R1+0x6c8] ;  /* 0x0006c80001007983 */ /* 0x001f220000100800 */
[----:B-1----:R-:W-:-:S06]  /*211d0*/  PRMT R26, RZ, 0x7610, R26 ;  /* 0x00007610ff1a7816 */ /* 0x002fcc000000001a */
[----:B------:R0:W3:Y:S04]  /*211e0*/  @!P3 LDG.E.U16 R26, desc[UR10][R10.64] ;  /* 0x0000000a0a1ab981 */ /* 0x0000e8000c1e1500 */
[----:B--2---:R1:W-:Y:S04]  /*211f0*/  STL [R1+0x17d0], R28 ;  /* 0x0017d01c01007387 */ /* 0x0043e80000100800 */
[----:B------:R-:W2:Y:S04]  /*21200*/  LDL R11, [R1+0x6e4] ;  /* 0x0006e400010b7983 */ /* 0x000ea80000100800 */
[----:B------:R0:W-:Y:S04]  /*21210*/  STS.U16 [R13+UR5+0x5900], R24 ;  /* 0x005900180d007988 */ /* 0x0001e80008000405 */
[----:B-1----:R-:W2:Y:S04]  /*21220*/  LDL R28, [R1+0x6e8] ;  /* 0x0006e800011c7983 */ /* 0x002ea80000100800 */
[----:B------:R-:W3:Y:S01]  /*21230*/  LDL R15, [R1+0x6a4] ;  /* 0x0006a400010f7983 */ /* 0x000ee20000100800 */
[----:B0-----:R-:W-:-:S03]  /*21240*/  PRMT R24, RZ, 0x7610, R24 ;  /* 0x00007610ff187816 */ /* 0x001fc60000000018 */
[----:B------:R0:W-:Y:S04]  /*21250*/  STS.U16 [R13+UR5+0x5d00], R22 ;  /* 0x005d00160d007988 */ /* 0x0001e80008000405 */
[----:B------:R-:W3:Y:S01]  /*21260*/  LDL R14, [R1+0x6a8] ;  /* 0x0006a800010e7983 */ /* 0x000ee20000100800 */
[----:B0-----:R-:W-:Y:S01]  /*21270*/  PRMT R22, RZ, 0x7610, R22 ;  /* 0x00007610ff167816 */ /* 0x001fe20000000016 */
[----:B--2---:R-:W-:-:S05]  /*21280*/  @!P3 IMAD.MOV.U32 R10, RZ, RZ, R28 ;  /* 0x000000ffff0ab224 */ /* 0x004fca00078e001c */
[----:B------:R4:W2:Y:S02]  /*21290*/  @!P3 LDG.E.U16 R24, desc[UR10][R10.64] ;  /* 0x0000000a0a18b981 */ /* 0x0008a4000c1e1500 */
[----:B----4-:R-:W-:Y:S02]  /*212a0*/  @!P3 IMAD.MOV.U32 R10, RZ, RZ, R0 ;  /* 0x000000ffff0ab224 */ /* 0x010fe400078e0000 */
[----:B---3--:R-:W-:-:S05]  /*212b0*/  @!P3 IMAD.MOV.U32 R11, RZ, RZ, R12 ;  /* 0x000000ffff0bb224 */ /* 0x008fca00078e000c */
[----:B------:R-:W3:Y:S04]  /*212c0*/  @!P3 LDG.E.U16 R22, desc[UR10][R10.64] ;  /* 0x0000000a0a16b981 */ /* 0x000ee8000c1e1500 */
[----:B------:R-:W-:Y:S04]  /*212d0*/  STL [R1+0x17d4], R26 ;  /* 0x0017d41a01007387 */ /* 0x000fe80000100800 */
[----:B--2---:R-:W-:Y:S04]  /*212e0*/  STL [R1+0x17d8], R24 ;  /* 0x0017d81801007387 */ /* 0x004fe80000100800 */
[----:B------:R-:W2:Y:S04]  /*212f0*/  LDL R12, [R1+0x684] ;  /* 0x00068400010c7983 */ /* 0x000ea80000100800 */
[----:B------:R-:W4:Y:S04]  /*21300*/  LDL R0, [R1+0x688] ;  /* 0x0006880001007983 */ /* 0x000f280000100800 */
[----:B------:R-:W2:Y:S04]  /*21310*/  LDL.LU R13, [R1+0x134] ;  /* 0x00013400010d7983 */ /* 0x000ea80000300800 */
[----:B---3--:R0:W-:Y:S04]  /*21320*/  STL [R1+0x17dc], R22 ;  /* 0x0017dc1601007387 */ /* 0x0081e80000100800 */
[----:B0-----:R-:W3:Y:S01]  /*21330*/  LDL R22, [R1+0xc20] ;  /* 0x000c200001167983 */ /* 0x001ee20000100800 */
[----:B------:R-:W-:-:S02]  /*21340*/  @!P3 IMAD.MOV.U32 R10, RZ, RZ, R14 ;  /* 0x000000ffff0ab224 */ /* 0x000fc400078e000e */
[----:B------:R-:W-:Y:S01]  /*21350*/  @!P3 IMAD.MOV.U32 R11, RZ, RZ, R15 ;  /* 0x000000ffff0bb224 */ /* 0x000fe200078e000f */
[----:B------:R-:W2:Y:S04]  /*21360*/  LDL R14, [R1+0x648] ;  /* 0x00064800010e7983 */ /* 0x000ea80000100800 */
[----:B------:R-:W2:Y:S04]  /*21370*/  LDL R15, [R1+0x644] ;  /* 0x00064400010f7983 */ /* 0x000ea80000100800 */
[----:B------:R-:W2:Y:S04]  /*21380*/  LDL.LU R24, [R1+0x130] ;  /* 0x0001300001187983 */ /* 0x000ea80000300800 */
[----:B------:R-:W2:Y:S04]  /*21390*/  LDL.LU R26, [R1+0x12c] ;  /* 0x00012c00011a7983 */ /* 0x000ea80000300800 */
[----:B---3--:R0:W-:Y:S02]  /*213a0*/  STS.U16 [R22+UR5+0x6100], R20 ;  /* 0x0061001416007988 */ /* 0x0081e40008000405 */
[----:B0-----:R-:W-:-:S06]  /*213b0*/  PRMT R20, RZ, 0x7610, R20 ;  /* 0x00007610ff147816 */ /* 0x001fcc0000000014 */
[----:B------:R4:W3:Y:S04]  /*213c0*/  @!P3 LDG.E.U16 R20, desc[UR10][R10.64] ;  /* 0x0000000a0a14b981 */ /* 0x0008e8000c1e1500 */
[----:B------:R0:W-:Y:S01]  /*213d0*/  STS.U16 [R22+UR5+0x6500], R18 ;  /* 0x0065001216007988 */ /* 0x0001e20008000405 */
[----:B----4-:R-:W-:Y:S02]  /*213e0*/  @!P3 IMAD.MOV.U32 R10, RZ, RZ, R0 ;  /* 0x000000ffff0ab224 */ /* 0x010fe400078e0000 */
[----:B--2---:R-:W-:Y:S01]  /*213f0*/  @!P3 IMAD.MOV.U32 R11, RZ, RZ, R12 ;  /* 0x000000ffff0bb224 */ /* 0x004fe200078e000c */
[----:B0-----:R-:W-:-:S06]  /*21400*/  PRMT R18, RZ, 0x7610, R18 ;  /* 0x00007610ff127816 */ /* 0x001fcc0000000012 */
[----:B------:R-:W2:Y:S04]  /*21410*/  @!P3 LDG.E.U16 R18, desc[UR10][R10.64] ;  /* 0x0000000a0a12b981 */ /* 0x000ea8000c1e1500 */
[----:B---3--:R0:W-:Y:S04]  /*21420*/  STL [R1+0x17e0], R20 ;  /* 0x0017e01401007387 */ /* 0x0081e80000100800 */
[----:B------:R-:W3:Y:S04]  /*21430*/  LDL R12, [R1+0x624] ;  /* 0x00062400010c7983 */ /* 0x000ee80000100800 */
[----:B------:R-:W4:Y:S04]  /*21440*/  LDL R0, [R1+0x628] ;  /* 0x0006280001007983 */ /* 0x000f280000100800 */
[----:B0-----:R-:W3:Y:S04]  /*21450*/  LDL R20, [R1+0x668] ;  /* 0x0006680001147983 */ /* 0x001ee80000100800 */
[----:B------:R-:W4:Y:S04]  /*21460*/  LDL.LU R28, [R1+0x128] ;  /* 0x00012800011c7983 */ /* 0x000f280000300800 */
[----:B------:R-:W4:Y:S04]  /*21470*/  LDL R11, [R1+0x664] ;  /* 0x00066400010b7983 */ /* 0x000f280000100800 */
[----:B------:R0:W-:Y:S04]  /*21480*/  STS.U16 [R22+UR5+0x6900], R16 ;  /* 0x0069001016007988 */ /* 0x0001e80008000405 */
[----:B--2---:R1:W-:Y:S01]  /*21490*/  STL [R1+0x17e4], R18 ;  /* 0x0017e41201007387 */ /* 0x0043e20000100800 */
[----:B0-----:R-:W-:-:S03]  /*214a0*/  PRMT R16, RZ, 0x7610, R16 ;  /* 0x00007610ff107816 */ /* 0x001fc60000000010 */
[----:B-1----:R-:W2:Y:S01]  /*214b0*/  LDL R18, [R1+0x608] ;  /* 0x0006080001127983 */ /* 0x002ea20000100800 */
[----:B---3--:R-:W-:-:S03]  /*214c0*/  @!P3 IMAD.MOV.U32 R10, RZ, RZ, R20 ;  /* 0x000000ffff0ab224 */ /* 0x008fc600078e0014 */
[----:B------:R-:W3:Y:S04]  /*214d0*/  LDL R20, [R1+0x604] ;  /* 0x0006040001147983 */ /* 0x000ee80000100800 */
[----:B----4-:R0:W4:Y:S04]  /*214e0*/  @!P3 LDG.E.U16 R16, desc[UR10][R10.64] ;  /* 0x0000000a0a10b981 */ /* 0x010128000c1e1500 */
[----:B------:R-:W2:Y:S01]  /*214f0*/  LDL.LU R11, [R1+0x138] ;  /* 0x00013800010b7983 */ /* 0x000ea20000300800 */
[----:B0-----:R-:W-:Y:S01]  /*21500*/  @!P3 IMAD.MOV.U32 R10, RZ, RZ, R14 ;  /* 0x000000ffff0ab224 */ /* 0x001fe200078e000e */
[----:B------:R-:W-:-:S02]  /*21510*/  PRMT R9, RZ, 0x7610, R9 ;  /* 0x00007610ff097816 */ /* 0x000fc40000000009 */
[----:B----4-:R-:W-:Y:S04]  /*21520*/  STL [R1+0x17e8], R16 ;  /* 0x0017e81001007387 */ /* 0x010fe80000100800 */
[----:B------:R-:W4:Y:S04]  /*21530*/  LDL R14, [R1+0x5e8] ;  /* 0x0005e800010e7983 */ /* 0x000f280000100800 */
[----:B--2---:R0:W-:Y:S02]  /*21540*/  STS.U16 [R22+UR5+0x6d00], R11 ;  /* 0x006d000b16007988 */ /* 0x0041e40008000405 */
[----:B0-----:R-:W-:-:S02]  /*21550*/  @!P3 IMAD.MOV.U32 R11, RZ, RZ, R15 ;  /* 0x000000ffff0bb224 */ /* 0x001fc400078e000f */
[----:B------:R-:W4:Y:S04]  /*21560*/  LDL R15, [R1+0x5e4] ;  /* 0x0005e400010f7983 */ /* 0x000f280000100800 */
[----:B------:R0:W2:Y:S04]  /*21570*/  @!P3 LDG.E.U16 R9, desc[UR10][R10.64] ;  /* 0x0000000a0a09b981 */ /* 0x0000a8000c1e1500 */
[----:B------:R1:W-:Y:S01]  /*21580*/  STS.U16 [R22+UR5+0x7100], R13 ;  /* 0x0071000d16007988 */ /* 0x0003e20008000405 */
[----:B0-----:R-:W-:Y:S01]  /*21590*/  PRMT R10, RZ, 0x7610, R10 ;  /* 0x00007610ff0a7816 */ /* 0x001fe2000000000a */
[----:B-1----:R-:W-:-:S02]  /*215a0*/  @!P3 IMAD.MOV.U32 R13, RZ, RZ, R12 ;  /* 0x000000ffff0db224 */ /* 0x002fc400078e000c */
[----:B------:R-:W-:Y:S01]  /*215b0*/  @!P3 IMAD.MOV.U32 R12, RZ, RZ, R0 ;  /* 0x000000ffff0cb224 */ /* 0x000fe200078e0000 */
[----:B------:R-:W-:-:S04]  /*215c0*/  PRMT R11, RZ, 0x7610, R11 ;  /* 0x00007610ff0b7816 */ /* 0x000fc8000000000b */
[----:B------:R0:W2:Y:S02]  /*215d0*/  @!P3 LDG.E.U16 R10, desc[UR10][R12.64] ;  /* 0x0000000a0c0ab981 */ /* 0x0000a4000c1e1500 */
[----:B0-----:R-:W-:Y:S02]  /*215e0*/  @!P3 IMAD.MOV.U32 R12, RZ, RZ, R18 ;  /* 0x000000ffff0cb224 */ /* 0x001fe400078e0012 */
[----:B---3--:R-:W-:-:S05]  /*215f0*/  @!P3 IMAD.MOV.U32 R13, RZ, RZ, R20 ;  /* 0x000000ffff0db224 */ /* 0x008fca00078e0014 */
[----:B------:R0:W3:Y:S02]  /*21600*/  @!P3 LDG.E.U16 R11, desc[UR10][R12.64] ;  /* 0x0000000a0c0bb981 */ /* 0x0000e4000c1e1500 */
[----:B0-----:R-:W-:-:S06]  /*21610*/  PRMT R12, RZ, 0x7610, R12 ;  /* 0x00007610ff0c7816 */ /* 0x001fcc000000000c */
[----:B----4-:R-:W4:Y:S04]  /*21620*/  @!P3 LDG.E.U16 R12, desc[UR10][R14.64] ;  /* 0x0000000a0e0cb981 */ /* 0x010f28000c1e1500 */
[----:B--2---:R0:W-:Y:S04]  /*21630*/  STL [R1+0x17ec], R9 ;  /* 0x0017ec0901007387 */ /* 0x0041e80000100800 */
[----:B------:R-:W2:Y:S04]  /*21640*/  LDL R0, [R1+0x5c8] ;  /* 0x0005c80001007983 */ /* 0x000ea80000100800 */
[----:B0-----:R-:W2:Y:S04]  /*21650*/  LDL R9, [R1+0x5c4] ;  /* 0x0005c40001097983 */ /* 0x001ea80000100800 */
[----:B------:R-:W-:Y:S04]  /*21660*/  STL [R1+0x17f0], R10 ;  /* 0x0017f00a01007387 */ /* 0x000fe80000100800 */
[----:B---3--:R0:W-:Y:S04]  /*21670*/  STL [R1+0x17f4], R11 ;  /* 0x0017f40b01007387 */ /* 0x0081e80000100800 */
[----:B------:R-:W3:Y:S04]  /*21680*/  LDL R18, [R1+0x5a4] ;  /* 0x0005a40001127983 */ /* 0x000ee80000100800 */
[----:B------:R-:W3:Y:S04]  /*21690*/  LDL R16, [R1+0x5a8] ;  /* 0x0005a80001107983 */ /* 0x000ee80000100800 */
[----:B----4-:R-:W-:Y:S04]  /*216a0*/  STL [R1+0x17f8], R12 ;  /* 0x0017f80c01007387 */ /* 0x010fe80000100800 */
[----:B0-----:R-:W4:Y:S04]  /*216b0*/  LDL R11, [R1+0x584] ;  /* 0x00058400010b7983 */ /* 0x001f280000100800 */
[----:B------:R-:W4:Y:S01]  /*216c0*/  LDL R10, [R1+0x588] ;  /* 0x00058800010a7983 */ /* 0x000f220000100800 */
[----:B------:R-:W-:Y:S01]  /*216d0*/  PRMT R13, RZ, 0x7610, R13 ;  /* 0x00007610ff0d7816 */ /* 0x000fe2000000000d */
[----:B--2---:R-:W-:-:S02]  /*216e0*/  @!P3 IMAD.MOV.U32 R14, RZ, RZ, R0 ;  /* 0x000000ffff0eb224 */ /* 0x004fc400078e0000 */
[----:B------:R-:W-:Y:S01]  /*216f0*/  STS.U16 [R22+UR5+0x7500], R24 ;  /* 0x0075001816007988 */ /* 0x000fe20008000405 */
[----:B------:R-:W-:-:S03]  /*21700*/  @!P3 IMAD.MOV.U32 R15, RZ, RZ, R9 ;  /* 0x000000ffff0fb224 */ /* 0x000fc600078e0009 */
[----:B------:R-:W-:Y:S04]  /*21710*/  STS.U16 [R22+UR5+0x7900], R26 ;  /* 0x0079001a16007988 */ /* 0x000fe80008000405 */
[----:B------:R-:W-:Y:S04]  /*21720*/  STS.U16 [R22+UR5+0x7d00], R28 ;  /* 0x007d001c16007988 */ /* 0x000fe80008000405 */
[----:B------:R0:W-:Y:S04]  /*21730*/  STS.U16 [R22+UR5+0x8100], R17 ;  /* 0x0081001116007988 */ /* 0x0001e80008000405 */
[----:B------:R3:W2:Y:S04]  /*21740*/  @!P3 LDG.E.U16 R13, desc[UR10][R14.64] ;  /* 0x0000000a0e0db981 */ /* 0x0006a8000c1e1500 */
[----:B------:R-:W2:Y:S01]  /*21750*/  LDL R9, [R1+0x564] ;  /* 0x0005640001097983 */ /* 0x000ea20000100800 */
[----:B0-----:R-:W-:-:S03]  /*21760*/  PRMT R17, RZ, 0x7610, R17 ;  /* 0x00007610ff117816 */ /* 0x001fc60000000011 */
[----:B------:R0:W-:Y:S04]  /*21770*/  STS.U16 [R22+UR5+0x8500], R19 ;  /* 0x0085001316007988 */ /* 0x0001e80008000405 */
[----:B------:R-:W2:Y:S04]  /*21780*/  LDL R0, [R1+0x568] ;  /* 0x0005680001007983 */ /* 0x000ea80000100800 */
[----:B------:R-:W2:Y:S01]  /*21790*/  LDL.LU R26, [R1+0x124] ;  /* 0x00012400011a7983 */ /* 0x000ea20000300800 */
[----:B---3--:R-:W-:Y:S02]  /*217a0*/  @!P3 IMAD.MOV.U32 R15, RZ, RZ, R18 ;  /* 0x000000ffff0fb224 */ /* 0x008fe400078e0012 */
[----:B------:R-:W-:Y:S01]  /*217b0*/  @!P3 IMAD.MOV.U32 R14, RZ, RZ, R16 ;  /* 0x000000ffff0eb224 */ /* 0x000fe200078e0010 */
[----:B0-----:R-:W-:Y:S01]  /*217c0*/  PRMT R19, RZ, 0x7610, R19 ;  /* 0x00007610ff137816 */ /* 0x001fe20000000013 */
[----:B------:R-:W3:Y:S04]  /*217d0*/  LDL.LU R28, [R1+0x120] ;  /* 0x00012000011c7983 */ /* 0x000ee80000300800 */
[----:B------:R4:W3:Y:S02]  /*217e0*/  @!P3 LDG.E.U16 R17, desc[UR10][R14.64] ;  /* 0x0000000a0e11b981 */ /* 0x0008e4000c1e1500 */
[----:B----4-:R-:W-:-:S02]  /*217f0*/  @!P3 IMAD.MOV.U32 R15, RZ, RZ, R11 ;  /* 0x000000ffff0fb224 */ /* 0x010fc400078e000b */
[----:B------:R-:W-:-:S05]  /*21800*/  @!P3 IMAD.MOV.U32 R14, RZ, RZ, R10 ;  /* 0x000000ffff0eb224 */ /* 0x000fca00078e000a */
[----:B------:R-:W4:Y:S04]  /*21810*/  @!P3 LDG.E.U16 R19, desc[UR10][R14.64] ;  /* 0x0000000a0e13b981 */ /* 0x000f28000c1e1500 */
[----:B--2---:R0:W-:Y:S04]  /*21820*/  STL [R1+0x17fc], R13 ;  /* 0x0017fc0d01007387 */ /* 0x0041e80000100800 */
[----:B------:R-:W2:Y:S04]  /*21830*/  LDL R18, [R1+0x544] ;  /* 0x0005440001127983 */ /* 0x000ea80000100800 */
[----:B------:R-:W2:Y:S04]  /*21840*/  LDL R16, [R1+0x548] ;  /* 0x0005480001107983 */ /* 0x000ea80000100800 */
[----:B---3--:R-:W-:Y:S04]  /*21850*/  STL [R1+0x1800], R17 ;  /* 0x0018001101007387 */ /* 0x008fe80000100800 */
[----:B0-----:R-:W3:Y:S04]  /*21860*/  LDL R13, [R1+0x524] ;  /* 0x00052400010d7983 */ /* 0x001ee80000100800 */
[----:B------:R-:W3:Y:S04]  /*21870*/  LDL R12, [R1+0x528] ;  /* 0x00052800010c7983 */ /* 0x000ee80000100800 */
[----:B----4-:R-:W-:Y:S04]  /*21880*/  STL [R1+0x1804], R19 ;  /* 0x0018041301007387 */ /* 0x010fe80000100800 */
[----:B------:R-:W4:Y:S04]  /*21890*/  LDL R11, [R1+0x504] ;  /* 0x00050400010b7983 */ /* 0x000f280000100800 */
[----:B------:R-:W4:Y:S01]  /*218a0*/  LDL R10, [R1+0x508] ;  /* 0x00050800010a7983 */ /* 0x000f220000100800 */
[----:B------:R-:W-:-:S02]  /*218b0*/  @!P3 IMAD.MOV.U32 R14, RZ, RZ, R0 ;  /* 0x000000ffff0eb224 */ /* 0x000fc400078e0000 */
[----:B------:R-:W-:Y:S01]  /*218c0*/  @!P3 IMAD.MOV.U32 R15, RZ, RZ, R9 ;  /* 0x000000ffff0fb224 */ /* 0x000fe200078e0009 */
[----:B------:R-:W4:Y:S04]  /*218d0*/  LDL R0, [R1+0x4e8] ;  /* 0x0004e80001007983 */ /* 0x000f280000100800 */
[----:B------:R-:W4:Y:S04]  /*218e0*/  LDL R9, [R1+0x4e4] ;  /* 0x0004e40001097983 */ /* 0x000f280000100800 */
[----:B------:R0:W-:Y:S04]  /*218f0*/  STS.U16 [R22+UR5+0x8900], R21 ;  /* 0x0089001516007988 */ /* 0x0001e80008000405 */
[----:B------:R1:W-:Y:S01]  /*21900*/  STS.U16 [R22+UR5+0x8d00], R23 ;  /* 0x008d001716007988 */ /* 0x0003e20008000405 */
[----:B0-----:R-:W-:-:S02]  /*21910*/  PRMT R21, RZ, 0x7610, R21 ;  /* 0x00007610ff157816 */ /* 0x001fc40000000015 */
[----:B-1----:R-:W-:-:S04]  /*21920*/  PRMT R23, RZ, 0x7610, R23 ;  /* 0x00007610ff177816 */ /* 0x002fc80000000017 */
[----:B------:R2:W4:Y:S04]  /*21930*/  @!P3 LDG.E.U16 R21, desc[UR10][R14.64] ;  /* 0x0000000a0e15b981 */ /* 0x000528000c1e1500 */
[----:B------:R0:W-:Y:S01]  /*21940*/  STS.U16 [R22+UR5+0x9100], R25 ;  /* 0x0091001916007988 */ /* 0x0001e20008000405 */
[----:B--2---:R-:W-:Y:S02]  /*21950*/  @!P3 IMAD.MOV.U32 R14, RZ, RZ, R16 ;  /* 0x000000ffff0eb224 */ /* 0x004fe400078e0010 */
[----:B------:R-:W-:Y:S01]  /*21960*/  @!P3 IMAD.MOV.U32 R15, RZ, RZ, R18 ;  /* 0x000000ffff0fb224 */ /* 0x000fe200078e0012 */
[----:B0-----:R-:W-:-:S04]  /*21970*/  PRMT R25, RZ, 0x7610, R25 ;  /* 0x00007610ff197816 */ /* 0x001fc80000000019 */
[----:B------:R3:W2:Y:S01]  /*21980*/  @!P3 LDG.E.U16 R23, desc[UR10][R14.64] ;  /* 0x0000000a0e17b981 */ /* 0x0006a2000c1e1500 */
[----:B------:R-:W-:Y:S01]  /*21990*/  PRMT R27, RZ, 0x7610, R27 ;  /* 0x00007610ff1b7816 */ /* 0x000fe2000000001b */
[----:B---3--:R-:W-:Y:S02]  /*219a0*/  @!P3 IMAD.MOV.U32 R14, RZ, RZ, R12 ;  /* 0x000000ffff0eb224 */ /* 0x008fe400078e000c */
[----:B------:R-:W-:-:S05]  /*219b0*/  @!P3 IMAD.MOV.U32 R15, RZ, RZ, R13 ;  /* 0x000000ffff0fb224 */ /* 0x000fca00078e000d */
[----:B------:R4:W3:Y:S02]  /*219c0*/  @!P3 LDG.E.U16 R25, desc[UR10][R14.64] ;  /* 0x0000000a0e19b981 */ /* 0x0008e4000c1e1500 */
[----:B----4-:R-:W-:Y:S02]  /*219d0*/  @!P3 IMAD.MOV.U32 R15, RZ, RZ, R11 ;  /* 0x000000ffff0fb224 */ /* 0x010fe400078e000b */
[----:B------:R-:W-:-:S05]  /*219e0*/  @!P3 IMAD.MOV.U32 R14, RZ, RZ, R10 ;  /* 0x000000ffff0eb224 */ /* 0x000fca00078e000a */
[----:B------:R0:W4:Y:S01]  /*219f0*/  @!P3 LDG.E.U16 R27, desc[UR10][R14.64] ;  /* 0x0000000a0e1bb981 */ /* 0x000122000c1e1500 */
[----:B------:R-:W-:Y:S01]  /*21a00*/  PRMT R29, RZ, 0x7610, R29 ;  /* 0x00007610ff1d7816 */ /* 0x000fe2000000001d */
[----:B0-----:R-:W-:Y:S02]  /*21a10*/  @!P3 IMAD.MOV.U32 R14, RZ, RZ, R0 ;  /* 0x000000ffff0eb224 */ /* 0x001fe400078e0000 */
[----:B------:R-:W-:-:S05]  /*21a20*/  @!P3 IMAD.MOV.U32 R15, RZ, RZ, R9 ;  /* 0x000000ffff0fb224 */ /* 0x000fca00078e0009 */
[----:B------:R-:W4:Y:S04]  /*21a30*/  @!P3 LDG.E.U16 R29, desc[UR10][R14.64] ;  /* 0x0000000a0e1db981 */ /* 0x000f28000c1e1500 */
[----:B------:R-:W-:Y:S04]  /*21a40*/  STL [R1+0x1808], R21 ;  /* 0x0018081501007387 */ /* 0x000fe80000100800 */
[----:B------:R-:W-:Y:S04]  /*21a50*/  STS.U16 [R22+UR5+0x9500], R26 ;  /* 0x0095001a16007988 */ /* 0x000fe80008000405 */
[----:B------:R-:W-:Y:S04]  /*21a60*/  STS.U16 [R22+UR5+0x9900], R28 ;  /* 0x0099001c16007988 */ /* 0x000fe80008000405 */
[----:B--2---:R-:W-:Y:S04]  /*21a70*/  STL [R1+0x180c], R23 ;  /* 0x00180c1701007387 */ /* 0x004fe80000100800 */
[----:B---3--:R-:W-:Y:S04]  /*21a80*/  STL [R1+0x1810], R25 ;  /* 0x0018101901007387 */ /* 0x008fe80000100800 */
[----:B----4-:R0:W-:Y:S04]  /*21a90*/  STL [R1+0x1814], R27 ;  /* 0x0018141b01007387 */ /* 0x0101e80000100800 */
[----:B0-----:R-:W2:Y:S04]  /*21aa0*/  LDL.LU R27, [R1+0x11c] ;  /* 0x00011c00011b7983 */ /* 0x001ea80000300800 */
[----:B------:R-:W3:Y:S04]  /*21ab0*/  LDL.LU R25, [R1+0x10c] ;  /* 0x00010c0001197983 */ /* 0x000ee80000300800 */
[----:B------:R-:W4:Y:S04]  /*21ac0*/  LDL.LU R23, [R1+0xfc] ;  /* 0x0000fc0001177983 */ /* 0x000f280000300800 */
        /* <DEDUP_REMOVED lines=50> */
[----:B--2---:R-:W-:Y:S04]  /*21df0*/  STS.U16 [R22+UR5+0x9d00], R27 ;  /* 0x009d001b16007988 */ /* 0x004fe80008000405 */
[----:B---3--:R-:W-:Y:S04]  /*21e00*/  STS.U16 [R22+UR5+0xa100], R25 ;  /* 0x00a1001916007988 */ /* 0x008fe80008000405 */
[----:B----4-:R-:W-:Y:S04]  /*21e10*/  STS.U16 [R22+UR5+0xa500], R23 ;  /* 0x00a5001716007988 */ /* 0x010fe80008000405 */
[----:B------:R0:W-:Y:S04]  /*21e20*/  STS.U16 [R22+UR5+0xa900], R24 ;  /* 0x00a9001816007988 */ /* 0x0001e80008000405 */
[----:B------:R1:W-:Y:S04]  /*21e30*/  STS.U16 [R22+UR5+0xad00], R26 ;  /* 0x00ad001a16007988 */ /* 0x0003e80008000405 */
[----:B------:R2:W-:Y:S04]  /*21e40*/  STS.U16 [R22+UR5+0xb100], R28 ;  /* 0x00b1001c16007988 */ /* 0x0005e80008000405 */
[----:B------:R3:W-:Y:S04]  /*21e50*/  STS.U16 [R22+UR5+0xb500], R0 ;  /* 0x00b5000016007988 */ /* 0x0007e80008000405 */
[----:B------:R-:W-:Y:S04]  /*21e60*/  STS.U16 [R22+UR5+0xb900], R21 ;  /* 0x00b9001516007988 */ /* 0x000fe80008000405 */
[----:B------:R-:W-:Y:S04]  /*21e70*/  STS.U16 [R22+UR5+0xbd00], R19 ;  /* 0x00bd001316007988 */ /* 0x000fe80008000405 */
[----:B------:R-:W-:Y:S04]  /*21e80*/  STS.U16 [R22+UR5+0xc100], R17 ;  /* 0x00c1001116007988 */ /* 0x000fe80008000405 */
[----:B0-----:R-:W4:Y:S04]  /*21e90*/  LDL.LU R24, [R1+0x8c] ;  /* 0x00008c0001187983 */ /* 0x001f280000300800 */
[----:B------:R-:W-:Y:S04]  /*21ea0*/  STS.U16 [R22+UR5+0xc500], R13 ;  /* 0x00c5000d16007988 */ /* 0x000fe80008000405 */
[----:B-1----:R-:W4:Y:S04]  /*21eb0*/  LDL.LU R26, [R1+0x88] ;  /* 0x00008800011a7983 */ /* 0x002f280000300800 */
[----:B------:R-:W-:Y:S04]  /*21ec0*/  STS.U16 [R22+UR5+0xc900], R12 ;  /* 0x00c9000c16007988 */ /* 0x000fe80008000405 */
[----:B--2---:R-:W2:Y:S04]  /*21ed0*/  LDL.LU R28, [R1+0x84] ;  /* 0x00008400011c7983 */ /* 0x004ea80000300800 */
[----:B------:R-:W-:Y:S04]  /*21ee0*/  STS.U16 [R22+UR5+0xcd00], R11 ;  /* 0x00cd000b16007988 */ /* 0x000fe80008000405 */
[----:B---3--:R-:W3:Y:S04]  /*21ef0*/  LDL.LU R0, [R1+0x80] ;  /* 0x0000800001007983 */ /* 0x008ee80000300800 */
[----:B------:R-:W-:Y:S04]  /*21f00*/  STS.U16 [R22+UR5+0xd100], R10 ;  /* 0x00d1000a16007988 */ /* 0x000fe80008000405 */
[----:B------:R-:W4:Y:S04]  /*21f10*/  LDL R14, [R1+0xc28] ;  /* 0x000c2800010e7983 */ /* 0x000f280000100800 */
[----:B------:R-:W-:Y:S04]  /*21f20*/  STS.U16 [R22+UR5+0xd500], R9 ;  /* 0x00d5000916007988 */ /* 0x000fe80008000405 */
[----:B------:R-:W-:Y:S04]  /*21f30*/  STS.U16 [R22+UR5+0xd900], R16 ;  /* 0x00d9001016007988 */ /* 0x000fe80008000405 */
[----:B------:R-:W-:Y:S04]  /*21f40*/  STL [R1+0x173c], R8 ;  /* 0x00173c0801007387 */ /* 0x000fe80000100800 */
        /* <DEDUP_REMOVED lines=13> */
[----:B------:R0:W-:Y:S04]  /*22020*/  STL [R1+0x1830], R4 ;  /* 0x0018300401007387 */ /* 0x0001e80000100800 */
[----:B0-----:R-:W2:Y:S04]  /*22030*/  LDL.LU R4, [R1+0x70] ;  /* 0x0000700001047983 */ /* 0x001ea80000300800 */
[----:B--2---:R0:W-:Y:S04]  /*22040*/  STL [R1+0x1834], R4 ;  /* 0x0018340401007387 */ /* 0x0041e80000100800 */
[----:B0-----:R-:W2:Y:S04]  /*22050*/  LDL.LU R4, [R1+0x74] ;  /* 0x0000740001047983 */ /* 0x001ea80000300800 */
[----:B--2---:R0:W-:Y:S04]  /*22060*/  STL [R1+0x1838], R4 ;  /* 0x0018380401007387 */ /* 0x0041e80000100800 */
[----:B0-----:R-:W2:Y:S04]  /*22070*/  LDL.LU R4, [R1+0x78] ;  /* 0x0000780001047983 */ /* 0x001ea80000300800 */
[----:B------:R-:W-:Y:S04]  /*22080*/  STS.U16 [R22+UR5+0xf900], R3 ;  /* 0x00f9000316007988 */ /* 0x000fe80008000405 */
[----:B--2---:R0:W-:Y:S04]  /*22090*/  STL [R1+0x183c], R4 ;  /* 0x00183c0401007387 */ /* 0x0041e80000100800 */
[----:B0-----:R-:W2:Y:S04]  /*220a0*/  LDL.LU R4, [R1+0x7c] ;  /* 0x00007c0001047983 */ /* 0x001ea80000300800 */
[----:B------:R-:W2:Y:S04]  /*220b0*/  LDL.LU R5, [R1+0x6c] ;  /* 0x00006c0001057983 */ /* 0x000ea80000300800 */
        /* <DEDUP_REMOVED lines=18> */
[----:B------:R0:W-:Y:S04]  /*221e0*/  STS.U16 [R22+UR5+0xfd00], R2 ;  /* 0x00fd000216007988 */ /* 0x0001e80008000405 */
[----:B------:R-:W2:Y:S04]  /*221f0*/  LDL.LU R20, [R1+0x20] ;  /* 0x0000200001147983 */ /* 0x000ea80000300800 */
[----:B----4-:R1:W-:Y:S04]  /*22200*/  STS.U16 [R14+UR5+0x200], R24 ;  /* 0x000200180e007988 */ /* 0x0103e80008000405 */
[----:B0-----:R-:W4:Y:S04]  /*22210*/  LDL.LU R22, [R1+0x1c] ;  /* 0x00001c0001167983 */ /* 0x001f280000300800 */
[----:B------:R0:W-:Y:S04]  /*22220*/  STS.U16 [R14+UR5+0x600], R26 ;  /* 0x0006001a0e007988 */ /* 0x0001e80008000405 */
[----:B-1----:R-:W4:Y:S04]  /*22230*/  LDL.LU R24, [R1+0x18] ;  /* 0x0000180001187983 */ /* 0x002f280000300800 */
[----:B------:R1:W-:Y:S04]  /*22240*/  STS.U16 [R14+UR5+0xa00], R28 ;  /* 0x000a001c0e007988 */ /* 0x0003e80008000405 */
[----:B0-----:R-:W4:Y:S04]  /*22250*/  LDL.LU R26, [R1+0x14] ;  /* 0x00001400011a7983 */ /* 0x001f280000300800 */
[----:B---3--:R0:W-:Y:S04]  /*22260*/  STS.U16 [R14+UR5+0xe00], R0 ;  /* 0x000e00000e007988 */ /* 0x0081e80008000405 */
[----:B-1----:R-:W3:Y:S04]  /*22270*/  LDL.LU R28, [R1+0x10] ;  /* 0x00001000011c7983 */ /* 0x002ee80000300800 */
[----:B0-----:R-:W3:Y:S04]  /*22280*/  LDL.LU R0, [R1+0xc] ;  /* 0x00000c0001007983 */ /* 0x001ee80000300800 */
[----:B------:R-:W3:Y:S04]  /*22290*/  LDL.LU R2, [R1+0x8] ;  /* 0x0000080001027983 */ /* 0x000ee80000300800 */
[----:B------:R-:W3:Y:S04]  /*222a0*/  LDL.LU R3, [R1+0x4] ;  /* 0x0000040001037983 */ /* 0x000ee80000300800 */
[----:B--2---:R0:W-:Y:S04]  /*222b0*/  STS.U16 [R14+UR5+0x1200], R4 ;  /* 0x001200040e007988 */ /* 0x0041e80008000405 */
[----:B0-----:R-:W2:Y:S04]  /*222c0*/  LDL.LU R4, [R1+0x183c] ;  /* 0x00183c0001047983 */ /* 0x001ea80000300800 */
[----:B--2---:R0:W-:Y:S04]  /*222d0*/  STS.U16 [R14+UR5+0x1600], R4 ;  /* 0x001600040e007988 */ /* 0x0041e80008000405 */
[----:B0-----:R-:W2:Y:S04]  /*222e0*/  LDL.LU R4, [R1+0x1838] ;  /* 0x0018380001047983 */ /* 0x001ea80000300800 */
[----:B--2---:R0:W-:Y:S04]  /*222f0*/  STS.U16 [R14+UR5+0x1a00], R4 ;  /* 0x001a00040e007988 */ /* 0x0041e80008000405 */
[----:B0-----:R-:W2:Y:S04]  /*22300*/  LDL.LU R4, [R1+0x1834] ;  /* 0x0018340001047983 */ /* 0x001ea80000300800 */
[----:B--2---:R0:W-:Y:S04]  /*22310*/  STS.U16 [R14+UR5+0x1e00], R4 ;  /* 0x001e00040e007988 */ /* 0x0041e80008000405 */
[----:B------:R1:W-:Y:S04]  /*22320*/  STS.U16 [R14+UR5+0x2200], R5 ;  /* 0x002200050e007988 */ /* 0x0003e80008000405 */
[----:B------:R2:W-:Y:S04]  /*22330*/  STS.U16 [R14+UR5+0x2600], R6 ;  /* 0x002600060e007988 */ /* 0x0005e80008000405 */
[----:B0-----:R-:W3:Y:S04]  /*22340*/  LDL.LU R4, [R1+0x1830] ;  /* 0x0018300001047983 */ /* 0x001ee80000300800 */
[----:B-1----:R-:W3:Y:S04]  /*22350*/  LDL.LU R5, [R1+0x182c] ;  /* 0x00182c0001057983 */ /* 0x002ee80000300800 */
[----:B------:R0:W-:Y:S04]  /*22360*/  STS.U16 [R14+UR5+0x2a00], R7 ;  /* 0x002a00070e007988 */ /* 0x0001e80008000405 */
[----:B--2---:R-:W2:Y:S04]  /*22370*/  LDL.LU R6, [R1+0x1828] ;  /* 0x0018280001067983 */ /* 0x004ea80000300800 */
[----:B------:R1:W-:Y:S04]  /*22380*/  STS.U16 [R14+UR5+0x2e00], R8 ;  /* 0x002e00080e007988 */ /* 0x0003e80008000405 */
[----:B0-----:R-:W2:Y:S04]  /*22390*/  LDL.LU R7, [R1+0x1824] ;  /* 0x0018240001077983 */ /* 0x001ea80000300800 */
[----:B------:R0:W-:Y:S04]  /*223a0*/  STS.U16 [R14+UR5+0x3200], R15 ;  /* 0x0032000f0e007988 */ /* 0x0001e80008000405 */
[----:B-1----:R-:W2:Y:S04]  /*223b0*/  LDL.LU R8, [R1+0x1820] ;  /* 0x0018200001087983 */ /* 0x002ea80000300800 */
        /* <DEDUP_REMOVED lines=30> */
[----:B----4-:R0:W-:Y:S04]  /*225a0*/  STS.U16 [R14+UR5+0x7200], R22 ;  /* 0x007200160e007988 */ /* 0x0101e80008000405 */
[----:B-1----:R-:W4:Y:S04]  /*225b0*/  LDL.LU R20, [R1+0x17e0] ;  /* 0x0017e00001147983 */ /* 0x002f280000300800 */
[----:B------:R1:W-:Y:S04]  /*225c0*/  STS.U16 [R14+UR5+0x7600], R24 ;  /* 0x007600180e007988 */ /* 0x0003e80008000405 */
[----:B0-----:R-:W4:Y:S04]  /*225d0*/  LDL.LU R22, [R1+0x17dc] ;  /* 0x0017dc0001167983 */ /* 0x001f280000300800 */
[----:B------:R0:W-:Y:S04]  /*225e0*/  STS.U16 [R14+UR5+0x7a00], R26 ;  /* 0x007a001a0e007988 */ /* 0x0001e80008000405 */
[----:B-1----:R-:W4:Y:S04]  /*225f0*/  LDL.LU R24, [R1+0x17d8] ;  /* 0x0017d80001187983 */ /* 0x002f280000300800 */
[----:B---3--:R1:W-:Y:S04]  /*22600*/  STS.U16 [R14+UR5+0x7e00], R28 ;  /* 0x007e001c0e007988 */ /* 0x0083e80008000405 */
[----:B0-----:R-:W3:Y:S04]  /*22610*/  LDL.LU R26, [R1+0x17d4] ;  /* 0x0017d400011a7983 */ /* 0x001ee80000300800 */
[----:B------:R0:W-:Y:S04]  /*22620*/  STS.U16 [R14+UR5+0x8200], R0 ;  /* 0x008200000e007988 */ /* 0x0001e80008000405 */
[----:B-1----:R-:W3:Y:S04]  /*22630*/  LDL.LU R28, [R1+0x17d0] ;  /* 0x0017d000011c7983 */ /* 0x002ee80000300800 */
[----:B------:R1:W-:Y:S04]  /*22640*/  STS.U16 [R14+UR5+0x8600], R2 ;  /* 0x008600020e007988 */ /* 0x0003e80008000405 */
[----:B0-----:R-:W3:Y:S04]  /*22650*/  LDL.LU R0, [R1+0x17cc] ;  /* 0x0017cc0001007983 */ /* 0x001ee80000300800 */
[----:B------:R0:W-:Y:S04]  /*22660*/  STS.U16 [R14+UR5+0x8a00], R3 ;  /* 0x008a00030e007988 */ /* 0x0001e80008000405 */
[----:B-1----:R-:W3:Y:S04]  /*22670*/  LDL R2, [R1+0xb8c] ;  /* 0x000b8c0001027983 */ /* 0x002ee80000100800 */
[----:B0-----:R-:W3:Y:S01]  /*22680*/  LDL R3, [R1+0x434] ;  /* 0x0004340001037983 */ /* 0x001ee20000100800 */
[----:B--2---:R-:W-:-:S06]  /*22690*/  PRMT R8, RZ, 0x7610, R8 ;  /* 0x00007610ff087816 */ /* 0x004fcc0000000008 */
[----:B---3--:R-:W2:Y:S04]  /*226a0*/  @!P3 LDG.E.U16 R8, desc[UR10][R2.64] ;  /* 0x0000000a0208b981 */ /* 0x008ea8000c1e1500 */
[----:B------:R0:W-:Y:S04]  /*226b0*/  STS.U16 [R14+UR5+0x8e00], R0 ;  /* 0x008e00000e007988 */ /* 0x0001e80008000405 */
[----:B------:R-:W-:Y:S04]  /*226c0*/  STS.U16 [R14+UR5+0x9200], R28 ;  /* 0x0092001c0e007988 */ /* 0x000fe80008000405 */
[----:B------:R-:W-:Y:S04]  /*226d0*/  STS.U16 [R14+UR5+0x9600], R26 ;  /* 0x0096001a0e007988 */ /* 0x000fe80008000405 */
[----:B----4-:R-:W-:Y:S04]  /*226e0*/  STS.U16 [R14+UR5+0x9a00], R24 ;  /* 0x009a00180e007988 */ /* 0x010fe80008000405 */
        /* <DEDUP_REMOVED lines=15> */
[----:B0-----:R-:W3:Y:S04]  /*227e0*/  LDL.LU R0, [R1+0xbfc] ;  /* 0x000bfc0001007983 */ /* 0x001ee80000300800 */
[----:B------:R0:W-:Y:S04]  /*227f0*/  STS.U16 [R14+UR5+0xda00], R29 ;  /* 0x00da001d0e007988 */ /* 0x0001e80008000405 */
[----:B0-----:R-:W4:Y:S04]  /*22800*/  LDL.LU R14, [R1+0x17c8] ;  /* 0x0017c800010e7983 */ /* 0x001f280000300800 */
        /* <DEDUP_REMOVED lines=179> */
[----:B------:R0:W4:Y:S04]  /*23340*/  @!P3 LDG.E.U16 R13, desc[UR10][R2.64] ;  /* 0x0000000a020db981 */ /* 0x000128000c1e1500 */
[----:B------:R-:W0:Y:S04]  /*23350*/  LDL R2, [R1+0x8fc] ;  /* 0x0008fc0001027983 */ /* 0x000e280000100800 */
[----:B------:R-:W0:Y:S01]  /*23360*/  LDL R3, [R1+0x900] ;  /* 0x0009000001037983 */ /* 0x000e220000100800 */
[----:B--2---:R-:W-:Y:S02]  /*23370*/  PRMT R14, RZ, 0x7610, R14 ;  /* 0x00007610ff0e7816 */ /* 0x004fe4000000000e */
[----:B0-----:R-:W-:-:S04]  /*23380*/  @!P3 LOP3.LUT R3, R3, R2, RZ, 0x3c, !PT ;  /* 0x000000020303b212 */ /* 0x001fc800078e3cff */
[----:B------:R-:W-:-:S04]  /*23390*/  @!P3 LOP3.LUT R2, R3, R2, RZ, 0x3c, !PT ;  /* 0x000000020302b212 */ /* 0x000fc800078e3cff */
[----:B------:R-:W-:-:S05]  /*233a0*/  @!P3 LOP3.LUT R3, R3, R2, RZ, 0x3c, !PT ;  /* 0x000000020303b212 */ /* 0x000fca00078e3cff */
[----:B------:R-:W2:Y:S04]  /*233b0*/  @!P3 LDG.E.U16 R14, desc[UR10][R2.64] ;  /* 0x0000000a020eb981 */ /* 0x000ea8000c1e1500 */
[----:B----4-:R0:W-:Y:S04]  /*233c0*/  STL [R1+0x68], R13 ;  /* 0x0000680d01007387 */ /* 0x0101e80000100800 */
[----:B0-----:R-:W4:Y:S04]  /*233d0*/  LDL R13, [R1+0x860] ;  /* 0x00086000010d7983 */ /* 0x001f280000100800 */
[----:B--2---:R0:W-:Y:S04]  /*233e0*/  STL [R1+0x64], R14 ;  /* 0x0000640e01007387 */ /* 0x0041e80000100800 */
[----:B0-----:R-:W2:Y:S04]  /*233f0*/  LDL.LU R14, [R1+0x1774] ;  /* 0x00177400010e7983 */ /* 0x001ea80000300800 */
        /* <DEDUP_REMOVED lines=34> */
[----:B--2---:R-:W-:-:S03]  /*23620*/  PRMT R15, RZ, 0x7610, R15 ;  /* 0x00007610ff0f7816 */ /* 0x004fc6000000000f */
[----:B---3--:R0:W-:Y:S04]  /*23630*/  STL [R1+0x54], R14 ;  /* 0x0000540e01007387 */ /* 0x0081e80000100800 */
[----:B0-----:R-:W2:Y:S04]  /*23640*/  LDL.LU R14, [R1+0x1764] ;  /* 0x00176400010e7983 */ /* 0x001ea80000300800 */
[----:B------:R-:W3:Y:S01]  /*23650*/  LDL R3, [R1+0x85c] ;  /* 0x00085c0001037983 */ /* 0x000ee20000100800 */
[----:B----4-:R-:W-:-:S03]  /*23660*/  @!P3 IMAD.MOV.U32 R2, RZ, RZ, R13 ;  /* 0x000000ffff02b224 */ /* 0x010fc600078e000d */
[----:B------:R-:W4:Y:S04]  /*23670*/  LDL R13, [R1+0x7a0] ;  /* 0x0007a000010d7983 */ /* 0x000f280000100800 */
[----:B---3--:R-:W3:Y:S04]  /*23680*/  @!P3 LDG.E.U16 R15, desc[UR10][R2.64] ;  /* 0x0000000a020fb981 */ /* 0x008ee8000c1e1500 */
        /* <DEDUP_REMOVED lines=48> */
[----:B----4-:R-:W-:-:S03]  /*23990*/  @!P3 IMAD.MOV.U32 R2, RZ, RZ, R13 ;  /* 0x000000ffff02b224 */ /* 0x010fc600078e000d */
[----:B------:R-:W4:Y:S01]  /*239a0*/  LDL R13, [R1+0x700] ;  /* 0x00070000010d7983 */ /* 0x000f220000100800 */
[----:B--2---:R-:W-:-:S06]  /*239b0*/  PRMT R14, RZ, 0x7610, R14 ;  /* 0x00007610ff0e7816 */ /* 0x004fcc000000000e */
[----:B---3--:R-:W2:Y:S04]  /*239c0*/  @!P3 LDG.E.U16 R14, desc[UR10][R2.64] ;  /* 0x0000000a020eb981 */ /* 0x008ea8000c1e1500 */
        /* <DEDUP_REMOVED lines=12> */
[----:B------:R-:W2:Y:S02]  /*23a90*/  LDL R3, [R1+0x760] ;  /* 0x0007600001037983 */ /* 0x000ea40000100800 */
[----:B--2---:R-:W-:-:S02]  /*23aa0*/  @!P3 LOP3.LUT R3, R3, R2, RZ, 0x3c, !PT ;  /* 0x000000020303b212 */ /* 0x004fc400078e3cff */
[----:B---3--:R-:W-:Y:S02]  /*23ab0*/  PRMT R15, RZ, 0x7610, R15 ;  /* 0x00007610ff0f7816 */ /* 0x008fe4000000000f */
        /* <DEDUP_REMOVED lines=8> */
[----:B------:R-:W-:Y:S01]  /*23b40*/  @!P3 LOP3.LUT R3, R3, R2, RZ, 0x3c, !PT ;  /* 0x000000020303b212 */ /* 0x000fe200078e3cff */
[----:B--2---:R0:W-:Y:S04]  /*23b50*/  STL [R1+0x30], R15 ;  /* 0x0000300f01007387 */ /* 0x0041e80000100800 */
[----:B------:R1:W2:Y:S01]  /*23b60*/  @!P3 LDG.E.U16 R14, desc[UR10][R2.64] ;  /* 0x0000000a020eb981 */ /* 0x0002a2000c1e1500 */
[----:B------:R-:W-:-:S03]  /*23b70*/  PRMT R8, RZ, 0x7610, R8 ;  /* 0x00007610ff087816 */ /* 0x000fc60000000008 */
[----:B0-----:R-:W3:Y:S04]  /*23b80*/  LDL R15, [R1+0x6c0] ;  /* 0x0006c000010f7983 */ /* 0x001ee80000100800 */
        /* <DEDUP_REMOVED lines=10> */
[----:B------:R-:W2:Y:S01]  /*23c30*/  LDL R3, [R1+0x6fc] ;  /* 0x0006fc0001037983 */ /* 0x000ea20000100800 */
[----:B----4-:R-:W-:-:S03]  /*23c40*/  @!P3 IMAD.MOV.U32 R2, RZ, RZ, R13 ;  /* 0x000000ffff02b224 */ /* 0x010fc600078e000d */
[----:B------:R-:W4:Y:S01]  /*23c50*/  LDL R13, [R1+0x680] ;  /* 0x00068000010d7983 */ /* 0x000f220000100800 */
[----:B---3--:R-:W-:-:S06]  /*23c60*/  PRMT R8, RZ, 0x7610, R8 ;  /* 0x00007610ff087816 */ /* 0x008fcc0000000008 */
[----:B--2---:R-:W2:Y:S04]  /*23c70*/  @!P3 LDG.E.U16 R8, desc[UR10][R2.64] ;  /* 0x0000000a0208b981 */ /* 0x004ea8000c1e1500 */
        /* <DEDUP_REMOVED lines=9> */
[----:B------:R-:W2:Y:S01]  /*23d10*/  LDL R3, [R1+0x6bc] ;  /* 0x0006bc0001037983 */ /* 0x000ea20000100800 */
[----:B------:R-:W-:Y:S01]  /*23d20*/  PRMT R7, RZ, 0x7610, R7 ;  /* 0x00007610ff077816 */ /* 0x000fe20000000007 */
[----:B0-----:R-:W-:Y:S02]  /*23d30*/  @!P3 IMAD.MOV.U32 R2, RZ, RZ, R15 ;  /* 0x000000ffff02b224 */ /* 0x001fe400078e000f */
[----:B---3--:R0:W-:Y:S01]  /*23d40*/  STL [R1+0x20], R12 ;  /* 0x0000200c01007387 */ /* 0x0081e20000100800 */
[----:B------:R-:W-:-:S03]  /*23d50*/  PRMT R11, RZ, 0x7610, R11 ;  /* 0x00007610ff0b7816 */ /* 0x000fc6000000000b */
[----:B------:R-:W3:Y:S04]  /*23d60*/  LDL R15, [R1+0x63c] ;  /* 0x00063c00010f7983 */ /* 0x000ee80000100800 */
[----:B--2---:R1:W2:Y:S04]  /*23d70*/  @!P3 LDG.E.U16 R7, desc[UR10][R2.64] ;  /* 0x0000000a0207b981 */ /* 0x0042a8000c1e1500 */
[----:B0-----:R-:W3:Y:S04]  /*23d80*/  LDL R12, [R1+0x660] ;  /* 0x00066000010c7983 */ /* 0x001ee80000100800 */
[----:B------:R-:W3:Y:S01]  /*23d90*/  LDL R3, [R1+0x69c] ;  /* 0x00069c0001037983 */ /* 0x000ee20000100800 */
[----:B-1----:R-:W-:-:S03]  /*23da0*/  @!P3 IMAD.MOV.U32 R2, RZ, RZ, R14 ;  /* 0x000000ffff02b224 */ /* 0x002fc600078e000e */
[----:B--2---:R0:W-:Y:S01]  /*23db0*/  STL [R1+0x1c], R7 ;  /* 0x00001c0701007387 */ /* 0x0041e20000100800 */
[----:B------:R-:W-:-:S03]  /*23dc0*/  PRMT R9, RZ, 0x7610, R9 ;  /* 0x00007610ff097816 */ /* 0x000fc60000000009 */
[----:B------:R-:W2:Y:S04]  /*23dd0*/  LDL R14, [R1+0x61c] ;  /* 0x00061c00010e7983 */ /* 0x000ea80000100800 */
[----:B---3--:R4:W3:Y:S04]  /*23de0*/  @!P3 LDG.E.U16 R11, desc[UR10][R2.64] ;  /* 0x0000000a020bb981 */ /* 0x0088e8000c1e1500 */
[----:B0-----:R-:W2:Y:S04]  /*23df0*/  LDL R7, [R1+0x640] ;  /* 0x0006400001077983 */ /* 0x001ea80000100800 */
[----:B------:R-:W2:Y:S01]  /*23e00*/  LDL R3, [R1+0x67c] ;  /* 0x00067c0001037983 */ /* 0x000ea20000100800 */
[----:B----4-:R-:W-:-:S03]  /*23e10*/  @!P3 IMAD.MOV.U32 R2, RZ, RZ, R13 ;  /* 0x000000ffff02b224 */ /* 0x010fc600078e000d */
[----:B---3--:R0:W-:Y:S01]  /*23e20*/  STL [R1+0x18], R11 ;  /* 0x0000180b01007387 */ /* 0x0081e20000100800 */
[----:B------:R-:W-:Y:S02]  /*23e30*/  PRMT R4, RZ, 0x7610, R4 ;  /* 0x00007610ff047816 */ /* 0x000fe40000000004 */
[----:B------:R-:W-:Y:S02]  /*23e40*/  PRMT R6, RZ, 0x7610, R6 ;  /* 0x00007610ff067816 */ /* 0x000fe40000000006 */
[----:B------:R-:W-:Y:S01]  /*23e50*/  PRMT R10, RZ, 0x7610, R10 ;  /* 0x00007610ff0a7816 */ /* 0x000fe2000000000a */
[----:B------:R-:W3:Y:S04]  /*23e60*/  LDL R13, [R1+0x5fc] ;  /* 0x0005fc00010d7983 */ /* 0x000ee80000100800 */
[----:B--2---:R1:W2:Y:S04]  /*23e70*/  @!P3 LDG.E.U16 R9, desc[UR10][R2.64] ;  /* 0x0000000a0209b981 */ /* 0x0042a8000c1e1500 */
[----:B0-----:R-:W4:Y:S04]  /*23e80*/  LDL R11, [R1+0x620] ;  /* 0x00062000010b7983 */ /* 0x001f280000100800 */
[----:B------:R-:W2:Y:S01]  /*23e90*/  LDL R3, [R1+0x65c] ;  /* 0x00065c0001037983 */ /* 0x000ea20000100800 */
[----:B-1----:R-:W-:-:S05]  /*23ea0*/  @!P3 IMAD.MOV.U32 R2, RZ, RZ, R12 ;  /* 0x000000ffff02b224 */ /* 0x002fca00078e000c */
[----:B--2---:R0:W2:Y:S02]  /*23eb0*/  @!P3 LDG.E.U16 R4, desc[UR10][R2.64] ;  /* 0x0000000a0204b981 */ /* 0x0040a4000c1e1500 */
[----:B0-----:R-:W-:Y:S02]  /*23ec0*/  @!P3 IMAD.MOV.U32 R2, RZ, RZ, R7 ;  /* 0x000000ffff02b224 */ /* 0x001fe400078e0007 */
[----:B------:R-:W-:-:S05]  /*23ed0*/  @!P3 IMAD.MOV.U32 R3, RZ, RZ, R15 ;  /* 0x000000ffff03b224 */ /* 0x000fca00078e000f */
[----:B------:R4:W3:Y:S04]  /*23ee0*/  @!P3 LDG.E.U16 R6, desc[UR10][R2.64] ;  /* 0x0000000a0206b981 */ /* 0x0008e8000c1e1500 */
[----:B------:R0:W-:Y:S04]  /*23ef0*/  STL [R1+0x14], R9 ;  /* 0x0000140901007387 */ /* 0x0001e80000100800 */
[----:B------:R-:W3:Y:S01]  /*23f00*/  LDL R12, [R1+0x5dc] ;  /* 0x0005dc00010c7983 */ /* 0x000ee20000100800 */
[----:B----4-:R-:W-:Y:S02]  /*23f10*/  @!P3 IMAD.MOV.U32 R2, RZ, RZ, R11 ;  /* 0x000000ffff02b224 */ /* 0x010fe400078e000b */
[----:B------:R-:W-:Y:S01]  /*23f20*/  @!P3 IMAD.MOV.U32 R3, RZ, RZ, R14 ;  /* 0x000000ffff03b224 */ /* 0x000fe200078e000e */
[----:B0-----:R-:W4:Y:S04]  /*23f30*/  LDL R9, [R1+0x600] ;  /* 0x0006000001097983 */ /* 0x001f280000100800 */
[----:B------:R0:W4:Y:S04]  /*23f40*/  @!P3 LDG.E.U16 R10, desc[UR10][R2.64] ;  /* 0x0000000a020ab981 */ /* 0x000128000c1e1500 */
[----:B--2---:R1:W-:Y:S04]  /*23f50*/  STL [R1+0x10], R4 ;  /* 0x0000100401007387 */ /* 0x0043e80000100800 */
[----:B------:R-:W2:Y:S04]  /*23f60*/  LDL R7, [R1+0x5bc] ;  /* 0x0005bc0001077983 */ /* 0x000ea80000100800 */
[----:B-1----:R-:W2:Y:S01]  /*23f70*/  LDL R4, [R1+0x5e0] ;  /* 0x0005e00001047983 */ /* 0x002ea20000100800 */
[----:B------:R-:W-:-:S03]  /*23f80*/  PRMT R8, RZ, 0x7610, R8 ;  /* 0x00007610ff087816 */ /* 0x000fc60000000008 */
[----:B---3--:R1:W-:Y:S04]  /*23f90*/  STL [R1+0xc], R6 ;  /* 0x00000c0601007387 */ /* 0x0083e80000100800 */
[----:B------:R-:W3:Y:S01]  /*23fa0*/  LDL R11, [R1+0x59c] ;  /* 0x00059c00010b7983 */ /* 0x000ee20000100800 */
[----:B0-----:R-:W-:-:S03]  /*23fb0*/  @!P3 IMAD.MOV.U32 R3, RZ, RZ, R13 ;  /* 0x000000ffff03b224 */ /* 0x001fc600078e000d */
[----:B-1----:R-:W3:Y:S01]  /*23fc0*/  LDL R6, [R1+0x5c0] ;  /* 0x0005c00001067983 */ /* 0x002ee20000100800 */
[----:B----4-:R-:W-:-:S03]  /*23fd0*/  @!P3 IMAD.MOV.U32 R2, RZ, RZ, R9 ;  /* 0x000000ffff02b224 */ /* 0x010fc600078e0009 */
[----:B------:R0:W-:Y:S04]  /*23fe0*/  STL [R1+0x8], R10 ;  /* 0x0000080a01007387 */ /* 0x0001e80000100800 */
[----:B------:R1:W4:Y:S01]  /*23ff0*/  @!P3 LDG.E.U16 R8, desc[UR10][R2.64] ;  /* 0x0000000a0208b981 */ /* 0x000322000c1e1500 */
[----:B------:R-:W-:Y:S02]  /*24000*/  PRMT R5, RZ, 0x7610, R5 ;  /* 0x00007610ff057816 */ /* 0x000fe40000000005 */
[----:B------:R-:W-:Y:S02]  /*24010*/  PRMT R28, RZ, 0x7610, R28 ;  /* 0x00007610ff1c7816 */ /* 0x000fe4000000001c */
[----:B------:R-:W-:Y:S01]  /*24020*/  PRMT R26, RZ, 0x7610, R26 ;  /* 0x00007610ff1a7816 */ /* 0x000fe2000000001a */
[----:B------:R-:W4:Y:S04]  /*24030*/  LDL R9, [R1+0x57c] ;  /* 0x00057c0001097983 */ /* 0x000f280000100800 */
[----:B0-----:R-:W4:Y:S01]  /*24040*/  LDL R10, [R1+0x5a0] ;  /* 0x0005a000010a7983 */ /* 0x001f220000100800 */
[----:B-1----:R-:W-:-:S02]  /*24050*/  @!P3 IMAD.MOV.U32 R3, RZ, RZ, R12 ;  /* 0x000000ffff03b224 */ /* 0x002fc400078e000c */
[----:B--2---:R-:W-:-:S05]  /*24060*/  @!P3 IMAD.MOV.U32 R2, RZ, RZ, R4 ;  /* 0x000000ffff02b224 */ /* 0x004fca00078e0004 */
[----:B------:R0:W2:Y:S02]  /*24070*/  @!P3 LDG.E.U16 R5, desc[UR10][R2.64] ;  /* 0x0000000a0205b981 */ /* 0x0000a4000c1e1500 */
[----:B0-----:R-:W-:Y:S02]  /*24080*/  @!P3 IMAD.MOV.U32 R3, RZ, RZ, R7 ;  /* 0x000000ffff03b224 */ /* 0x001fe400078e0007 */
[----:B---3--:R-:W-:-:S05]  /*24090*/  @!P3 IMAD.MOV.U32 R2, RZ, RZ, R6 ;  /* 0x000000ffff02b224 */ /* 0x008fca00078e0006 */
[----:B------:R0:W3:Y:S04]  /*240a0*/  @!P3 LDG.E.U16 R28, desc[UR10][R2.64] ;  /* 0x0000000a021cb981 */ /* 0x0000e8000c1e1500 */
[----:B----4-:R1:W-:Y:S04]  /*240b0*/  STL [R1+0x4], R8 ;  /* 0x0000040801007387 */ /* 0x0103e80000100800 */
[----:B------:R-:W4:Y:S01]  /*240c0*/  LDL R4, [R1+0x560] ;  /* 0x0005600001047983 */ /* 0x000f220000100800 */
[----:B0-----:R-:W-:Y:S02]  /*240d0*/  @!P3 IMAD.MOV.U32 R3, RZ, RZ, R11 ;  /* 0x000000ffff03b224 */ /* 0x001fe400078e000b */
[----:B------:R-:W-:Y:S01]  /*240e0*/  @!P3 IMAD.MOV.U32 R2, RZ, RZ, R10 ;  /* 0x000000ffff02b224 */ /* 0x000fe200078e000a */
[----:B-1----:R-:W4:Y:S04]  /*240f0*/  LDL R8, [R1+0x580] ;  /* 0x0005800001087983 */ /* 0x002f280000100800 */
[----:B------:R0:W4:Y:S04]  /*24100*/  @!P3 LDG.E.U16 R26, desc[UR10][R2.64] ;  /* 0x0000000a021ab981 */ /* 0x000128000c1e1500 */
[----:B--2---:R1:W-:Y:S04]  /*24110*/  STL [R1], R5 ;  /* 0x0000000501007387 */ /* 0x0043e80000100800 */
[----:B------:R-:W2:Y:S04]  /*24120*/  LDL R7, [R1+0x53c] ;  /* 0x00053c0001077983 */ /* 0x000ea80000100800 */
[----:B------:R-:W2:Y:S04]  /*24130*/  LDL R6, [R1+0x540] ;  /* 0x0005400001067983 */ /* 0x000ea80000100800 */
[----:B-1----:R-:W2:Y:S01]  /*24140*/  LDL R5, [R1+0x55c] ;  /* 0x00055c0001057983 */ /* 0x002ea20000100800 */
[----:B0-----:R-:W-:-:S03]  /*24150*/  @!P3 IMAD.MOV.U32 R3, RZ, RZ, R9 ;  /* 0x000000ffff03b224 */ /* 0x001fc600078e0009 */
[----:B---3--:R-:W-:Y:S01]  /*24160*/  STL [R1+0x16f0], R28 ;  /* 0x0016f01c01007387 */ /* 0x008fe20000100800 */
[----:B------:R-:W-:Y:S01]  /*24170*/  PRMT R24, RZ, 0x7610, R24 ;  /* 0x00007610ff187816 */ /* 0x000fe20000000018 */
[----:B----4-:R-:W-:Y:S02]  /*24180*/  @!P3 IMAD.MOV.U32 R2, RZ, RZ, R8 ;  /* 0x000000ffff02b224 */ /* 0x010fe400078e0008 */
[----:B------:R-:W-:Y:S04]  /*24190*/  STL [R1+0x16f4], R26 ;  /* 0x0016f41a01007387 */ /* 0x000fe80000100800 */
[----:B------:R-:W3:Y:S04]  /*241a0*/  LDL R9, [R1+0x51c] ;  /* 0x00051c0001097983 */ /* 0x000ee80000100800 */
[----:B------:R-:W4:Y:S04]  /*241b0*/  LDL R8, [R1+0x520] ;  /* 0x0005200001087983 */ /* 0x000f280000100800 */
[----:B------:R0:W3:Y:S01]  /*241c0*/  @!P3 LDG.E.U16 R24, desc[UR10][R2.64] ;  /* 0x0000000a0218b981 */ /* 0x0000e2000c1e1500 */
[----:B------:R-:W-:Y:S01]  /*241d0*/  PRMT R22, RZ, 0x7610, R22 ;  /* 0x00007610ff167816 */ /* 0x000fe20000000016 */
[----:B0-----:R-:W-:Y:S01]  /*241e0*/  @!P3 IMAD.MOV.U32 R2, RZ, RZ, R4 ;  /* 0x000000ffff02b224 */ /* 0x001fe200078e0004 */
[----:B------:R-:W-:Y:S01]  /*241f0*/  PRMT R20, RZ, 0x7610, R20 ;  /* 0x00007610ff147816 */ /* 0x000fe20000000014 */
[----:B--2---:R-:W-:-:S05]  /*24200*/  @!P3 IMAD.MOV.U32 R3, RZ, RZ, R5 ;  /* 0x000000ffff03b224 */ /* 0x004fca00078e0005 */
[----:B------:R0:W2:Y:S02]  /*24210*/  @!P3 LDG.E.U16 R22, desc[UR10][R2.64] ;  /* 0x0000000a0216b981 */ /* 0x0000a4000c1e1500 */
[----:B0-----:R-:W-:Y:S02]  /*24220*/  @!P3 IMAD.MOV.U32 R2, RZ, RZ, R6 ;  /* 0x000000ffff02b224 */ /* 0x001fe400078e0006 */
[----:B------:R-:W-:-:S05]  /*24230*/  @!P3 IMAD.MOV.U32 R3, RZ, RZ, R7 ;  /* 0x000000ffff03b224 */ /* 0x000fca00078e0007 */
[----:B------:R4:W2:Y:S01]  /*24240*/  @!P3 LDG.E.U16 R20, desc[UR10][R2.64] ;  /* 0x0000000a0214b981 */ /* 0x0008a2000c1e1500 */
[----:B------:R-:W-:Y:S01]  /*24250*/  PRMT R18, RZ, 0x7610, R18 ;  /* 0x00007610ff127816 */ /* 0x000fe20000000012 */
[----:B----4-:R-:W-:Y:S02]  /*24260*/  @!P3 IMAD.MOV.U32 R2, RZ, RZ, R8 ;  /* 0x000000ffff02b224 */ /* 0x010fe400078e0008 */
[----:B---3--:R-:W-:-:S05]  /*24270*/  @!P3 IMAD.MOV.U32 R3, RZ, RZ, R9 ;  /* 0x000000ffff03b224 */ /* 0x008fca00078e0009 */
[----:B------:R0:W3:Y:S04]  /*24280*/  @!P3 LDG.E.U16 R18, desc[UR10][R2.64] ;  /* 0x0000000a0212b981 */ /* 0x0000e8000c1e1500 */
[----:B------:R-:W-:Y:S04]  /*24290*/  STL [R1+0x16f8], R24 ;  /* 0x0016f81801007387 */ /* 0x000fe80000100800 */
[----:B------:R-:W4:Y:S04]  /*242a0*/  LDL R5, [R1+0x4c4] ;  /* 0x0004c40001057983 */ /* 0x000f280000100800 */
[----:B------:R-:W4:Y:S04]  /*242b0*/  LDL R4, [R1+0x4c8] ;  /* 0x0004c80001047983 */ /* 0x000f280000100800 */
[----:B--2---:R-:W-:Y:S04]  /*242c0*/  STL [R1+0x16fc], R22 ;  /* 0x0016fc1601007387 */ /* 0x004fe80000100800 */
[----:B------:R-:W2:Y:S04]  /*242d0*/  LDL R11, [R1+0x4a4] ;  /* 0x0004a400010b7983 */ /* 0x000ea80000100800 */
[----:B------:R-:W2:Y:S04]  /*242e0*/  LDL R10, [R1+0x4a8] ;  /* 0x0004a800010a7983 */ /* 0x000ea80000100800 */
[----:B------:R-:W2:Y:S04]  /*242f0*/  LDL R7, [R1+0x484] ;  /* 0x0004840001077983 */ /* 0x000ea80000100800 */
[----:B------:R-:W2:Y:S04]  /*24300*/  LDL R6, [R1+0x488] ;  /* 0x0004880001067983 */ /* 0x000ea80000100800 */
[----:B------:R1:W-:Y:S04]  /*24310*/  STL [R1+0x1700], R20 ;  /* 0x0017001401007387 */ /* 0x0003e80000100800 */
[----:B------:R-:W2:Y:S04]  /*24320*/  LDL R13, [R1+0x464] ;  /* 0x00046400010d7983 */ /* 0x000ea80000100800 */
[----:B------:R-:W2:Y:S01]  /*24330*/  LDL R12, [R1+0x468] ;  /* 0x00046800010c7983 */ /* 0x000ea20000100800 */
[----:B0-----:R-:W-:-:S02]  /*24340*/  PRMT R2, RZ, 0x7610, R2 ;  /* 0x00007610ff027816 */ /* 0x001fc40000000002 */
[----:B------:R-:W-:Y:S01]  /*24350*/  PRMT R3, RZ, 0x7610, R3 ;  /* 0x00007610ff037816 */ /* 0x000fe20000000003 */
[----:B---3--:R0:W-:Y:S04]  /*24360*/  STL [R1+0x1704], R18 ;  /* 0x0017041201007387 */ /* 0x0081e80000100800 */
[----:B------:R-:W3:Y:S04]  /*24370*/  LDL R9, [R1+0x450] ;  /* 0x0004500001097983 */ /* 0x000ee80000100800 */
[----:B------:R-:W3:Y:S04]  /*24380*/  LDL R8, [R1+0xbb0] ;  /* 0x000bb00001087983 */ /* 0x000ee80000100800 */
[----:B-1----:R-:W3:Y:S04]  /*24390*/  LDL R20, [R1+0x440] ;  /* 0x0004400001147983 */ /* 0x002ee80000100800 */
[----:B----4-:R2:W4:Y:S04]  /*243a0*/  @!P3 LDG.E.U16 R2, desc[UR10][R4.64] ;  /* 0x0000000a0402b981 */ /* 0x010528000c1e1500 */
[----:B------:R-:W3:Y:S04]  /*243b0*/  LDL R15, [R1+0xbd4] ;  /* 0x000bd400010f7983 */ /* 0x000ee80000100800 */
[----:B------:R-:W3:Y:S04]  /*243c0*/  LDL R14, [R1+0xc18] ;  /* 0x000c1800010e7983 */ /* 0x000ee80000100800 */
[----:B------:R-:W3:Y:S04]  /*243d0*/  LDL R28, [R1+0x4fc] ;  /* 0x0004fc00011c7983 */ /* 0x000ee80000100800 */
[----:B0-----:R-:W3:Y:S04]  /*243e0*/  LDL R18, [R1+0xbd0] ;  /* 0x000bd00001127983 */ /* 0x001ee80000100800 */
[----:B------:R-:W3:Y:S04]  /*243f0*/  LDL R26, [R1+0x500] ;  /* 0x00050000011a7983 */ /* 0x000ee80000100800 */
[----:B------:R-:W4:Y:S04]  /*24400*/  LDL R24, [R1+0x4dc] ;  /* 0x0004dc0001187983 */ /* 0x000f280000100800 */
[----:B------:R-:W4:Y:S01]  /*24410*/  LDL R22, [R1+0x4e0] ;  /* 0x0004e00001167983 */ /* 0x000f220000100800 */
[----:B--2---:R-:W-:-:S02]  /*24420*/  @!P3 IMAD.MOV.U32 R5, RZ, RZ, R11 ;  /* 0x000000ffff05b224 */ /* 0x004fc400078e000b */
[----:B------:R-:W-:Y:S01]  /*24430*/  @!P3 IMAD.MOV.U32 R4, RZ, RZ, R10 ;  /* 0x000000ffff04b224 */ /* 0x000fe200078e000a */
[----:B------:R-:W2:Y:S04]  /*24440*/  LDL R11, [R1+0xbb4] ;  /* 0x000bb400010b7983 */ /* 0x000ea80000100800 */
[----:B------:R-:W2:Y:S04]  /*24450*/  LDL R10, [R1+0xbf0] ;  /* 0x000bf000010a7983 */ /* 0x000ea80000100800 */
[----:B------:R0:W4:Y:S02]  /*24460*/  @!P3 LDG.E.U16 R3, desc[UR10][R4.64] ;  /* 0x0000000a0403b981 */ /* 0x000124000c1e1500 */
[----:B0-----:R-:W-:-:S06]  /*24470*/  PRMT R4, RZ, 0x7610, R4 ;  /* 0x00007610ff047816 */ /* 0x001fcc0000000004 */
[----:B------:R0:W4:Y:S02]  /*24480*/  @!P3 LDG.E.U16 R4, desc[UR10][R6.64] ;  /* 0x0000000a0604b981 */ /* 0x000124000c1e1500 */
[----:B0-----:R-:W-:Y:S02]  /*24490*/  @!P3 IMAD.MOV.U32 R6, RZ, RZ, R12 ;  /* 0x000000ffff06b224 */ /* 0x001fe400078e000c */
[----:B------:R-:W-:Y:S01]  /*244a0*/  @!P3 IMAD.MOV.U32 R7, RZ, RZ, R13 ;  /* 0x000000ffff07b224 */ /* 0x000fe200078e000d */
[----:B------:R-:W4:Y:S04]  /*244b0*/  LDL R12, [R1+0xc08] ;  /* 0x000c0800010c7983 */ /* 0x000f280000100800 */
[----:B------:R-:W4:Y:S01]  /*244c0*/  LDL R13, [R1+0xbf4] ;  /* 0x000bf400010d7983 */ /* 0x000f220000100800 */
[----:B------:R-:W-:-:S06]  /*244d0*/  PRMT R5, RZ, 0x7610, R5 ;  /* 0x00007610ff057816 */ /* 0x000fcc0000000005 */
[----:B------:R0:W4:Y:S02]  /*244e0*/  @!P3 LDG.E.U16 R5, desc[UR10][R6.64] ;  /* 0x0000000a0605b981 */ /* 0x000124000c1e1500 */
[----:B0-----:R-:W-:Y:S02]  /*244f0*/  PRMT R6, RZ, 0x7610, R6 ;  /* 0x00007610ff067816 */ /* 0x001fe40000000006 */
[----:B------:R-:W-:-:S04]  /*24500*/  PRMT R7, RZ, 0x7610, R7 ;  /* 0x00007610ff077816 */ /* 0x000fc80000000007 */
[----:B---3--:R0:W3:Y:S02]  /*24510*/  @!P3 LDG.E.U16 R6, desc[UR10][R8.64] ;  /* 0x0000000a0806b981 */ /* 0x0080e4000c1e1500 */
[----:B0-----:R-:W-:Y:S02]  /*24520*/  @!P3 IMAD.MOV.U32 R8, RZ, RZ, R18 ;  /* 0x000000ffff08b224 */ /* 0x001fe400078e0012 */
[----:B------:R-:W-:Y:S01]  /*24530*/  @!P3 IMAD.MOV.U32 R9, RZ, RZ, R20 ;  /* 0x000000ffff09b224 */ /* 0x000fe200078e0014 */
[----:B------:R-:W-:Y:S01]  /*24540*/  PRMT R16, RZ, 0x7610, R16 ;  /* 0x00007610ff107816 */ /* 0x000fe20000000010 */
[----:B------:R-:W3:Y:S04]  /*24550*/  LDL R20, [R1+0x49c] ;  /* 0x00049c0001147983 */ /* 0x000ee80000100800 */
[----:B------:R0:W3:Y:S04]  /*24560*/  @!P3 LDG.E.U16 R7, desc[UR10][R8.64] ;  /* 0x0000000a0807b981 */ /* 0x0000e8000c1e1500 */
[----:B------:R-:W3:Y:S01]  /*24570*/  LDL R18, [R1+0x4a0] ;  /* 0x0004a00001127983 */ /* 0x000ee20000100800 */
[----:B0-----:R-:W-:-:S02]  /*24580*/  PRMT R8, RZ, 0x7610, R8 ;  /* 0x00007610ff087816 */ /* 0x001fc40000000008 */
[----:B------:R-:W-:-:S04]  /*24590*/  PRMT R9, RZ, 0x7610, R9 ;  /* 0x00007610ff097816 */ /* 0x000fc80000000009 */
[----:B--2---:R0:W2:Y:S02]  /*245a0*/  @!P3 LDG.E.U16 R8, desc[UR10][R10.64] ;  /* 0x0000000a0a08b981 */ /* 0x0040a4000c1e1500 */
[----:B0-----:R-:W-:Y:S02]  /*245b0*/  @!P3 IMAD.MOV.U32 R10, RZ, RZ, R14 ;  /* 0x000000ffff0ab224 */ /* 0x001fe400078e000e */
[----:B------:R-:W-:Y:S01]  /*245c0*/  @!P3 IMAD.MOV.U32 R11, RZ, RZ, R15 ;  /* 0x000000ffff0bb224 */ /* 0x000fe200078e000f */
[----:B------:R-:W2:Y:S04]  /*245d0*/  LDL R14, [R1+0x4c0] ;  /* 0x0004c000010e7983 */ /* 0x000ea80000100800 */
[----:B------:R-:W2:Y:S04]  /*245e0*/  LDL R15, [R1+0x4bc] ;  /* 0x0004bc00010f7983 */ /* 0x000ea80000100800 */
[----:B------:R0:W3:Y:S02]  /*245f0*/  @!P3 LDG.E.U16 R9, desc[UR10][R10.64] ;  /* 0x0000000a0a09b981 */ /* 0x0000e4000c1e1500 */
[----:B0-----:R-:W-:-:S06]  /*24600*/  PRMT R10, RZ, 0x7610, R10 ;  /* 0x00007610ff0a7816 */ /* 0x001fcc000000000a */
[----:B----4-:R0:W4:Y:S02]  /*24610*/  @!P3 LDG.E.U16 R10, desc[UR10][R12.64] ;  /* 0x0000000a0c0ab981 */ /* 0x010124000c1e1500 */
[----:B0-----:R-:W-:Y:S02]  /*24620*/  @!P3 IMAD.MOV.U32 R12, RZ, RZ, R26 ;  /* 0x000000ffff0cb224 */ /* 0x001fe400078e001a */
[----:B------:R-:W-:-:S05]  /*24630*/  @!P3 IMAD.MOV.U32 R13, RZ, RZ, R28 ;  /* 0x000000ffff0db224 */ /* 0x000fca00078e001c */
[----:B------:R0:W4:Y:S01]  /*24640*/  @!P3 LDG.E.U16 R16, desc[UR10][R12.64] ;  /* 0x0000000a0c10b981 */ /* 0x000122000c1e1500 */
[----:B------:R-:W-:Y:S01]  /*24650*/  PRMT R11, RZ, 0x7610, R11 ;  /* 0x00007610ff0b7816 */ /* 0x000fe2000000000b */
[----:B0-----:R-:W-:Y:S02]  /*24660*/  @!P3 IMAD.MOV.U32 R12, RZ, RZ, R22 ;  /* 0x000000ffff0cb224 */ /* 0x001fe400078e0016 */
[----:B------:R-:W-:-:S05]  /*24670*/  @!P3 IMAD.MOV.U32 R13, RZ, RZ, R24 ;  /* 0x000000ffff0db224 */ /* 0x000fca00078e0018 */
[----:B------:R0:W4:Y:S02]  /*24680*/  @!P3 LDG.E.U16 R11, desc[UR10][R12.64] ;  /* 0x0000000a0c0bb981 */ /* 0x000124000c1e1500 */
[----:B0-----:R-:W-:Y:S02]  /*24690*/  PRMT R12, RZ, 0x7610, R12 ;  /* 0x00007610ff0c7816 */ /* 0x001fe4000000000c */
[----:B------:R-:W-:-:S04]  /*246a0*/  PRMT R13, RZ, 0x7610, R13 ;  /* 0x00007610ff0d7816 */ /* 0x000fc8000000000d */
[----:B--2---:R3:W2:Y:S02]  /*246b0*/  @!P3 LDG.E.U16 R12, desc[UR10][R14.64] ;  /* 0x0000000a0e0cb981 */ /* 0x0046a4000c1e1500 */
[----:B---3--:R-:W-:Y:S02]  /*246c0*/  @!P3 IMAD.MOV.U32 R14, RZ, RZ, R18 ;  /* 0x000000ffff0eb224 */ /* 0x008fe400078e0012 */
[----:B------:R-:W-:-:S05]  /*246d0*/  @!P3 IMAD.MOV.U32 R15, RZ, RZ, R20 ;  /* 0x000000ffff0fb224 */ /* 0x000fca00078e0014 */
[----:B------:R-:W3:Y:S04]  /*246e0*/  @!P3 LDG.E.U16 R13, desc[UR10][R14.64] ;  /* 0x0000000a0e0db981 */ /* 0x000ee8000c1e1500 */
[----:B----4-:R0:W-:Y:S04]  /*246f0*/  STL [R1+0x1708], R16 ;  /* 0x0017081001007387 */ /* 0x0101e80000100800 */
[----:B0-----:R-:W4:Y:S04]  /*24700*/  LDL R16, [R1+0x480] ;  /* 0x0004800001107983 */ /* 0x001f280000100800 */
[----:B------:R0:W-:Y:S04]  /*24710*/  STL [R1+0x170c], R11 ;  /* 0x00170c0b01007387 */ /* 0x0001e80000100800 */
[----:B------:R-:W4:Y:S04]  /*24720*/  LDL R28, [R1+0x45c] ;  /* 0x00045c00011c7983 */ /* 0x000f280000100800 */
[----:B------:R-:W4:Y:S04]  /*24730*/  LDL R26, [R1+0x460] ;  /* 0x00046000011a7983 */ /* 0x000f280000100800 */
[----:B0-----:R-:W4:Y:S04]  /*24740*/  LDL R11, [R1+0x47c] ;  /* 0x00047c00010b7983 */ /* 0x001f280000100800 */
[----:B--2---:R0:W-:Y:S04]  /*24750*/  STL [R1+0x1710], R12 ;  /* 0x0017100c01007387 */ /* 0x0041e80000100800 */
[----:B------:R-:W2:Y:S04]  /*24760*/  LDL R24, [R1+0x44c] ;  /* 0x00044c0001187983 */ /* 0x000ea80000100800 */
[----:B------:R-:W2:Y:S04]  /*24770*/  LDL R22, [R1+0xbb8] ;  /* 0x000bb80001167983 */ /* 0x000ea80000100800 */
[----:B------:R-:W2:Y:S04]  /*24780*/  LDL R20, [R1+0xb9c] ;  /* 0x000b9c0001147983 */ /* 0x000ea80000100800 */
[----:B------:R-:W2:Y:S04]  /*24790*/  LDL R18, [R1+0xbd8] ;  /* 0x000bd80001127983 */ /* 0x000ea80000100800 */
[----:B---3--:R1:W-:Y:S01]  /*247a0*/  STL [R1+0x1714], R13 ;  /* 0x0017140d01007387 */ /* 0x0083e20000100800 */
[----:B------:R-:W-:-:S02]  /*247b0*/  PRMT R17, RZ, 0x7610, R17 ;  /* 0x00007610ff117816 */ /* 0x000fc40000000011 */
[----:B------:R-:W-:Y:S02]  /*247c0*/  PRMT R19, RZ, 0x7610, R19 ;  /* 0x00007610ff137816 */ /* 0x000fe40000000013 */
[----:B------:R-:W-:Y:S02]  /*247d0*/  PRMT R21, RZ, 0x7610, R21 ;  /* 0x00007610ff157816 */ /* 0x000fe40000000015 */
[----:B------:R-:W-:Y:S02]  /*247e0*/  PRMT R23, RZ, 0x7610, R23 ;  /* 0x00007610ff177816 */ /* 0x000fe40000000017 */
[----:B------:R-:W-:Y:S01]  /*247f0*/  PRMT R25, RZ, 0x7610, R25 ;  /* 0x00007610ff197816 */ /* 0x000fe20000000019 */
[----:B0-----:R-:W3:Y:S04]  /*24800*/  LDL R12, [R1+0xbdc] ;  /* 0x000bdc00010c7983 */ /* 0x001ee80000100800 */
[----:B-1----:R-:W3:Y:S01]  /*24810*/  LDL R13, [R1+0xbf8] ;  /* 0x000bf800010d7983 */ /* 0x002ee20000100800 */
[----:B----4-:R-:W-:-:S03]  /*24820*/  @!P3 IMAD.MOV.U32 R14, RZ, RZ, R16 ;  /* 0x000000ffff0eb224 */ /* 0x010fc600078e0010 */
[----:B------:R-:W4:Y:S01]  /*24830*/  LDL R16, [R1+0xbbc] ;  /* 0x000bbc0001107983 */ /* 0x000f220000100800 */
[----:B------:R-:W-:-:S03]  /*24840*/  @!P3 IMAD.MOV.U32 R15, RZ, RZ, R11 ;  /* 0x000000ffff0fb224 */ /* 0x000fc600078e000b */
[----:B------:R-:W4:Y:S04]  /*24850*/  LDL R11, [R1+0xc14] ;  /* 0x000c1400010b7983 */ /* 0x000f280000100800 */
[----:B------:R0:W4:Y:S02]  /*24860*/  @!P3 LDG.E.U16 R17, desc[UR10][R14.64] ;  /* 0x0000000a0e11b981 */ /* 0x000124000c1e1500 */
[----:B0-----:R-:W-:Y:S02]  /*24870*/  @!P3 IMAD.MOV.U32 R14, RZ, RZ, R26 ;  /* 0x000000ffff0eb224 */ /* 0x001fe400078e001a */
[----:B------:R-:W-:-:S05]  /*24880*/  @!P3 IMAD.MOV.U32 R15, RZ, RZ, R28 ;  /* 0x000000ffff0fb224 */ /* 0x000fca00078e001c */
[----:B------:R2:W4:Y:S02]  /*24890*/  @!P3 LDG.E.U16 R19, desc[UR10][R14.64] ;  /* 0x0000000a0e13b981 */ /* 0x000524000c1e1500 */
[----:B--2---:R-:W-:Y:S02]  /*248a0*/  @!P3 IMAD.MOV.U32 R15, RZ, RZ, R24 ;  /* 0x000000ffff0fb224 */ /* 0x004fe400078e0018 */
[----:B------:R-:W-:-:S05]  /*248b0*/  @!P3 IMAD.MOV.U32 R14, RZ, RZ, R22 ;  /* 0x000000ffff0eb224 */ /* 0x000fca00078e0016 */
[----:B------:R0:W2:Y:S02]  /*248c0*/  @!P3 LDG.E.U16 R21, desc[UR10][R14.64] ;  /* 0x0000000a0e15b981 */ /* 0x0000a4000c1e1500 */
[----:B0-----:R-:W-:Y:S02]  /*248d0*/  @!P3 IMAD.MOV.U32 R14, RZ, RZ, R18 ;  /* 0x000000ffff0eb224 */ /* 0x001fe400078e0012 */
[----:B------:R-:W-:-:S05]  /*248e0*/  @!P3 IMAD.MOV.U32 R15, RZ, RZ, R20 ;  /* 0x000000ffff0fb224 */ /* 0x000fca00078e0014 */
[----:B------:R3:W2:Y:S02]  /*248f0*/  @!P3 LDG.E.U16 R23, desc[UR10][R14.64] ;  /* 0x0000000a0e17b981 */ /* 0x0006a4000c1e1500 */
[----:B---3--:R-:W-:Y:S02]  /*24900*/  @!P3 IMAD.MOV.U32 R14, RZ, RZ, R13 ;  /* 0x000000ffff0eb224 */ /* 0x008fe400078e000d */
[----:B----4-:R-:W-:-:S05]  /*24910*/  @!P3 IMAD.MOV.U32 R15, RZ, RZ, R16 ;  /* 0x000000ffff0fb224 */ /* 0x010fca00078e0010 */
[----:B------:R0:W3:Y:S04]  /*24920*/  @!P3 LDG.E.U16 R25, desc[UR10][R14.64] ;  /* 0x0000000a0e19b981 */ /* 0x0000e8000c1e1500 */
[----:B------:R-:W-:Y:S01]  /*24930*/  STL [R1+0x1718], R17 ;  /* 0x0017181101007387 */ /* 0x000fe20000100800 */
[----:B0-----:R-:W-:Y:S02]  /*24940*/  @!P3 IMAD.MOV.U32 R15, RZ, RZ, R12 ;  /* 0x000000ffff0fb224 */ /* 0x001fe400078e000c */
[----:B------:R-:W-:Y:S01]  /*24950*/  @!P3 IMAD.MOV.U32 R14, RZ, RZ, R11 ;  /* 0x000000ffff0eb224 */ /* 0x000fe200078e000b */
[----:B------:R-:W-:-:S06]  /*24960*/  PRMT R27, RZ, 0x7610, R27 ;  /* 0x00007610ff1b7816 */ /* 0x000fcc000000001b */
[----:B------:R-:W4:Y:S04]  /*24970*/  @!P3 LDG.E.U16 R27, desc[UR10][R14.64] ;  /* 0x0000000a0e1bb981 */ /* 0x000f28000c1e1500 */
[----:B------:R-:W-:Y:S04]  /*24980*/  STL [R1+0x171c], R19 ;  /* 0x00171c1301007387 */ /* 0x000fe80000100800 */
[----:B--2---:R-:W-:Y:S04]  /*24990*/  STL [R1+0x1720], R21 ;  /* 0x0017201501007387 */ /* 0x004fe80000100800 */
[----:B------:R-:W-:Y:S04]  /*249a0*/  STL [R1+0x1724], R23 ;  /* 0x0017241701007387 */ /* 0x000fe80000100800 */
[----:B---3--:R0:W-:Y:S04]  /*249b0*/  STL [R1+0x1728], R25 ;  /* 0x0017281901007387 */ /* 0x0081e80000100800 */
[----:B0-----:R-:W2:Y:S04]  /*249c0*/  LDL.LU R25, [R1+0xb4] ;  /* 0x0000b40001197983 */ /* 0x001ea80000300800 */
[----:B------:R-:W3:Y:S04]  /*249d0*/  LDL.LU R23, [R1+0xb0] ;  /* 0x0000b00001177983 */ /* 0x000ee80000300800 */
        /* <DEDUP_REMOVED lines=13> */
[----:B------:R-:W2:Y:S01]  /*24ab0*/  LDL R15, [R1+0xc04] ;  /* 0x000c0400010f7983 */ /* 0x000ea20000100800 */
[----:B------:R-:W-:-:S03]  /*24ac0*/  PRMT R29, RZ, 0x7610, R29 ;  /* 0x00007610ff1d7816 */ /* 0x000fc6000000001d */
[----:B----4-:R0:W-:Y:S04]  /*24ad0*/  STL [R1+0x172c], R27 ;  /* 0x00172c1b01007387 */ /* 0x0101e80000100800 */
[----:B0-----:R-:W4:Y:S04]  /*24ae0*/  LDL.LU R27, [R1+0xb8] ;  /* 0x0000b800011b7983 */ /* 0x001f280000300800 */
[----:B------:R0:W-:Y:S01]  /*24af0*/  STL [R1+0xc78], R0 ;  /* 0x000c780001007387 */ /* 0x0001e20000100800 */
[----:B--2---:R-:W-:Y:S02]  /*24b00*/  @!P3 IMAD.MOV.U32 R14, RZ, RZ, R15 ;  /* 0x000000ffff0eb224 */ /* 0x004fe400078e000f */
[----:B------:R-:W-:-:S02]  /*24b10*/  @!P3 IMAD.MOV.U32 R15, RZ, RZ, R0 ;  /* 0x000000ffff0fb224 */ /* 0x000fc400078e0000 */
[----:B0-----:R-:W2:Y:S04]  /*24b20*/  LDL R0, [R1+0xc28] ;  /* 0x000c280001007983 */ /* 0x001ea80000100800 */
[----:B------:R-:W3:Y:S04]  /*24b30*/  @!P3 LDG.E.U16 R29, desc[UR10][R14.64] ;  /* 0x0000000a0e1db981 */ /* 0x000ee8000c1e1500 */
[----:B--2---:R0:W-:Y:S04]  /*24b40*/  STS.U16 [R0+UR5+0xde00], R2 ;  /* 0x00de000200007988 */ /* 0x0041e80008000405 */
[----:B---3--:R1:W-:Y:S04]  /*24b50*/  STL [R1+0x1730], R29 ;  /* 0x0017301d01007387 */ /* 0x0083e80000100800 */
[----:B0-----:R-:W4:Y:S04]  /*24b60*/  LDL R2, [R1+0xc24] ;  /* 0x000c240001027983 */ /* 0x001f280000100800 */
[----:B------:R-:W2:Y:S04]  /*24b70*/  LDL.LU R15, [R1+0x78] ;  /* 0x00007800010f7983 */ /* 0x000ea80000300800 */
[----:B-1----:R-:W3:Y:S04]  /*24b80*/  LDL.LU R29, [R1+0x6c] ;  /* 0x00006c00011d7983 */ /* 0x002ee80000300800 */
[----:B---3--:R0:W-:Y:S04]  /*24b90*/  STL [R1+0x1734], R29 ;  /* 0x0017341d01007387 */ /* 0x0081e80000100800 */
[----:B0-----:R-:W3:Y:S04]  /*24ba0*/  LDL.LU R29, [R1+0x70] ;  /* 0x00007000011d7983 */ /* 0x001ee80000300800 */
        /* <DEDUP_REMOVED lines=17> */
[----:B---3--:R0:W-:Y:S04]  /*24cc0*/  STL [R1+0x1738], R29 ;  /* 0x0017381d01007387 */ /* 0x0081e80000100800 */
[----:B0-----:R-:W3:Y:S04]  /*24cd0*/  LDL.LU R29, [R1+0x74] ;  /* 0x00007400011d7983 */ /* 0x001ee80000300800 */
        /* <DEDUP_REMOVED lines=8> */
[----:B------:R0:W-:Y:S04]  /*24d60*/  STS.U16 [R2+UR5+0x2700], R16 ;  /* 0x0027001002007988 */ /* 0x0001e80008000405 */
[----:B------:R-:W4:Y:S04]  /*24d70*/  LDL.LU R11, [R1+0x48] ;  /* 0x00004800010b7983 */ /* 0x000f280000300800 */
[----:B------:R1:W-:Y:S04]  /*24d80*/  STS.U16 [R2+UR5+0x2b00], R18 ;  /* 0x002b001202007988 */ /* 0x0003e80008000405 */
[----:B------:R0:W-:Y:S04]  /*24d90*/  STS.U16 [R2+UR5+0x2f00], R20 ;  /* 0x002f001402007988 */ /* 0x0001e80008000405 */
[----:B------:R0:W-:Y:S04]  /*24da0*/  STS.U16 [R2+UR5+0x3300], R22 ;  /* 0x0033001602007988 */ /* 0x0001e80008000405 */
[----:B------:R1:W-:Y:S04]  /*24db0*/  STS.U16 [R2+UR5+0x3700], R24 ;  /* 0x0037001802007988 */ /* 0x0003e80008000405 */
[----:B------:R2:W-:Y:S04]  /*24dc0*/  STS.U16 [R2+UR5+0x3b00], R26 ;  /* 0x003b001a02007988 */ /* 0x0005e80008000405 */
[----:B0-----:R-:W4:Y:S04]  /*24dd0*/  LDL.LU R16, [R1+0x44] ;  /* 0x0000440001107983 */ /* 0x001f280000300800 */
[----:B-1----:R-:W4:Y:S04]  /*24de0*/  LDL.LU R18, [R1+0x40] ;  /* 0x0000400001127983 */ /* 0x002f280000300800 */
[----:B------:R-:W4:Y:S04]  /*24df0*/  LDL.LU R20, [R1+0x3c] ;  /* 0x00003c0001147983 */ /* 0x000f280000300800 */
[----:B------:R-:W4:Y:S04]  /*24e00*/  LDL.LU R22, [R1+0x38] ;  /* 0x0000380001167983 */ /* 0x000f280000300800 */
[----:B------:R-:W4:Y:S04]  /*24e10*/  LDL.LU R24, [R1+0x34] ;  /* 0x0000340001187983 */ /* 0x000f280000300800 */
[----:B------:R0:W-:Y:S04]  /*24e20*/  STS.U16 [R2+UR5+0x3f00], R28 ;  /* 0x003f001c02007988 */ /* 0x0001e80008000405 */
[----:B--2---:R-:W2:Y:S04]  /*24e30*/  LDL.LU R26, [R1+0x30] ;  /* 0x00003000011a7983 */ /* 0x004ea80000300800 */
        /* <DEDUP_REMOVED lines=12> */
[----:B0-----:R-:W2:Y:S04]  /*24f00*/  LDL.LU R15, [R1] ;  /* 0x00000000010f7983 */ /* 0x001ea80000300800 */
[----:B---3--:R0:W-:Y:S04]  /*24f10*/  STS.U16 [R2+UR5+0x4700], R29 ;  /* 0x0047001d02007988 */ /* 0x0081e80008000405 */
[----:B0-----:R-:W3:Y:S04]  /*24f20*/  LDL.LU R29, [R1+0x1738] ;  /* 0x00173800011d7983 */ /* 0x001ee80000300800 */
[----:B---3--:R0:W-:Y:S04]  /*24f30*/  STS.U16 [R2+UR5+0x4b00], R29 ;  /* 0x004b001d02007988 */ /* 0x0081e80008000405 */
[----:B0-----:R-:W3:Y:S04]  /*24f40*/  LDL.LU R29, [R1+0x1734] ;  /* 0x00173400011d7983 */ /* 0x001ee80000300800 */
[----:B---3--:R0:W-:Y:S04]  /*24f50*/  STS.U16 [R2+UR5+0x4f00], R29 ;  /* 0x004f001d02007988 */ /* 0x0081e80008000405 */
[----:B----4-:R1:W-:Y:S04]  /*24f60*/  STS.U16 [R2+UR5+0x5300], R27 ;  /* 0x0053001b02007988 */ /* 0x0103e80008000405 */
[----:B------:R3:W-:Y:S04]  /*24f70*/  STS.U16 [R2+UR5+0x5700], R25 ;  /* 0x0057001902007988 */ /* 0x0007e80008000405 */
[----:B------:R4:W-:Y:S04]  /*24f80*/  STS.U16 [R2+UR5+0x5b00], R23 ;  /* 0x005b001702007988 */ /* 0x0009e80008000405 */
[----:B------:R1:W-:Y:S04]  /*24f90*/  STS.U16 [R2+UR5+0x5f00], R21 ;  /* 0x005f001502007988 */ /* 0x0003e80008000405 */
[----:B------:R2:W-:Y:S04]  /*24fa0*/  STS.U16 [R2+UR5+0x6300], R19 ;  /* 0x0063001302007988 */ /* 0x0005e80008000405 */
[----:B0-----:R-:W2:Y:S04]  /*24fb0*/  LDL.LU R29, [R1+0x1730] ;  /* 0x00173000011d7983 */ /* 0x001ea80000300800 */
[----:B-1----:R-:W2:Y:S04]  /*24fc0*/  LDL.LU R27, [R1+0x172c] ;  /* 0x00172c00011b7983 */ /* 0x002ea80000300800 */
[----:B---3--:R-:W3:Y:S04]  /*24fd0*/  LDL.LU R25, [R1+0x1728] ;  /* 0x0017280001197983 */ /* 0x008ee80000300800 */
[----:B----4-:R-:W4:Y:S04]  /*24fe0*/  LDL.LU R23, [R1+0x1724] ;  /* 0x0017240001177983 */ /* 0x010f280000300800 */
[----:B------:R-:W3:Y:S04]  /*24ff0*/  LDL.LU R21, [R1+0x1720] ;  /* 0x0017200001157983 */ /* 0x000ee80000300800 */
[----:B--2---:R-:W2:Y:S04]  /*25000*/  LDL.LU R19, [R1+0x171c] ;  /* 0x00171c0001137983 */ /* 0x004ea80000300800 */
[----:B------:R0:W-:Y:S04]  /*25010*/  STS.U16 [R2+UR5+0x6700], R17 ;  /* 0x0067001102007988 */ /* 0x0001e80008000405 */
[----:B------:R1:W-:Y:S04]  /*25020*/  STS.U16 [R2+UR5+0x6b00], R13 ;  /* 0x006b000d02007988 */ /* 0x0003e80008000405 */
[----:B------:R0:W-:Y:S04]  /*25030*/  STS.U16 [R2+UR5+0x6f00], R12 ;  /* 0x006f000c02007988 */ /* 0x0001e80008000405 */
[----:B------:R0:W-:Y:S04]  /*25040*/  STS.U16 [R2+UR5+0x7300], R11 ;  /* 0x0073000b02007988 */ /* 0x0001e80008000405 */
[----:B------:R1:W-:Y:S04]  /*25050*/  STS.U16 [R2+UR5+0x7700], R16 ;  /* 0x0077001002007988 */ /* 0x0003e80008000405 */
[----:B------:R1:W-:Y:S04]  /*25060*/  STS.U16 [R2+UR5+0x7b00], R18 ;  /* 0x007b001202007988 */ /* 0x0003e80008000405 */
[----:B0-----:R-:W2:Y:S04]  /*25070*/  LDL.LU R17, [R1+0x1718] ;  /* 0x0017180001117983 */ /* 0x001ea80000300800 */
[----:B-1----:R-:W2:Y:S04]  /*25080*/  LDL.LU R13, [R1+0x1714] ;  /* 0x00171400010d7983 */ /* 0x002ea80000300800 */
[----:B------:R-:W2:Y:S04]  /*25090*/  LDL.LU R12, [R1+0x1710] ;  /* 0x00171000010c7983 */ /* 0x000ea80000300800 */
[----:B------:R-:W2:Y:S04]  /*250a0*/  LDL.LU R11, [R1+0x170c] ;  /* 0x00170c00010b7983 */ /* 0x000ea80000300800 */
[----:B------:R-:W2:Y:S04]  /*250b0*/  LDL.LU R16, [R1+0x1708] ;  /* 0x0017080001107983 */ /* 0x000ea80000300800 */
[----:B------:R-:W2:Y:S04]  /*250c0*/  LDL.LU R18, [R1+0x1704] ;  /* 0x0017040001127983 */ /* 0x000ea80000300800 */
        /* <DEDUP_REMOVED lines=10> */
[----:B------:R-:W-:Y:S04]  /*25170*/  STS.U16 [R2+UR5+0x9300], R10 ;  /* 0x0093000a02007988 */ /* 0x000fe80008000405 */
[----:B------:R-:W-:Y:S04]  /*25180*/  STS.U16 [R2+UR5+0x9700], R9 ;  /* 0x0097000902007988 */ /* 0x000fe80008000405 */
[----:B------:R-:W-:Y:S04]  /*25190*/  STS.U16 [R2+UR5+0x9b00], R8 ;  /* 0x009b000802007988 */ /* 0x000fe80008000405 */
[----:B------:R-:W-:Y:S04]  /*251a0*/  STS.U16 [R2+UR5+0x9f00], R7 ;  /* 0x009f000702007988 */ /* 0x000fe80008000405 */
[----:B------:R-:W-:Y:S04]  /*251b0*/  STS.U16 [R2+UR5+0xa300], R6 ;  /* 0x00a3000602007988 */ /* 0x000fe80008000405 */
[----:B------:R-:W-:Y:S04]  /*251c0*/  STS.U16 [R2+UR5+0xa700], R5 ;  /* 0x00a7000502007988 */ /* 0x000fe80008000405 */
[----:B------:R0:W-:Y:S04]  /*251d0*/  STS.U16 [R2+UR5+0xab00], R0 ;  /* 0x00ab000002007988 */ /* 0x0001e80008000405 */
[----:B0-----:R-:W3:Y:S04]  /*251e0*/  LDL R0, [R1+0x2c8] ;  /* 0x0002c80001007983 */ /* 0x001ee80000100800 */
[----:B------:R-:W-:Y:S04]  /*251f0*/  STS.U16 [R2+UR5+0xaf00], R4 ;  /* 0x00af000402007988 */ /* 0x000fe80008000405 */
[----:B------:R-:W-:Y:S04]  /*25200*/  STS.U16 [R2+UR5+0xb300], R3 ;  /* 0x00b3000302007988 */ /* 0x000fe80008000405 */
[----:B------:R0:W-:Y:S04]  /*25210*/  STS.U16 [R2+UR5+0xb700], R14 ;  /* 0x00b7000e02007988 */ /* 0x0001e80008000405 */
[----:B------:R1:W-:Y:S01]  /*25220*/  STS.U16 [R2+UR5+0xbb00], R15 ;  /* 0x00bb000f02007988 */ /* 0x0003e20008000405 */
[----:B0-----:R-:W0:Y:S01]  /*25230*/  S2R R14, SR_TID.X ;  /* 0x00000000000e7919 */ /* 0x001e220000002100 */
[----:B-1----:R-:W1:Y:S02]  /*25240*/  S2R R15, SR_TID.X ;  /* 0x00000000000f7919 */ /* 0x002e640000002100 */
[----:B-1----:R-:W-:Y:S01]  /*25250*/  IMAD.SHL.U32 R3, R15, 0x2, RZ ;  /* 0x000000020f037824 */ /* 0x002fe200078e00ff */
[----:B0-----:R-:W-:-:S05]  /*25260*/  LOP3.LUT R15, R14, 0x7, RZ, 0xc0, !PT ;  /* 0x000000070e0f7812 */ /* 0x001fca00078ec0ff */
[----:B------:R-:W-:-:S05]  /*25270*/  IMAD.SHL.U32 R15, R15, 0x10, RZ ;  /* 0x000000100f0f7824 */ /* 0x000fca00078e00ff */
[----:B------:R-:W-:Y:S01]  /*25280*/  LOP3.LUT R15, R15, 0x30, R3, 0x78, !PT ;  /* 0x000000300f0f7812 */ /* 0x000fe200078e7803 */
[----:B--2---:R-:W-:Y:S04]  /*25290*/  STS.U16 [R2+UR5+0xbf00], R28 ;  /* 0x00bf001c02007988 */ /* 0x004fe80008000405 */
        /* <DEDUP_REMOVED lines=11> */
[----:B---3--:R-:W-:Y:S04]  /*25350*/  STS.U16 [R2+UR5+0xef00], R21 ;  /* 0x00ef001502007988 */ /* 0x008fe80008000405 */
[----:B----4-:R-:W-:Y:S04]  /*25360*/  STS.U16 [R2+UR5+0xf300], R23 ;  /* 0x00f3001702007988 */ /* 0x010fe80008000405 */
[----:B------:R-:W-:Y:S04]  /*25370*/  STS.U16 [R2+UR5+0xf700], R25 ;  /* 0x00f7001902007988 */ /* 0x000fe80008000405 */
[----:B------:R-:W-:Y:S04]  /*25380*/  STS.U16 [R2+UR5+0xfb00], R27 ;  /* 0x00fb001b02007988 */ /* 0x000fe80008000405 */
[----:B------:R0:W-:Y:S01]  /*25390*/  STS.U16 [R2+UR5+0xff00], R29 ;  /* 0x00ff001d02007988 */ /* 0x0001e20008000405 */
[----:B------:R-:W-:Y:S01]  /*253a0*/  BAR.SYNC.DEFER_BLOCKING 0x0 ;  /* 0x0000000000007b1d */ /* 0x000fe20000010000 */
[----:B0-----:R-:W-:-:S02]  /*253b0*/  LOP3.LUT R2, R14, 0x60, RZ, 0xc0, !PT ;  /* 0x000000600e027812 */ /* 0x001fc400078ec0ff */
[----:B------:R-:W-:-:S05]  /*253c0*/  LOP3.LUT R14, R14, 0x7, RZ, 0xc0, !PT ;  /* 0x000000070e0e7812 */ /* 0x000fca00078ec0ff */
[----:B------:R-:W-:Y:S02]  /*253d0*/  IMAD R14, R14, 0x4, R2 ;  /* 0x000000040e0e7824 */ /* 0x000fe400078e0202 */
[----:B------:R-:W2:Y:S02]  /*253e0*/  LDL R2, [R1+0x2cc] ;  /* 0x0002cc0001027983 */ /* 0x000ea40000100800 */
[----:B------:R-:W-:-:S05]  /*253f0*/  IMAD.U32 R14, R14, 0x20, R15 ;  /* 0x000000200e0e7824 */ /* 0x000fca00078e000f */
[----:B------:R-:W0:Y:S04]  /*25400*/  LDSM.16.M88.4 R8, [R14+UR5] ;  /* 0x000000050e08783b */ /* 0x000e280008000200 */
[----:B------:R-:W1:Y:S04]  /*25410*/  LDSM.16.M88.4 R24, [R14+UR5+0x1000] ;  /* 0x001000050e18783b */ /* 0x000e680008000200 */
[----:B------:R-:W-:Y:S04]  /*25420*/  LDSM.16.M88.4 R20, [R14+UR5+0x2000] ;  /* 0x002000050e14783b */ /* 0x000fe80008000200 */
[----:B------:R-:W-:Y:S04]  /*25430*/  LDSM.16.MT88.4 R16, [R0+UR5+0x10000] ;  /* 0x010000050010783b */ /* 0x000fe80008004200 */
[----:B0-----:R-:W-:Y:S01]  /*25440*/  STL.64 [R1+0xb0], R8 ;  /* 0x0000b00801007387 */ /* 0x001fe20000100a00 */
[----:B------:R-:W-:-:S03]  /*25450*/  IMAD.MOV.U32 R5, RZ, RZ, R8 ;  /* 0x000000ffff057224 */ /* 0x000fc600078e0008 */
[----:B------:R-:W-:Y:S01]  /*25460*/  STL.64 [R1+0xb8], R10 ;  /* 0x0000b80a01007387 */ /* 0x000fe20000100a00 */
[----:B------:R-:W-:-:S03]  /*25470*/  IMAD.MOV.U32 R4, RZ, RZ, R9 ;  /* 0x000000ffff047224 */ /* 0x000fc600078e0009 */
[----:B------:R-:W0:Y:S04]  /*25480*/  LDSM.16.M88.4 R8, [R14+UR5+0x3000] ;  /* 0x003000050e08783b */ /* 0x000e280008000200 */
[----:B-1----:R-:W-:Y:S04]  /*25490*/  STL.64 [R1+0xa0], R24 ;  /* 0x0000a01801007387 */ /* 0x002fe80000100a00 */
[----:B------:R-:W-:Y:S04]  /*254a0*/  STL.64 [R1+0xa8], R26 ;  /* 0x0000a81a01007387 */ /* 0x000fe80000100a00 */
[----:B------:R-:W-:Y:S04]  /*254b0*/  LDSM.16.M88.4 R24, [R14+UR5+0x6000] ;  /* 0x006000050e18783b */ /* 0x000fe80008000200 */
[----:B0-----:R-:W-:Y:S04]  /*254c0*/  STL.64 [R1+0x80], R8 ;  /* 0x0000800801007387 */ /* 0x001fe80000100a00 */
[----:B------:R-:W-:Y:S04]  /*254d0*/  STL.64 [R1+0x90], R20 ;  /* 0x0000901401007387 */ /* 0x000fe80000100a00 */
[----:B------:R-:W-:Y:S04]  /*254e0*/  STL.64 [R1+0x98], R22 ;  /* 0x0000981601007387 */ /* 0x000fe80000100a00 */
[----:B------:R-:W-:Y:S01]  /*254f0*/  STL.64 [R1+0x88], R10 ;  /* 0x0000880a01007387 */ /* 0x000fe20000100a00 */
[----:B------:R-:W-:-:S03]  /*25500*/  IMAD.MOV.U32 R0, RZ, RZ, R9 ;  /* 0x000000ffff007224 */ /* 0x000fc600078e0009 */
[----:B------:R-:W0:Y:S04]  /*25510*/  LDSM.16.M88.4 R8, [R14+UR5+0x4000] ;  /* 0x004000050e08783b */ /* 0x000e280008000200 */
[----:B0-----:R-:W-:Y:S01]  /*25520*/  STL.64 [R1+0x70], R8 ;  /* 0x0000700801007387 */ /* 0x001fe20000100a00 */
[----:B------:R-:W-:-:S03]  /*25530*/  IMAD.MOV.U32 R20, RZ, RZ, R8 ;  /* 0x000000ffff147224 */ /* 0x000fc600078e0008 */
[----:B------:R-:W-:Y:S01]  /*25540*/  STL.64 [R1+0x78], R10 ;  /* 0x0000780a01007387 */ /* 0x000fe20000100a00 */
[----:B------:R-:W-:-:S03]  /*25550*/  IMAD.MOV.U32 R3, RZ, RZ, R9 ;  /* 0x000000ffff037224 */ /* 0x000fc600078e0009 */
[----:B------:R-:W0:Y:S04]  /*25560*/  LDSM.16.M88.4 R8, [R14+UR5+0x5000] ;  /* 0x005000050e08783b */ /* 0x000e280008000200 */
[----:B0-----:R-:W-:Y:S04]  /*25570*/  STL.64 [R1+0x60], R8 ;  /* 0x0000600801007387 */ /* 0x001fe80000100a00 */
[----:B------:R-:W-:Y:S04]  /*25580*/  STL.64 [R1+0x68], R10 ;  /* 0x0000680a01007387 */ /* 0x000fe80000100a00 */
[----:B------:R-:W0:Y:S04]  /*25590*/  LDSM.16.M88.4 R8, [R14+UR5+0x7000] ;  /* 0x007000050e08783b */ /* 0x000e280008000200 */
[----:B------:R-:W-:Y:S04]  /*255a0*/  STL.64 [R1+0x50], R24 ;  /* 0x0000501801007387 */ /* 0x000fe80000100a00 */
[----:B------:R-:W-:Y:S04]  /*255b0*/  STL.64 [R1+0x58], R26 ;  /* 0x0000581a01007387 */ /* 0x000fe80000100a00 */
[----:B------:R-:W1:Y:S04]  /*255c0*/  LDSM.16.M88.4 R24, [R14+UR5+0x8000] ;  /* 0x008000050e18783b */ /* 0x000e680008000200 */
[----:B0-----:R-:W-:Y:S01]  /*255d0*/  STL.64 [R1+0x40], R8 ;  /* 0x0000400801007387 */ /* 0x001fe20000100a00 */
[----:B------:R-:W-:-:S03]  /*255e0*/  IMAD.MOV.U32 R29, RZ, RZ, R8 ;  /* 0x000000ffff1d7224 */ /* 0x000fc600078e0008 */
[----:B------:R-:W-:Y:S01]  /*255f0*/  STL.64 [R1+0x48], R10 ;  /* 0x0000480a01007387 */ /* 0x000fe20000100a00 */
[----:B------:R-:W-:-:S03]  /*25600*/  IMAD.MOV.U32 R28, RZ, RZ, R9 ;  /* 0x000000ffff1c7224 */ /* 0x000fc600078e0009 */
[----:B-1----:R-:W-:Y:S04]  /*25610*/  STL.64 [R1+0x30], R24 ;  /* 0x0000301801007387 */ /* 0x002fe80000100a00 */
[----:B------:R-:W0:Y:S04]  /*25620*/  LDSM.16.M88.4 R8, [R14+UR5+0x9000] ;  /* 0x009000050e08783b */ /* 0x000e280008000200 */
[----:B------:R-:W-:Y:S04]  /*25630*/  STL.64 [R1+0x38], R26 ;  /* 0x0000381a01007387 */ /* 0x000fe80000100a00 */
[----:B------:R-:W1:Y:S04]  /*25640*/  LDSM.16.M88.4 R24, [R14+UR5+0xa000] ;  /* 0x00a000050e18783b */ /* 0x000e680008000200 */
[----:B0-----:R-:W-:Y:S04]  /*25650*/  STL.64 [R1+0x20], R8 ;  /* 0x0000200801007387 */ /* 0x001fe80000100a00 */
[----:B------:R-:W-:Y:S04]  /*25660*/  STL.64 [R1+0x28], R10 ;  /* 0x0000280a01007387 */ /* 0x000fe80000100a00 */
[----:B-1----:R-:W-:Y:S04]  /*25670*/  STL.64 [R1+0x10], R24 ;  /* 0x0000101801007387 */ /* 0x002fe80000100a00 */
[----:B------:R-:W-:Y:S04]  /*25680*/  STL.64 [R1+0x18], R26 ;  /* 0x0000181a01007387 */ /* 0x000fe80000100a00 */
[----:B------:R-:W0:Y:S04]  /*25690*/  LDSM.16.M88.4 R24, [R14+UR5+0xc000] ;  /* 0x00c000050e18783b */ /* 0x000e280008000200 */
[----:B------:R-:W1:Y:S04]  /*256a0*/  LDSM.16.M88.4 R8, [R14+UR5+0xb000] ;  /* 0x00b000050e08783b */ /* 0x000e680008000200 */
[----:B0-----:R-:W-:Y:S04]  /*256b0*/  STL [R1+0x14ec], R26 ;  /* 0x0014ec1a01007387 */ /* 0x001fe80000100800 */
[----:B-1----:R-:W-:Y:S04]  /*256c0*/  STL.64 [R1], R8 ;  /* 0x0000000801007387 */ /* 0x002fe80000100a00 */
[----:B------:R-:W-:Y:S04]  /*256d0*/  STL.64 [R1+0x8], R10 ;  /* 0x0000080a01007387 */ /* 0x000fe80000100a00 */
[----:B------:R-:W-:Y:S04]  /*256e0*/  STL [R1+0x14e8], R27 ;  /* 0x0014e81b01007387 */ /* 0x000fe80000100800 */
[----:B------:R0:W-:Y:S04]  /*256f0*/  STL.64 [R1+0x16e0], R24 ;  /* 0x0016e01801007387 */ /* 0x0001e80000100a00 */
[----:B------:R-:W-:Y:S01]  /*25700*/  LDSM.16.M88.4 R8, [R14+UR5+0xe000] ;  /* 0x00e000050e08783b */ /* 0x000fe20008000200 */
[----:B0-----:R-:W-:-:S02]  /*25710*/  IMAD.MOV.U32 R24, RZ, RZ, R5 ;  /* 0x000000ffff187224 */ /* 0x001fc400078e0005 */
[----:B------:R-:W-:Y:S02]  /*25720*/  IMAD.MOV.U32 R25, RZ, RZ, R4 ;  /* 0x000000ffff197224 */ /* 0x000fe400078e0004 */
[----:B------:R-:W0:Y:S04]  /*25730*/  LDSM.16.M88.4 R4, [R14+UR5+0xd000] ;  /* 0x00d000050e04783b */ /* 0x000e280008000200 */
[----:B------:R-:W1:Y:S04]  /*25740*/  LDSM.16.M88.4 R12, [R14+UR5+0xf000] ;  /* 0x00f000050e0c783b */ /* 0x000e680008000200 */
[----:B0-----:R-:W-:Y:S04]  /*25750*/  STL [R1+0x1634], R6 ;  /* 0x0016340601007387 */ /* 0x001fe80000100800 */
[----:B------:R-:W-:Y:S04]  /*25760*/  STL [R1+0x1630], R7 ;  /* 0x0016300701007387 */ /* 0x000fe80000100800 */
[----:B------:R0:W-:Y:S04]  /*25770*/  STL.64 [R1+0x16e8], R4 ;  /* 0x0016e80401007387 */ /* 0x0001e80000100a00 */
[----:B0-----:R-:W3:Y:S04]  /*25780*/  LDL.LU.64 R4, [R1+0x2b0] ;  /* 0x0002b00001047983 */ /* 0x001ee80000300a00 */
[----:B------:R-:W3:Y:S04]  /*25790*/  LDL.LU.64 R6, [R1+0x2b8] ;  /* 0x0002b80001067983 */ /* 0x000ee80000300a00 */
[----:B------:R-:W-:Y:S04]  /*257a0*/  STL [R1+0x139c], R10 ;  /* 0x00139c0a01007387 */ /* 0x000fe80000100800 */
[----:B------:R-:W-:Y:S04]  /*257b0*/  STL [R1+0x1398], R11 ;  /* 0x0013980b01007387 */ /* 0x000fe80000100800 */
[----:B------:R0:W-:Y:S02]  /*257c0*/  STL.64 [R1+0x16b0], R8 ;  /* 0x0016b00801007387 */ /* 0x0001e40000100a00 */
[----:B0-----:R-:W-:-:S02]  /*257d0*/  IMAD.MOV.U32 R8, RZ, RZ, R20 ;  /* 0x000000ffff087224 */ /* 0x001fc400078e0014 */
[----:B--2---:R-:W0:Y:S01]  /*257e0*/  LDSM.16.MT88.4 R20, [R2+UR5+0x10000] ;  /* 0x010000050214783b */ /* 0x004e220008004200 */
[----:B------:R-:W-:-:S05]  /*257f0*/  IMAD.MOV.U32 R9, RZ, RZ, R3 ;  /* 0x000000ffff097224 */ /* 0x000fca00078e0003 */
[----:B------:R2:W-:Y:S04]  /*25800*/  STL.64 [R1+0x16b8], R8 ;  /* 0x0016b80801007387 */ /* 0x0005e80000100a00 */
[----:B--2---:R-:W2:Y:S04]  /*25810*/  LDL.LU.64 R8, [R1+0x2a0] ;  /* 0x0002a00001087983 */ /* 0x004ea80000300a00 */
[----:B------:R-:W2:Y:S04]  /*25820*/  LDL.LU.64 R10, [R1+0x2a8] ;  /* 0x0002a800010a7983 */ /* 0x000ea80000300a00 */
[----:B-1----:R-:W-:Y:S04]  /*25830*/  STL [R1+0x14f4], R14 ;  /* 0x0014f40e01007387 */ /* 0x002fe80000100800 */
[----:B------:R-:W-:Y:S04]  /*25840*/  STL [R1+0x14f0], R15 ;  /* 0x0014f00f01007387 */ /* 0x000fe80000100800 */
[----:B0-----:R-:W-:Y:S04]  /*25850*/  STL.64 [R1+0x1618], R22 ;  /* 0x0016181601007387 */ /* 0x001fe80000100a00 */
[----:B------:R0:W-:Y:S04]  /*25860*/  STL.64 [R1+0x1610], R20 ;  /* 0x0016101401007387 */ /* 0x0001e80000100a00 */
[----:B0-----:R-:W2:Y:S04]  /*25870*/  LDL.LU.64 R20, [R1+0xa0] ;  /* 0x0000a00001147983 */ /* 0x001ea80000300a00 */
[----:B------:R-:W-:Y:S01]  /*25880*/  STL [R1+0x14f8], R2 ;  /* 0x0014f80201007387 */ /* 0x000fe20000100800 */
[----:B---3--:R-:W-:Y:S03]  /*25890*/  HMMA.16816.F32.BF16 R24, R16, R24, R4 ;  /* 0x000000181018723c */ /* 0x008fe60000041804 */
[----:B------:R-:W3:-:S15]  /*258a0*/  LDL.LU.64 R4, [R1+0x16e8] ;  /* 0x0016e80001047983 */ /* 0x000ede0000300a00 */
[----:B------:R-:W-:Y:S01]  /*258b0*/  NOP ;  /* 0x0000000000007918 */ /* 0x000fe20000000000 */
[----:B------:R0:W-:Y:S04]  /*258c0*/  STL.64 [R1+0x2b0], R24 ;  /* 0x0002b01801007387 */ /* 0x0001e80000100a00 */
[----:B------:R1:W-:Y:S04]  /*258d0*/  STL.64 [R1+0x2b8], R26 ;  /* 0x0002b81a01007387 */ /* 0x0003e80000100a00 */
[----:B0-----:R-:W4:Y:S01]  /*258e0*/  LDL.LU.64 R24, [R1+0x16e0] ;  /* 0x0016e00001187983 */ /* 0x001f220000300a00 */
[----:B--2---:R-:W-:Y:S01]  /*258f0*/  HMMA.16816.F32.BF16 R8, R16, R20, R8 ;  /* 0x000000141008723c */ /* 0x004fe20000041808 */
[----:B------:R-:W-:-:S02]  /*25900*/  IMAD.MOV.U32 R6, RZ, RZ, R20 ;  /* 0x000000ffff067224 */ /* 0x000fc400078e0014 */
[----:B------:R-:W-:Y:S02]  /*25910*/  IMAD.MOV.U32 R7, RZ, RZ, R21 ;  /* 0x000000ffff077224 */ /* 0x000fe400078e0015 */
[----:B------:R-:W2:Y:S04]  /*25920*/  LDL.LU.64 R20, [R1+0x290] ;  /* 0x0002900001147983 */ /* 0x000ea80000300a00 */
[----:B------:R-:W2:Y:S10]  /*25930*/  LDL.LU.64 R22, [R1+0x298] ;  /* 0x0002980001167983 */ /* 0x000eb40000300a00 */
[----:B------:R-:W-:-:S02]  /*25940*/  IMAD.MOV.U32 R14, RZ, RZ, R8 ;  /* 0x000000ffff0e7224 */ /* 0x000fc400078e0008 */
[----:B------:R-:W-:Y:S02]  /*25950*/  IMAD.MOV.U32 R15, RZ, RZ, R9 ;  /* 0x000000ffff0f7224 */ /* 0x000fe400078e0009 */
[----:B-1----:R-:W-:Y:S02]  /*25960*/  IMAD.MOV.U32 R26, RZ, RZ, R10 ;  /* 0x000000ffff1a7224 */ /* 0x002fe400078e000a */
[----:B------:R-:W-:Y:S01]  /*25970*/  IMAD.MOV.U32 R27, RZ, RZ, R11 ;  /* 0x000000ffff1b7224 */ /* 0x000fe200078e000b */
[----:B------:R-:W2:Y:S04]  /*25980*/  LDL.LU.64 R8, [R1+0x280] ;  /* 0x0002800001087983 */ /* 0x000ea80000300a00 */
[----:B------:R-:W2:Y:S04]  /*25990*/  LDL.LU.64 R10, [R1+0x288] ;  /* 0x00028800010a7983 */ /* 0x000ea80000300a00 */
[----:B--2---:R-:W-:Y:S04]  /*259a0*/  STL.64 [R1+0x16c8], R10 ;  /* 0x0016c80a01007387 */ /* 0x004fe80000100a00 */
[----:B------:R-:W-:Y:S04]  /*259b0*/  STL.64 [R1+0x16c0], R8 ;  /* 0x0016c00801007387 */ /* 0x000fe80000100a00 */
[----:B------:R-:W-:Y:S04]  /*259c0*/  STL.64 [R1+0x1640], R6 ;  /* 0x0016400601007387 */ /* 0x000fe80000100a00 */
[----:B---3--:R0:W-:Y:S04]  /*259d0*/  STL.64 [R1+0x1638], R4 ;  /* 0x0016380401007387 */ /* 0x0081e80000100a00 */
[----:B0-----:R-:W2:Y:S04]  /*259e0*/  LDL.LU.64 R4, [R1+0x270] ;  /* 0x0002700001047983 */ /* 0x001ea80000300a00 */
[----:B------:R-:W3:Y:S04]  /*259f0*/  LDL.LU.64 R6, [R1+0x278] ;  /* 0x0002780001067983 */ /* 0x000ee80000300a00 */
[----:B---3--:R-:W-:Y:S04]  /*25a00*/  STL.64 [R1+0x16d8], R6 ;  /* 0x0016d80601007387 */ /* 0x008fe80000100a00 */
[----:B--2---:R0:W-:Y:S04]  /*25a10*/  STL.64 [R1+0x16d0], R4 ;  /* 0x0016d00401007387 */ /* 0x0041e80000100a00 */
[----:B0-----:R-:W2:Y:S04]  /*25a20*/  LDL.LU.64 R4, [R1+0x90] ;  /* 0x0000900001047983 */ /* 0x001ea80000300a00 */
[----:B------:R-:W-:Y:S04]  /*25a30*/  STL [R1+0x1504], R15 ;  /* 0x0015040f01007387 */ /* 0x000fe80000100800 */
[----:B------:R-:W-:Y:S04]  /*25a40*/  STL [R1+0x1500], R26 ;  /* 0x0015001a01007387 */ /* 0x000fe80000100800 */
[----:B------:R-:W-:Y:S04]  /*25a50*/  STL [R1+0x14fc], R27 ;  /* 0x0014fc1b01007387 */ /* 0x000fe80000100800 */
[----:B------:R-:W3:Y:S01]  /*25a60*/  LDL.LU.64 R6, [R1+0x16d8] ;  /* 0x0016d80001067983 */ /* 0x000ee20000300a00 */
[----:B--2---:R-:W-:Y:S01]  /*25a70*/  HMMA.16816.F32.BF16 R8, R16, R4, R20 ;  /* 0x000000041008723c */ /* 0x004fe20000041814 */
[----:B------:R-:W-:-:S02]  /*25a80*/  IMAD.MOV.U32 R21, RZ, RZ, R4 ;  /* 0x000000ffff157224 */ /* 0x000fc400078e0004 */
[----:B------:R-:W-:Y:S02]  /*25a90*/  IMAD.MOV.U32 R20, RZ, RZ, R5 ;  /* 0x000000ffff147224 */ /* 0x000fe400078e0005 */
[----:B------:R-:W3:-:S14]  /*25aa0*/  LDL.LU.64 R4, [R1+0x16d0] ;  /* 0x0016d00001047983 */ /* 0x000edc0000300a00 */
[----:B------:R-:W-:Y:S04]  /*25ab0*/  STL.64 [R1+0x290], R8 ;  /* 0x0002900801007387 */ /* 0x000fe80000100a00 */
[----:B------:R0:W-:Y:S01]  /*25ac0*/  STL [R1+0x298], R10 ;  /* 0x0002980a01007387 */ /* 0x0001e20000100800 */
[----:B------:R-:W-:-:S03]  /*25ad0*/  IMAD.MOV.U32 R3, RZ, RZ, R11 ;  /* 0x000000ffff037224 */ /* 0x000fc600078e000b */
[----:B0-----:R-:W2:Y:S04]  /*25ae0*/  LDL.LU.64 R10, [R1+0x16c8] ;  /* 0x0016c800010a7983 */ /* 0x001ea80000300a00 */
[----:B------:R-:W2:Y:S04]  /*25af0*/  LDL.LU.64 R8, [R1+0x16c0] ;  /* 0x0016c00001087983 */ /* 0x000ea80000300a00 */
[----:B------:R0:W-:Y:S04]  /*25b00*/  STL.64 [R1+0x1648], R20 ;  /* 0x0016481401007387 */ /* 0x0001e80000100a00 */
[----:B0-----:R-:W2:Y:S01]  /*25b10*/  LDL R20, [R1+0x80] ;  /* 0x0000800001147983 */ /* 0x001ea20000100800 */
[----:B------:R-:W-:-:S03]  /*25b20*/  IMAD.MOV.U32 R21, RZ, RZ, R0 ;  /* 0x000000ffff157224 */ /* 0x000fc600078e0000 */
[----:B------:R-:W-:Y:S04]  /*25b30*/  STL [R1+0x15c0], R3 ;  /* 0x0015c00301007387 */ /* 0x000fe80000100800 */
[----:B--2---:R-:W-:Y:S01]  /*25b40*/  HMMA.16816.F32.BF16 R20, R16, R20, R8 ;  /* 0x000000141014723c */ /* 0x004fe20000041808 */
[----:B------:R-:W3:-:S15]  /*25b50*/  LDL.LU.64 R8, [R1+0x16b8] ;  /* 0x0016b80001087983 */ /* 0x000ede0000300a00 */
[----:B------:R-:W-:-:S03]  /*25b60*/  NOP ;  /* 0x0000000000007918 */ /* 0x000fc60000000000 */
[----:B------:R0:W-:Y:S04]  /*25b70*/  STL.64 [R1+0x280], R20 ;  /* 0x0002801401007387 */ /* 0x0001e80000100a00 */
[----:B------:R-:W-:Y:S04]  /*25b80*/  STL [R1+0x288], R22 ;  /* 0x0002881601007387 */ /* 0x000fe80000100800 */
[----:B0-----:R-:W2:Y:S04]  /*25b90*/  LDL.64 R20, [R1] ;  /* 0x0000000001147983 */ /* 0x001ea80000100a00 */
[----:B--2---:R0:W-:Y:S04]  /*25ba0*/  STL.64 [R1+0x1650], R20 ;  /* 0x0016501401007387 */ /* 0x0041e80000100a00 */
[----:B0-----:R-:W2:Y:S01]  /*25bb0*/  LDL.LU.64 R20, [R1+0x10] ;  /* 0x0000100001147983 */ /* 0x001ea20000300a00 */
[----:B------:R-:W-:-:S03]  /*25bc0*/  IMAD.MOV.U32 R0, RZ, RZ, R23 ;  /* 0x000000ffff007224 */ /* 0x000fc600078e0017 */
[----:B--2---:R0:W-:Y:S04]  /*25bd0*/  STL.64 [R1+0x1668], R20 ;  /* 0x0016681401007387 */ /* 0x0041e80000100a00 */
[----:B0-----:R-:W2:Y:S01]  /*25be0*/  LDL.64 R20, [R1+0x20] ;  /* 0x0000200001147983 */ /* 0x001ea20000100a00 */
[----:B---3--:R-:W-:Y:S03]  /*25bf0*/  HMMA.16816.F32.BF16 R4, R16, R8, R4 ;  /* 0x000000081004723c */ /* 0x008fe60000041804 */
[----:B--2---:R0:W-:Y:S04]  /*25c00*/  STL.64 [R1+0x1670], R20 ;  /* 0x0016701401007387 */ /* 0x0041e80000100a00 */
[----:B------:R-:W-:Y:S04]  /*25c10*/  STL [R1+0x15c4], R0 ;  /* 0x0015c40001007387 */ /* 0x000fe80000100800 */
[----:B------:R-:W2:Y:S04]  /*25c20*/  LDL.LU.64 R8, [R1+0x260] ;  /* 0x0002600001087983 */ /* 0x000ea80000300a00 */
[----:B------:R-:W2:Y:S04]  /*25c30*/  LDL.LU.64 R10, [R1+0x268] ;  /* 0x00026800010a7983 */ /* 0x000ea80000300a00 */
[----:B0-----:R-:W3:Y:S04]  /*25c40*/  LDL.LU.64 R20, [R1+0x230] ;  /* 0x0002300001147983 */ /* 0x001ee80000300a00 */
[----:B------:R-:W2:Y:S04]  /*25c50*/  LDL.LU.64 R22, [R1+0x238] ;  /* 0x0002380001167983 */ /* 0x000ea80000300a00 */
[----:B--2---:R-:W-:Y:S04]  /*25c60*/  STL.64 [R1+0x1680], R22 ;  /* 0x0016801601007387 */ /* 0x004fe80000100a00 */
[----:B---3--:R0:W-:Y:S04]  /*25c70*/  STL.64 [R1+0x1678], R20 ;  /* 0x0016781401007387 */ /* 0x0081e80000100a00 */
[----:B0-----:R-:W2:Y:S04]  /*25c80*/  LDL.LU.64 R20, [R1+0x240] ;  /* 0x0002400001147983 */ /* 0x001ea80000300a00 */
[----:B------:R-:W3:Y:S04]  /*25c90*/  LDL.LU.64 R22, [R1+0x248] ;  /* 0x0002480001167983 */ /* 0x000ee80000300a00 */
[----:B---3--:R-:W-:Y:S04]  /*25ca0*/  STL.64 [R1+0x1690], R22 ;  /* 0x0016901601007387 */ /* 0x008fe80000100a00 */
[----:B--2---:R0:W-:Y:S04]  /*25cb0*/  STL.64 [R1+0x1688], R20 ;  /* 0x0016881401007387 */ /* 0x0041e80000100a00 */
[----:B0-----:R-:W2:Y:S01]  /*25cc0*/  LDL.64 R20, [R1+0x50] ;  /* 0x0000500001147983 */ /* 0x001ea20000100a00 */
[----:B------:R-:W-:-:S02]  /*25cd0*/  IMAD.MOV.U32 R15, RZ, RZ, R4 ;  /* 0x000000ffff0f7224 */ /* 0x000fc400078e0004 */
[----:B------:R-:W-:Y:S02]  /*25ce0*/  IMAD.MOV.U32 R26, RZ, RZ, R5 ;  /* 0x000000ffff1a7224 */ /* 0x000fe400078e0005 */
[----:B------:R-:W-:Y:S02]  /*25cf0*/  IMAD.MOV.U32 R27, RZ, RZ, R6 ;  /* 0x000000ffff1b7224 */ /* 0x000fe400078e0006 */
[----:B------:R-:W-:Y:S01]  /*25d00*/  IMAD.MOV.U32 R2, RZ, RZ, R7 ;  /* 0x000000ffff027224 */ /* 0x000fe200078e0007 */
[----:B--2---:R0:W-:Y:S04]  /*25d10*/  STL.64 [R1+0x16a8], R20 ;  /* 0x0016a81401007387 */ /* 0x0041e80000100a00 */
[----:B0-----:R-:W2:Y:S04]  /*25d20*/  LDL.LU.64 R20, [R1+0x60] ;  /* 0x0000600001147983 */ /* 0x001ea80000300a00 */
[----:B------:R-:W3:Y:S04]  /*25d30*/  LDL.LU.64 R4, [R1+0x220] ;  /* 0x0002200001047983 */ /* 0x000ee80000300a00 */
[----:B------:R-:W3:Y:S01]  /*25d40*/  LDL.LU.64 R6, [R1+0x228] ;  /* 0x0002280001067983 */ /* 0x000ee20000300a00 */
[----:B--2---:R-:W-:Y:S03]  /*25d50*/  HMMA.16816.F32.BF16 R8, R16, R20, R8 ;  /* 0x000000141008723c */ /* 0x004fe60000041808 */
[----:B---3--:R-:W-:Y:S04]  /*25d60*/  STL.64 [R1+0x16a0], R6 ;  /* 0x0016a00601007387 */ /* 0x008fe80000100a00 */
[----:B------:R0:W-:Y:S04]  /*25d70*/  STL.64 [R1+0x1698], R4 ;  /* 0x0016980401007387 */ /* 0x0001e80000100a00 */
[----:B0-----:R-:W2:Y:S04]  /*25d80*/  LDL.LU.64 R4, [R1+0x250] ;  /* 0x0002500001047983 */ /* 0x001ea80000300a00 */
[----:B------:R-:W2:Y:S04]  /*25d90*/  LDL.LU.64 R6, [R1+0x258] ;  /* 0x0002580001067983 */ /* 0x000ea80000300a00 */
[----:B------:R-:W-:Y:S04]  /*25da0*/  STL.64 [R1+0x1660], R26 ;  /* 0x0016601a01007387 */ /* 0x000fe80000100a00 */
[----:B----4-:R-:W-:Y:S04]  /*25db0*/  STL.64 [R1+0x1658], R24 ;  /* 0x0016581801007387 */ /* 0x010fe80000100a00 */
[----:B------:R-:W-:Y:S04]  /*25dc0*/  STL.64 [R1+0x1628], R14 ;  /* 0x0016280e01007387 */ /* 0x000fe80000100a00 */
[----:B------:R0:W-:Y:S04]  /*25dd0*/  STL.64 [R1+0x1620], R12 ;  /* 0x0016200c01007387 */ /* 0x0001e80000100a00 */
[----:B0-----:R-:W3:Y:S04]  /*25de0*/  LDL.LU.64 R12, [R1+0x30] ;  /* 0x00003000010c7983 */ /* 0x001ee80000300a00 */
[----:B------:R-:W-:Y:S04]  /*25df0*/  STL [R1+0x15c8], R2 ;  /* 0x0015c80201007387 */ /* 0x000fe80000100800 */
[----:B------:R0:W-:Y:S04]  /*25e00*/  STL.64 [R1+0x260], R8 ;  /* 0x0002600801007387 */ /* 0x0001e80000100a00 */
[----:B------:R1:W-:Y:S04]  /*25e10*/  STL.64 [R1+0x268], R10 ;  /* 0x0002680a01007387 */ /* 0x0003e80000100a00 */
[----:B0-----:R-:W4:Y:S01]  /*25e20*/  LDL.LU.64 R8, [R1+0x16b0] ;  /* 0x0016b00001087983 */ /* 0x001f220000300a00 */
[----:B-1----:R-:W-:-:S02]  /*25e30*/  IMAD.MOV.U32 R11, RZ, RZ, R20 ;  /* 0x000000ffff0b7224 */ /* 0x002fc400078e0014 */
[----:B------:R-:W-:Y:S02]  /*25e40*/  IMAD.MOV.U32 R10, RZ, RZ, R21 ;  /* 0x000000ffff0a7224 */ /* 0x000fe400078e0015 */
[----:B------:R-:W2:Y:S02]  /*25e50*/  LDL.LU.64 R20, [R1+0x16a8] ;  /* 0x0016a80001147983 */ /* 0x000ea40000300a00 */
[----:B--2---:R-:W-:Y:S01]  /*25e60*/  HMMA.16816.F32.BF16 R4, R16, R20, R4 ;  /* 0x000000141004723c */ /* 0x004fe20000041804 */
[----:B------:R-:W-:-:S15]  /*25e70*/  IMAD.MOV.U32 R2, RZ, RZ, R21 ;  /* 0x000000ffff027224 */ /* 0x000fde00078e0015 */
[----:B------:R-:W-:-:S03]  /*25e80*/  NOP ;  /* 0x0000000000007918 */ /* 0x000fc60000000000 */
[----:B------:R-:W-:Y:S04]  /*25e90*/  STL.64 [R1+0x250], R4 ;  /* 0x0002500401007387 */ /* 0x000fe80000100a00 */
[----:B------:R0:W-:Y:S04]  /*25ea0*/  STL.64 [R1+0x258], R6 ;  /* 0x0002580601007387 */ /* 0x0001e80000100a00 */
[----:B0-----:R-:W2:Y:S04]  /*25eb0*/  LDL.LU.64 R6, [R1+0x16a0] ;  /* 0x0016a00001067983 */ /* 0x001ea80000300a00 */
[----:B------:R-:W2:Y:S04]  /*25ec0*/  LDL.LU.64 R4, [R1+0x1698] ;  /* 0x0016980001047983 */ /* 0x000ea80000300a00 */
[----:B------:R-:W2:Y:S04]  /*25ed0*/  LDL.LU.64 R22, [R1+0x1690] ;  /* 0x0016900001167983 */ /* 0x000ea80000300a00 */
[----:B------:R-:W2:Y:S01]  /*25ee0*/  LDL.LU.64 R20, [R1+0x1688] ;  /* 0x0016880001147983 */ /* 0x000ea20000300a00 */
[----:B------:R-:W-:-:S02]  /*25ef0*/  IMAD.MOV.U32 R24, RZ, RZ, R29 ;  /* 0x000000ffff187224 */ /* 0x000fc400078e001d */
[----:B------:R-:W-:Y:S01]  /*25f00*/  IMAD.MOV.U32 R25, RZ, RZ, R28 ;  /* 0x000000ffff197224 */ /* 0x000fe200078e001c */
[----:B------:R-:W-:Y:S06]  /*25f10*/  STL [R1+0x15cc], R2 ;  /* 0x0015cc0201007387 */ /* 0x000fec0000100800 */
[----:B--2---:R-:W-:Y:S01]  /*25f20*/  HMMA.16816.F32.BF16 R24, R16, R24, R20 ;  /* 0x000000181018723c */ /* 0x004fe20000041814 */
[----:B------:R-:W3:Y:S04]  /*25f30*/  LDL.LU.64 R22, [R1+0x1680] ;  /* 0x0016800001167983 */ /* 0x000ee80000300a00 */
[----:B------:R-:W3:-:S14]  /*25f40*/  LDL.LU.64 R20, [R1+0x1678] ;  /* 0x0016780001147983 */ /* 0x000edc0000300a00 */
[----:B------:R0:W-:Y:S04]  /*25f50*/  STL.64 [R1+0x240], R24 ;  /* 0x0002401801007387 */ /* 0x0001e80000100a00 */
[----:B------:R1:W-:Y:S04]  /*25f60*/  STL.64 [R1+0x248], R26 ;  /* 0x0002481a01007387 */ /* 0x0003e80000100a00 */
[----:B0-----:R-:W2:Y:S04]  /*25f70*/  LDL.LU.64 R24, [R1+0x210] ;  /* 0x0002100001187983 */ /* 0x001ea80000300a00 */
[----:B-1----:R-:W2:Y:S01]  /*25f80*/  LDL.LU.64 R26, [R1+0x218] ;  /* 0x00021800011a7983 */ /* 0x002ea20000300a00 */
[----:B---3--:R-:W-:-:S15]  /*25f90*/  HMMA.16816.F32.BF16 R20, R16, R12, R20 ;  /* 0x0000000c1014723c */ /* 0x008fde0000041814 */
[----:B------:R-:W-:-:S04]  /*25fa0*/  NOP ;  /* 0x0000000000007918 */ /* 0x000fc80000000000 */
[----:B------:R0:W-:Y:S04]  /*25fb0*/  STL.64 [R1+0x230], R20 ;  /* 0x0002301401007387 */ /* 0x0001e80000100a00 */
[----:B------:R-:W-:Y:S04]  /*25fc0*/  STL.64 [R1+0x238], R22 ;  /* 0x0002381601007387 */ /* 0x000fe80000100a00 */
[----:B0-----:R-:W3:Y:S01]  /*25fd0*/  LDL.LU.64 R20, [R1+0x1670] ;  /* 0x0016700001147983 */ /* 0x001ee20000300a00 */
[----:B------:R-:W-:Y:S02]  /*25fe0*/  IMAD.MOV.U32 R3, RZ, RZ, R13 ;  /* 0x000000ffff037224 */ /* 0x000fe400078e000d */
[----:B------:R-:W-:-:S02]  /*25ff0*/  IMAD.MOV.U32 R0, RZ, RZ, R12 ;  /* 0x000000ffff007224 */ /* 0x000fc400078e000c */
[----:B------:R-:W2:Y:S04]  /*26000*/  LDL.LU.64 R12, [R1+0x200] ;  /* 0x00020000010c7983 */ /* 0x000ea80000300a00 */
[----:B------:R-:W2:Y:S04]  /*26010*/  LDL.LU.64 R14, [R1+0x208] ;  /* 0x00020800010e7983 */ /* 0x000ea80000300a00 */
[----:B------:R-:W-:Y:S04]  /*26020*/  STL [R1+0x15d4], R3 ;  /* 0x0015d40301007387 */ /* 0x000fe80000100800 */
[----:B------:R-:W-:Y:S01]  /*26030*/  STL [R1+0x15d0], R0 ;  /* 0x0015d00001007387 */ /* 0x000fe20000100800 */
[----:B---3--:R-:W-:Y:S01]  /*26040*/  HMMA.16816.F32.BF16 R4, R16, R20, R4 ;  /* 0x000000141004723c */ /* 0x008fe20000041804 */
[----:B------:R-:W-:-:S02]  /*26050*/  IMAD.MOV.U32 R2, RZ, RZ, R21 ;  /* 0x000000ffff027224 */ /* 0x000fc400078e0015 */
[----:B------:R-:W2:-:S15]  /*26060*/  LDL.LU.64 R20, [R1+0x1668] ;  /* 0x0016680001147983 */ /* 0x000e9e0000300a00 */
[----:B------:R-:W-:Y:S01]  /*26070*/  NOP ;  /* 0x0000000000007918 */ /* 0x000fe20000000000 */
[----:B------:R-:W-:Y:S02]  /*26080*/  IMAD.MOV.U32 R28, RZ, RZ, R7 ;  /* 0x000000ffff1c7224 */ /* 0x000fe400078e0007 */
[----:B------:R-:W-:Y:S01]  /*26090*/  IMAD.MOV.U32 R29, RZ, RZ, R6 ;  /* 0x000000ffff1d7224 */ /* 0x000fe200078e0006 */
[----:B------:R0:W-:Y:S04]  /*260a0*/  STL.64 [R1+0x220], R4 ;  /* 0x0002200401007387 */ /* 0x0001e80000100a00 */
[----:B0-----:R-:W3:Y:S04]  /*260b0*/  LDL.LU.64 R4, [R1+0x1f0] ;  /* 0x0001f00001047983 */ /* 0x001ee80000300a00 */
[----:B------:R-:W3:Y:S04]  /*260c0*/  LDL.LU.64 R6, [R1+0x1f8] ;  /* 0x0001f80001067983 */ /* 0x000ee80000300a00 */
[----:B------:R-:W-:Y:S04]  /*260d0*/  STL [R1+0x15e0], R2 ;  /* 0x0015e00201007387 */ /* 0x000fe80000100800 */
[----:B------:R-:W-:Y:S04]  /*260e0*/  STL [R1+0x149c], R28 ;  /* 0x00149c1c01007387 */ /* 0x000fe80000100800 */
[----:B------:R-:W-:Y:S01]  /*260f0*/  STL [R1+0x1498], R29 ;  /* 0x0014981d01007387 */ /* 0x000fe20000100800 */
[----:B--2---:R-:W-:Y:S01]  /*26100*/  HMMA.16816.F32.BF16 R24, R16, R20, R24 ;  /* 0x000000141018723c */ /* 0x004fe20000041818 */
[----:B------:R-:W-:-:S02]  /*26110*/  IMAD.MOV.U32 R3, RZ, RZ, R20 ;  /* 0x000000ffff037224 */ /* 0x000fc400078e0014 */
[----:B------:R-:W-:-:S15]  /*26120*/  IMAD.MOV.U32 R0, RZ, RZ, R21 ;  /* 0x000000ffff007224 */ /* 0x000fde00078e0015 */
[----:B------:R-:W-:Y:S01]  /*26130*/  NOP ;  /* 0x0000000000007918 */ /* 0x000fe20000000000 */
[----:B------:R-:W-:Y:S04]  /*26140*/  STL.64 [R1+0x210], R24 ;  /* 0x0002101801007387 */ /* 0x000fe80000100a00 */
[----:B------:R0:W-:Y:S04]  /*26150*/  STL.64 [R1+0x218], R26 ;  /* 0x0002181a01007387 */ /* 0x0001e80000100a00 */
[----:B0-----:R-:W2:Y:S04]  /*26160*/  LDL.LU.64 R26, [R1+0x1660] ;  /* 0x00166000011a7983 */ /* 0x001ea80000300a00 */
[----:B------:R-:W3:Y:S04]  /*26170*/  LDL.LU.64 R24, [R1+0x1658] ;  /* 0x0016580001187983 */ /* 0x000ee80000300a00 */
[----:B------:R-:W2:Y:S02]  /*26180*/  LDL.LU.64 R20, [R1+0x1650] ;  /* 0x0016500001147983 */ /* 0x000ea40000300a00 */
[C---:B--2---:R-:W-:Y:S08]  /*26190*/  HMMA.16816.F32.BF16 R12, R16.reuse, R20, R12 ;  /* 0x00000014100c723c */ /* 0x044ff0000004180c */
[----:B---3--:R-:W-:Y:S01]  /*261a0*/  HMMA.16816.F32.BF16 R4, R16, R24, R4 ;  /* 0x000000181004723c */ /* 0x008fe20000041804 */
[----:B------:R-:W-:-:S02]  /*261b0*/  IMAD.MOV.U32 R2, RZ, RZ, R21 ;  /* 0x000000ffff027224 */ /* 0x000fc400078e0015 */
[----:B------:R-:W2:Y:S08]  /*261c0*/  LDL.LU.64 R20, [R1+0x1648] ;  /* 0x0016480001147983 */ /* 0x000eb00000300a00 */
[----:B------:R-:W-:Y:S01]  /*261d0*/  IMAD.MOV.U32 R28, RZ, RZ, R13 ;  /* 0x000000ffff1c7224 */ /* 0x000fe200078e000d */
[----:B------:R0:W-:Y:S01]  /*261e0*/  STL [R1+0x200], R12 ;  /* 0x0002000c01007387 */ /* 0x0001e20000100800 */
[----:B------:R-:W-:-:S03]  /*261f0*/  IMAD.MOV.U32 R29, RZ, RZ, R14 ;  /* 0x000000ffff1d7224 */ /* 0x000fc600078e000e */
[----:B------:R1:W-:Y:S04]  /*26200*/  STL [R1+0x20c], R15 ;  /* 0x00020c0f01007387 */ /* 0x0003e80000100800 */
[----:B0-----:R-:W3:Y:S04]  /*26210*/  LDL.LU.64 R12, [R1+0x1e0] ;  /* 0x0001e000010c7983 */ /* 0x001ee80000300a00 */
[----:B-1----:R-:W3:Y:S04]  /*26220*/  LDL.LU.64 R14, [R1+0x1e8] ;  /* 0x0001e800010e7983 */ /* 0x002ee80000300a00 */
[----:B------:R-:W-:Y:S04]  /*26230*/  STL [R1+0x14a4], R28 ;  /* 0x0014a41c01007387 */ /* 0x000fe80000100800 */
[----:B------:R-:W-:Y:S04]  /*26240*/  STL [R1+0x14a0], R29 ;  /* 0x0014a01d01007387 */ /* 0x000fe80000100800 */
[----:B------:R-:W-:Y:S04]  /*26250*/  STL.64 [R1+0x1f0], R4 ;  /* 0x0001f00401007387 */ /* 0x000fe80000100a00 */
[----:B------:R0:W-:Y:S04]  /*26260*/  STL.64 [R1+0x1f8], R6 ;  /* 0x0001f80601007387 */ /* 0x0001e80000100a00 */
[----:B0-----:R-:W3:Y:S04]  /*26270*/  LDL.LU.64 R6, [R1+0x1640] ;  /* 0x0016400001067983 */ /* 0x001ee80000300a00 */
[----:B------:R-:W4:Y:S04]  /*26280*/  LDL.LU.64 R4, [R1+0x1638] ;  /* 0x0016380001047983 */ /* 0x000f280000300a00 */
[----:B------:R-:W-:Y:S04]  /*26290*/  STL.64 [R1+0x1540], R26 ;  /* 0x0015401a01007387 */ /* 0x000fe80000100a00 */
[----:B------:R2:W-:Y:S02]  /*262a0*/  STL.64 [R1+0x1538], R24 ;  /* 0x0015381801007387 */ /* 0x0005e40000100a00 */
[----:B--2---:R-:W-:-:S02]  /*262b0*/  IMAD.MOV.U32 R24, RZ, RZ, R21 ;  /* 0x000000ffff187224 */ /* 0x004fc400078e0015 */
[----:B------:R-:W-:Y:S02]  /*262c0*/  IMAD.MOV.U32 R25, RZ, RZ, R20 ;  /* 0x000000ffff197224 */ /* 0x000fe400078e0014 */
[----:B------:R-:W2:Y:S04]  /*262d0*/  LDL.LU.64 R20, [R1+0x1d0] ;  /* 0x0001d00001147983 */ /* 0x000ea80000300a00 */
[----:B------:R-:W2:Y:S04]  /*262e0*/  LDL.LU.64 R22, [R1+0x1d8] ;  /* 0x0001d80001167983 */ /* 0x000ea80000300a00 */
[----:B------:R3:W-:Y:S02]  /*262f0*/  STL.64 [R1+0x15e8], R24 ;  /* 0x0015e81801007387 */ /* 0x0007e40000100a00 */
[----:B---3--:R-:W-:-:S02]  /*26300*/  IMAD.MOV.U32 R24, RZ, RZ, R6 ;  /* 0x000000ffff187224 */ /* 0x008fc400078e0006 */
[----:B------:R-:W-:Y:S01]  /*26310*/  IMAD.MOV.U32 R25, RZ, RZ, R7 ;  /* 0x000000ffff197224 */ /* 0x000fe200078e0007 */
[----:B------:R-:W3:Y:S04]  /*26320*/  LDL.LU R6, [R1+0x1634] ;  /* 0x0016340001067983 */ /* 0x000ee80000300800 */
[----:B------:R-:W3:Y:S01]  /*26330*/  LDL.LU R7, [R1+0x1630] ;  /* 0x0016300001077983 */ /* 0x000ee20000300800 */
[----:B----4-:R-:W-:Y:S03]  /*26340*/  HMMA.16816.F32.BF16 R12, R16, R4, R12 ;  /* 0x00000004100c723c */ /* 0x010fe6000004180c */
[----:B------:R0:W-:Y:S04]  /*26350*/  STL.64 [R1+0x15f8], R24 ;  /* 0x0015f81801007387 */ /* 0x0001e80000100a00 */
[----:B0-----:R-:W4:Y:S04]  /*26360*/  LDL.LU R24, [R1+0xb0] ;  /* 0x0000b00001187983 */ /* 0x001f280000300800 */
[----:B------:R-:W4:Y:S08]  /*26370*/  LDL.LU R25, [R1+0xb4] ;  /* 0x0000b40001197983 */ /* 0x000f300000300800 */
[----:B------:R0:W-:Y:S01]  /*26380*/  STL.64 [R1+0x1e8], R14 ;  /* 0x0001e80e01007387 */ /* 0x0001e20000100a00 */
[----:B------:R-:W-:-:S02]  /*26390*/  IMAD.MOV.U32 R28, RZ, RZ, R12 ;  /* 0x000000ffff1c7224 */ /* 0x000fc400078e000c */
[----:B------:R-:W-:Y:S01]  /*263a0*/  IMAD.MOV.U32 R29, RZ, RZ, R13 ;  /* 0x000000ffff1d7224 */ /* 0x000fe200078e000d */
[----:B0-----:R-:W4:Y:S04]  /*263b0*/  LDL.LU.64 R14, [R1+0x1628] ;  /* 0x00162800010e7983 */ /* 0x001f280000300a00 */
[----:B------:R-:W4:Y:S01]  /*263c0*/  LDL.LU.64 R12, [R1+0x1620] ;  /* 0x00162000010c7983 */ /* 0x000f220000300a00 */
[----:B--2---:R-:W-:Y:S03]  /*263d0*/  HMMA.16816.F32.BF16 R20, R16, R8, R20 ;  /* 0x000000081014723c */ /* 0x004fe60000041814 */
[----:B---3--:R-:W-:Y:S04]  /*263e0*/  STL.64 [R1+0x1530], R6 ;  /* 0x0015300601007387 */ /* 0x008fe80000100a00 */
[----:B------:R0:W-:Y:S02]  /*263f0*/  STL.64 [R1+0x1528], R4 ;  /* 0x0015280401007387 */ /* 0x0001e40000100a00 */
[----:B0-----:R-:W-:-:S02]  /*26400*/  IMAD.MOV.U32 R4, RZ, RZ, R11 ;  /* 0x000000ffff047224 */ /* 0x001fc400078e000b */
[----:B------:R-:W-:-:S05]  /*26410*/  IMAD.MOV.U32 R5, RZ, RZ, R10 ;  /* 0x000000ffff057224 */ /* 0x000fca00078e000a */
[----:B------:R0:W-:Y:S04]  /*26420*/  STL.64 [R1+0x15d8], R4 ;  /* 0x0015d80401007387 */ /* 0x0001e80000100a00 */
[----:B0-----:R-:W4:Y:S04]  /*26430*/  LDL.LU.64 R4, [R1+0x1c0] ;  /* 0x0001c00001047983 */ /* 0x001f280000300a00 */
[----:B------:R-:W4:Y:S04]  /*26440*/  LDL.LU.64 R6, [R1+0x1c8] ;  /* 0x0001c80001067983 */ /* 0x000f280000300a00 */
[----:B------:R-:W-:Y:S04]  /*26450*/  STL.64 [R1+0x1d0], R20 ;  /* 0x0001d01401007387 */ /* 0x000fe80000100a00 */
[----:B------:R0:W-:Y:S04]  /*26460*/  STL.64 [R1+0x1d8], R22 ;  /* 0x0001d81601007387 */ /* 0x0001e80000100a00 */
[----:B0-----:R-:W2:Y:S04]  /*26470*/  LDL.LU.64 R22, [R1+0x1618] ;  /* 0x0016180001167983 */ /* 0x001ea80000300a00 */
[----:B------:R-:W2:Y:S04]  /*26480*/  LDL.LU.64 R20, [R1+0x1610] ;  /* 0x0016100001147983 */ /* 0x000ea80000300a00 */
[----:B------:R0:W-:Y:S04]  /*26490*/  STL.64 [R1+0x15f0], R8 ;  /* 0x0015f00801007387 */ /* 0x0001e80000100a00 */
[----:B0-----:R-:W3:Y:S04]  /*264a0*/  LDL.LU.64 R8, [R1+0x1a0] ;  /* 0x0001a00001087983 */ /* 0x001ee80000300a00 */
[----:B------:R-:W2:Y:S04]  /*264b0*/  LDL.LU.64 R10, [R1+0x1a8] ;  /* 0x0001a800010a7983 */ /* 0x000ea80000300a00 */
[----:B--2---:R-:W-:Y:S04]  /*264c0*/  STL.64 [R1+0x1608], R10 ;  /* 0x0016080a01007387 */ /* 0x004fe80000100a00 */
[----:B---3--:R0:W-:Y:S04]  /*264d0*/  STL.64 [R1+0x1600], R8 ;  /* 0x0016000801007387 */ /* 0x0081e80000100a00 */
[----:B0-----:R-:W2:Y:S04]  /*264e0*/  LDL.LU.64 R8, [R1+0x1b0] ;  /* 0x0001b00001087983 */ /* 0x001ea80000300a00 */
[----:B------:R-:W2:Y:S01]  /*264f0*/  LDL.LU.64 R10, [R1+0x1b8] ;  /* 0x0001b800010a7983 */ /* 0x000ea20000300a00 */
[----:B----4-:R-:W-:Y:S03]  /*26500*/  HMMA.16816.F32.BF16 R4, R16, R12, R4 ;  /* 0x0000000c1004723c */ /* 0x010fe60000041804 */
[----:B------:R-:W3:-:S15]  /*26510*/  LDL.LU R16, [R1+0x70] ;  /* 0x0000700001107983 */ /* 0x000ede0000300800 */
[----:B------:R-:W-:Y:S01]  /*26520*/  NOP ;  /* 0x0000000000007918 */ /* 0x000fe20000000000 */
[----:B------:R0:W-:Y:S04]  /*26530*/  STL.64 [R1+0x1c0], R4 ;  /* 0x0001c00401007387 */ /* 0x0001e80000100a00 */
[----:B------:R1:W-:Y:S04]  /*26540*/  STL.64 [R1+0x1c8], R6 ;  /* 0x0001c80601007387 */ /* 0x0003e80000100a00 */
[----:B------:R-:W3:Y:S04]  /*26550*/  LDL.LU R17, [R1+0x74] ;  /* 0x0000740001117983 */ /* 0x000ee80000300800 */
[----:B0-----:R-:W4:Y:S04]  /*26560*/  LDL.LU.64 R4, [R1+0x390] ;  /* 0x0003900001047983 */ /* 0x001f280000300a00 */
[----:B-1----:R-:W4:Y:S04]  /*26570*/  LDL.LU.64 R6, [R1+0x398] ;  /* 0x0003980001067983 */ /* 0x002f280000300a00 */
[----:B------:R-:W-:Y:S04]  /*26580*/  STL.64 [R1+0x1510], R14 ;  /* 0x0015100e01007387 */ /* 0x000fe80000100a00 */
[----:B------:R0:W-:Y:S04]  /*26590*/  STL.64 [R1+0x1508], R12 ;  /* 0x0015080c01007387 */ /* 0x0001e80000100a00 */
[----:B0-----:R-:W3:Y:S04]  /*265a0*/  LDL.LU.64 R12, [R1+0x190] ;  /* 0x00019000010c7983 */ /* 0x001ee80000300a00 */
[----:B------:R-:W3:Y:S01]  /*265b0*/  LDL.LU.64 R14, [R1+0x198] ;  /* 0x00019800010e7983 */ /* 0x000ee20000300a00 */
[----:B--2---:R-:W-:Y:S03]  /*265c0*/  HMMA.16816.F32.BF16 R24, R20, R24, R8 ;  /* 0x000000181418723c */ /* 0x004fe60000041808 */
[----:B------:R-:W2:Y:S04]  /*265d0*/  LDL.LU.64 R10, [R1+0x1608] ;  /* 0x00160800010a7983 */ /* 0x000ea80000300a00 */
[----:B------:R-:W2:-:S12]  /*265e0*/  LDL.LU.64 R8, [R1+0x1600] ;  /* 0x0016000001087983 */ /* 0x000e980000300a00 */
[----:B------:R0:W-:Y:S04]  /*265f0*/  STL.64 [R1+0x1b0], R24 ;  /* 0x0001b01801007387 */ /* 0x0001e80000100a00 */
[----:B------:R2:W-:Y:S04]  /*26600*/  STL.64 [R1+0x1b8], R26 ;  /* 0x0001b81a01007387 */ /* 0x0005e80000100a00 */
[----:B0-----:R-:W2:Y:S02]  /*26610*/  LDL.LU.64 R24, [R1+0x15f8] ;  /* 0x0015f80001187983 */ /* 0x001ea40000300a00 */
[----:B--2---:R-:W-:Y:S02]  /*26620*/  HMMA.16816.F32.BF16 R24, R20, R24, R8 ;  /* 0x000000181418723c */ /* 0x004fe40000041808 */
[----:B------:R-:W2:-:S15]  /*26630*/  LDL.LU.64 R8, [R1+0x15f0] ;  /* 0x0015f00001087983 */ /* 0x000e9e0000300a00 */
[----:B------:R-:W-:Y:S02]  /*26640*/  NOP ;  /* 0x0000000000007918 */ /* 0x000fe40000000000 */
[----:B------:R0:W-:Y:S04]  /*26650*/  STL.64 [R1+0x1a0], R24 ;  /* 0x0001a01801007387 */ /* 0x0001e80000100a00 */
[----:B0-----:R-:W3:Y:S01]  /*26660*/  LDL.LU.64 R24, [R1+0x15e8] ;  /* 0x0015e80001187983 */ /* 0x001ee20000300a00 */
[----:B------:R-:W-:Y:S02]  /*26670*/  IMAD.MOV.U32 R11, RZ, RZ, R27 ;  /* 0x000000ffff0b7224 */ /* 0x000fe400078e001b */
[----:B------:R-:W-:-:S03]  /*26680*/  IMAD.MOV.U32 R10, RZ, RZ, R26 ;  /* 0x000000ffff0a7224 */ /* 0x000fc600078e001a */
[----:B------:R-:W-:Y:S04]  /*26690*/  STL [R1+0x13a4], R11 ;  /* 0x0013a40b01007387 */ /* 0x000fe80000100800 */
[----:B------:R-:W-:Y:S01]  /*266a0*/  STL [R1+0x13a0], R10 ;  /* 0x0013a00a01007387 */ /* 0x000fe20000100800 */
[----:B---3--:R-:W-:Y:S03]  /*266b0*/  HMMA.16816.F32.BF16 R12, R20, R24, R12 ;  /* 0x00000018140c723c */ /* 0x008fe6000004180c */
[----:B------:R-:W3:Y:S01]  /*266c0*/  LDL.LU R24, [R1] ;  /* 0x0000000001187983 */ /* 0x000ee20000300800 */
[----:B------:R-:W-:-:S15]  /*266d0*/  IMAD.MOV.U32 R25, RZ, RZ, R2 ;  /* 0x000000ffff197224 */ /* 0x000fde00078e0002 */
[----:B------:R0:W-:Y:S04]  /*266e0*/  STL.64 [R1+0x190], R12 ;  /* 0x0001900c01007387 */ /* 0x0001e80000100a00 */
[----:B------:R1:W-:Y:S04]  /*266f0*/  STL.64 [R1+0x198], R14 ;  /* 0x0001980e01007387 */ /* 0x0003e80000100a00 */
[----:B------:R-:W2:Y:S04]  /*26700*/  LDL.LU R2, [R1+0x15e0] ;  /* 0x0015e00001027983 */ /* 0x000ea80000300800 */
[----:B0-----:R-:W2:Y:S04]  /*26710*/  LDL.LU.64 R12, [R1+0x370] ;  /* 0x00037000010c7983 */ /* 0x001ea80000300a00 */
[----:B-1----:R-:W2:Y:S04]  /*26720*/  LDL.LU.64 R14, [R1+0x378] ;  /* 0x00037800010e7983 */ /* 0x002ea80000300a00 */
[----:B---3--:R0:W-:Y:S04]  /*26730*/  STL.64 [R1+0x1558], R24 ;  /* 0x0015581801007387 */ /* 0x0081e80000100a00 */
[----:B0-----:R-:W4:Y:S04]  /*26740*/  LDL.LU R24, [R1+0x80] ;  /* 0x0000800001187983 */ /* 0x001f280000300800 */
[----:B------:R-:W4:Y:S02]  /*26750*/  LDL.LU R25, [R1+0x84] ;  /* 0x0000840001197983 */ /* 0x000f240000300800 */
[----:B----4-:R-:W-:Y:S02]  /*26760*/  HMMA.16816.F32.BF16 R24, R20, R24, R4 ;  /* 0x000000181418723c */ /* 0x010fe40000041804 */
[----:B------:R-:W3:-:S15]  /*26770*/  LDL.LU.64 R4, [R1+0x15d8] ;  /* 0x0015d80001047983 */ /* 0x000ede0000300a00 */
[----:B------:R-:W-:Y:S02]  /*26780*/  NOP ;  /* 0x0000000000007918 */ /* 0x000fe40000000000 */
[----:B------:R0:W-:Y:S01]  /*26790*/  STL.64 [R1+0x180], R24 ;  /* 0x0001801801007387 */ /* 0x0001e20000100a00 */
[----:B------:R-:W-:Y:S02]  /*267a0*/  IMAD.MOV.U32 R11, RZ, RZ, R26 ;  /* 0x000000ffff0b7224 */ /* 0x000fe400078e001a */
[----:B------:R-:W-:Y:S02]  /*267b0*/  IMAD.MOV.U32 R10, RZ, RZ, R27 ;  /* 0x000000ffff0a7224 */ /* 0x000fe400078e001b */
[----:B0-----:R-:W-:Y:S02]  /*267c0*/  IMAD.MOV.U32 R24, RZ, RZ, R3 ;  /* 0x000000ffff187224 */ /* 0x001fe400078e0003 */
[----:B------:R-:W-:Y:S01]  /*267d0*/  IMAD.MOV.U32 R25, RZ, RZ, R0 ;  /* 0x000000ffff197224 */ /* 0x000fe200078e0000 */
[----:B------:R-:W4:Y:S04]  /*267e0*/  LDL.LU R3, [R1+0x15d4] ;  /* 0x0015d40001037983 */ /* 0x000f280000300800 */
[----:B------:R-:W2:Y:S04]  /*267f0*/  LDL.LU R0, [R1+0x15d0] ;  /* 0x0015d00001007983 */ /* 0x000ea80000300800 */
[----:B------:R0:W-:Y:S04]  /*26800*/  STL.64 [R1+0x1570], R24 ;  /* 0x0015701801007387 */ /* 0x0001e80000100a00 */
[----:B0-----:R-:W2:Y:S04]  /*26810*/  LDL.LU.64 R24, [R1+0x380] ;  /* 0x0003800001187983 */ /* 0x001ea80000300a00 */
[----:B------:R-:W2:Y:S04]  /*26820*/  LDL.LU.64 R26, [R1+0x388] ;  /* 0x00038800011a7983 */ /* 0x000ea80000300a00 */
[----:B------:R-:W-:Y:S04]  /*26830*/  STL [R1+0x13ac], R10 ;  /* 0x0013ac0a01007387 */ /* 0x000fe80000100800 */
[----:B------:R-:W-:Y:S01]  /*26840*/  STL [R1+0x13a8], R11 ;  /* 0x0013a80b01007387 */ /* 0x000fe20000100800 */
[----:B--2---:R-:W-:Y:S03]  /*26850*/  HMMA.16816.F32.BF16 R16, R20, R16, R24 ;  /* 0x000000101410723c */ /* 0x004fe60000041818 */
[----:B------:R-:W2:Y:S01]  /*26860*/  LDL.LU R24, [R1+0x20] ;  /* 0x0000200001187983 */ /* 0x000ea20000300800 */
[----:B------:R-:W-:-:S15]  /*26870*/  IMAD.MOV.U32 R25, RZ, RZ, R2 ;  /* 0x000000ffff197224 */ /* 0x000fde00078e0002 */
[----:B------:R0:W-:Y:S04]  /*26880*/  STL.64 [R1+0x170], R16 ;  /* 0x0001701001007387 */ /* 0x0001e80000100a00 */
[----:B------:R-:W-:Y:S04]  /*26890*/  STL.64 [R1+0x178], R18 ;  /* 0x0001781201007387 */ /* 0x000fe80000100a00 */
[----:B------:R-:W2:Y:S04]  /*268a0*/  LDL.LU R2, [R1+0x15cc] ;  /* 0x0015cc0001027983 */ /* 0x000ea80000300800 */
[----:B0-----:R-:W2:Y:S04]  /*268b0*/  LDL.LU R16, [R1+0x40] ;  /* 0x0000400001107983 */ /* 0x001ea80000300800 */
[----:B------:R-:W2:Y:S01]  /*268c0*/  LDL.LU R17, [R1+0x44] ;  /* 0x0000440001117983 */ /* 0x000ea20000300800 */
[----:B---3--:R-:W-:Y:S03]  /*268d0*/  HMMA.16816.F32.BF16 R4, R20, R4, R12 ;  /* 0x000000041404723c */ /* 0x008fe6000004180c */
[----:B--2---:R0:W-:Y:S04]  /*268e0*/  STL.64 [R1+0x15a8], R16 ;  /* 0x0015a81001007387 */ /* 0x0041e80000100a00 */
[----:B------:R1:W-:-:S12]  /*268f0*/  STL.64 [R1+0x1588], R24 ;  /* 0x0015881801007387 */ /* 0x0003d80000100a00 */
[----:B------:R-:W-:Y:S04]  /*26900*/  STL.64 [R1+0x160], R4 ;  /* 0x0001600401007387 */ /* 0x000fe80000100a00 */
[----:B0-----:R-:W2:Y:S01]  /*26910*/  LDL.LU R16, [R1+0x50] ;  /* 0x0000500001107983 */ /* 0x001ea20000300800 */
[----:B-1----:R-:W-:Y:S02]  /*26920*/  IMAD.MOV.U32 R24, RZ, RZ, R0 ;  /* 0x000000ffff187224 */ /* 0x002fe400078e0000 */
[----:B----4-:R-:W-:Y:S02]  /*26930*/  IMAD.MOV.U32 R25, RZ, RZ, R3 ;  /* 0x000000ffff197224 */ /* 0x010fe400078e0003 */
[----:B------:R-:W-:Y:S02]  /*26940*/  IMAD.MOV.U32 R17, RZ, RZ, R2 ;  /* 0x000000ffff117224 */ /* 0x000fe400078e0002 */
[----:B------:R-:W3:Y:S04]  /*26950*/  LDL.LU R2, [R1+0x15c8] ;  /* 0x0015c80001027983 */ /* 0x000ee80000300800 */
[----:B------:R-:W4:Y:S04]  /*26960*/  LDL.LU R0, [R1+0x15c4] ;  /* 0x0015c40001007983 */ /* 0x000f280000300800 */
[----:B------:R-:W2:Y:S04]  /*26970*/  LDL.LU R3, [R1+0x15c0] ;  /* 0x0015c00001037983 */ /* 0x000ea80000300800 */
[----:B------:R0:W-:Y:S04]  /*26980*/  STL.64 [R1+0x15a0], R24 ;  /* 0x0015a01801007387 */ /* 0x0001e80000100a00 */
[----:B0-----:R-:W2:Y:S04]  /*26990*/  LDL.LU.64 R24, [R1+0x350] ;  /* 0x0003500001187983 */ /* 0x001ea80000300a00 */
[----:B------:R-:W2:Y:S01]  /*269a0*/  LDL.LU.64 R26, [R1+0x358] ;  /* 0x00035800011a7983 */ /* 0x000ea20000300a00 */
[----:B------:R-:W-:-:S02]  /*269b0*/  IMAD.MOV.U32 R10, RZ, RZ, R6 ;  /* 0x000000ffff0a7224 */ /* 0x000fc400078e0006 */
[----:B------:R-:W-:Y:S01]  /*269c0*/  IMAD.MOV.U32 R11, RZ, RZ, R7 ;  /* 0x000000ffff0b7224 */ /* 0x000fe200078e0007 */
[----:B--2---:R-:W-:Y:S04]  /*269d0*/  STL.64 [R1+0x15b8], R26 ;  /* 0x0015b81a01007387 */ /* 0x004fe80000100a00 */
[----:B------:R0:W-:Y:S04]  /*269e0*/  STL.64 [R1+0x15b0], R24 ;  /* 0x0015b01801007387 */ /* 0x0001e80000100a00 */
[----:B0-----:R-:W2:Y:S04]  /*269f0*/  LDL.LU.64 R24, [R1+0x360] ;  /* 0x0003600001187983 */ /* 0x001ea80000300a00 */
[----:B------:R-:W2:Y:S04]  /*26a00*/  LDL.LU.64 R26, [R1+0x368] ;  /* 0x00036800011a7983 */ /* 0x000ea80000300a00 */
[----:B------:R-:W2:Y:S04]  /*26a10*/  LDL.LU.64 R4, [R1+0x300] ;  /* 0x0003000001047983 */ /* 0x000ea80000300a00 */
[----:B------:R-:W2:Y:S04]  /*26a20*/  LDL.LU.64 R6, [R1+0x308] ;  /* 0x0003080001067983 */ /* 0x000ea80000300a00 */
[----:B--2---:R-:W-:Y:S04]  /*26a30*/  STL.64 [R1+0x1550], R6 ;  /* 0x0015500601007387 */ /* 0x004fe80000100a00 */
[----:B------:R0:W-:Y:S04]  /*26a40*/  STL.64 [R1+0x1548], R4 ;  /* 0x0015480401007387 */ /* 0x0001e80000100a00 */
[----:B0-----:R-:W2:Y:S04]  /*26a50*/  LDL.LU.64 R4, [R1+0x310] ;  /* 0x0003100001047983 */ /* 0x001ea80000300a00 */
        /* <DEDUP_REMOVED lines=8> */
[----:B------:R-:W2:Y:S01]  /*26ae0*/  LDL.LU.64 R6, [R1+0x338] ;  /* 0x0003380001067983 */ /* 0x000ea20000300a00 */
[C---:B------:R-:W-:Y:S03]  /*26af0*/  HMMA.16816.F32.BF16 R16, R20.reuse, R16, R24 ;  /* 0x000000101410723c */ /* 0x040fe60000041818 */
        /* <DEDUP_REMOVED lines=10> */
[----:B------:R-:W-:Y:S04]  /*26ba0*/  STL [R1+0x13b4], R11 ;  /* 0x0013b40b01007387 */ /* 0x000fe80000100800 */
[----:B------:R-:W-:Y:S04]  /*26bb0*/  STL [R1+0x13b0], R10 ;  /* 0x0013b00a01007387 */ /* 0x000fe80000100800 */
[----:B------:R-:W2:Y:S04]  /*26bc0*/  LDL.LU.64 R26, [R1+0x15b8] ;  /* 0x0015b800011a7983 */ /* 0x000ea80000300a00 */
[----:B------:R-:W2:Y:S04]  /*26bd0*/  LDL.LU.64 R24, [R1+0x15b0] ;  /* 0x0015b00001187983 */ /* 0x000ea80000300a00 */
[----:B------:R0:W-:Y:S04]  /*26be0*/  STL.64 [R1+0x150], R16 ;  /* 0x0001501001007387 */ /* 0x0001e80000100a00 */
[----:B------:R2:W-:Y:S04]  /*26bf0*/  STL.64 [R1+0x158], R18 ;  /* 0x0001581201007387 */ /* 0x0005e80000100a00 */
[----:B0-----:R-:W2:Y:S02]  /*26c00*/  LDL.LU.64 R16, [R1+0x15a8] ;  /* 0x0015a80001107983 */ /* 0x001ea40000300a00 */
[----:B--2---:R-:W-:Y:S02]  /*26c10*/  HMMA.16816.F32.BF16 R16, R20, R16, R24 ;  /* 0x000000101410723c */ /* 0x004fe40000041818 */
[----:B------:R-:W2:-:S15]  /*26c20*/  LDL.LU.64 R24, [R1+0x15a0] ;  /* 0x0015a00001187983 */ /* 0x000e9e0000300a00 */
[----:B------:R-:W-:Y:S02]  /*26c30*/  NOP ;  /* 0x0000000000007918 */ /* 0x000fe40000000000 */
[----:B------:R-:W-:Y:S02]  /*26c40*/  IMAD.MOV.U32 R11, RZ, RZ, R18 ;  /* 0x000000ffff0b7224 */ /* 0x000fe400078e0012 */
[----:B------:R-:W-:Y:S01]  /*26c50*/  IMAD.MOV.U32 R10, RZ, RZ, R19 ;  /* 0x000000ffff0a7224 */ /* 0x000fe200078e0013 */
[----:B------:R0:W-:Y:S04]  /*26c60*/  STL.64 [R1+0x140], R16 ;  /* 0x0001401001007387 */ /* 0x0001e80000100a00 */
[----:B0-----:R-:W3:Y:S04]  /*26c70*/  LDL.LU.64 R16, [R1+0x2d0] ;  /* 0x0002d00001107983 */ /* 0x001ee80000300a00 */
[----:B------:R-:W3:Y:S04]  /*26c80*/  LDL.LU.64 R18, [R1+0x2d8] ;  /* 0x0002d80001127983 */ /* 0x000ee80000300a00 */
[----:B------:R-:W-:Y:S04]  /*26c90*/  STL [R1+0x13c0], R11 ;  /* 0x0013c00b01007387 */ /* 0x000fe80000100800 */
[----:B------:R-:W-:Y:S01]  /*26ca0*/  STL [R1+0x13bc], R10 ;  /* 0x0013bc0a01007387 */ /* 0x000fe20000100800 */
[----:B--2---:R-:W-:Y:S03]  /*26cb0*/  HMMA.16816.F32.BF16 R24, R20, R24, R4 ;  /* 0x000000181418723c */ /* 0x004fe60000041804 */
[----:B------:R-:W2:Y:S04]  /*26cc0*/  LDL.LU.64 R6, [R1+0x1598] ;  /* 0x0015980001067983 */ /* 0x000ea80000300a00 */
[----:B------:R-:W2:-:S12]  /*26cd0*/  LDL.LU.64 R4, [R1+0x1590] ;  /* 0x0015900001047983 */ /* 0x000e980000300a00 */
[----:B------:R0:W-:Y:S04]  /*26ce0*/  STL.64 [R1+0x130], R24 ;  /* 0x0001301801007387 */ /* 0x0001e80000100a00 */
[----:B------:R2:W-:Y:S04]  /*26cf0*/  STL.64 [R1+0x138], R26 ;  /* 0x0001381a01007387 */ /* 0x0005e80000100a00 */
[----:B0-----:R-:W2:Y:S02]  /*26d00*/  LDL.LU.64 R24, [R1+0x1588] ;  /* 0x0015880001187983 */ /* 0x001ea40000300a00 */
[----:B--2---:R-:W-:Y:S02]  /*26d10*/  HMMA.16816.F32.BF16 R24, R20, R24, R4 ;  /* 0x000000181418723c */ /* 0x004fe40000041804 */
[----:B------:R-:W2:Y:S04]  /*26d20*/  LDL.LU.64 R6, [R1+0x1580] ;  /* 0x0015800001067983 */ /* 0x000ea80000300a00 */
[----:B------:R-:W2:-:S13]  /*26d30*/  LDL.LU.64 R4, [R1+0x1578] ;  /* 0x0015780001047983 */ /* 0x000e9a0000300a00 */
        /* <DEDUP_REMOVED lines=12> */
[----:B------:R-:W-:Y:S04]  /*26e00*/  STL.64 [R1+0x100], R24 ;  /* 0x0001001801007387 */ /* 0x000fe80000100a00 */
[----:B------:R0:W-:Y:S04]  /*26e10*/  STL.64 [R1+0x108], R26 ;  /* 0x0001081a01007387 */ /* 0x0001e80000100a00 */
[----:B0-----:R-:W2:Y:S04]  /*26e20*/  LDL.LU.64 R26, [R1+0x1540] ;  /* 0x00154000011a7983 */ /* 0x001ea80000300a00 */
[----:B------:R-:W2:Y:S02]  /*26e30*/  LDL.LU.64 R24, [R1+0x1538] ;  /* 0x0015380001187983 */ /* 0x000ea40000300a00 */
[----:B--2---:R-:W-:-:S15]  /*26e40*/  HMMA.16816.F32.BF16 R4, R20, R24, R4 ;  /* 0x000000181404723c */ /* 0x004fde0000041804 */
[----:B------:R-:W-:-:S04]  /*26e50*/  NOP ;  /* 0x0000000000007918 */ /* 0x000fc80000000000 */
[----:B------:R-:W-:Y:S04]  /*26e60*/  STL.64 [R1+0xf0], R4 ;  /* 0x0000f00401007387 */ /* 0x000fe80000100a00 */
[----:B------:R0:W-:Y:S04]  /*26e70*/  STL.64 [R1+0xf8], R6 ;  /* 0x0000f80601007387 */ /* 0x0001e80000100a00 */
[----:B0-----:R-:W2:Y:S04]  /*26e80*/  LDL.LU.64 R6, [R1+0x1530] ;  /* 0x0015300001067983 */ /* 0x001ea80000300a00 */
[----:B------:R-:W2:Y:S04]  /*26e90*/  LDL.LU.64 R4, [R1+0x1528] ;  /* 0x0015280001047983 */ /* 0x000ea80000300a00 */
[----:B------:R-:W3:Y:S01]  /*26ea0*/  LDL R25, [R1+0x2c8] ;  /* 0x0002c80001197983 */ /* 0x000ee20000100800 */
[----:B--2---:R-:W-:-:S15]  /*26eb0*/  HMMA.16816.F32.BF16 R12, R20, R4, R12 ;  /* 0x00000004140c723c */ /* 0x004fde000004180c */
[----:B------:R-:W-:-:S04]  /*26ec0*/  NOP ;  /* 0x0000000000007918 */ /* 0x000fc80000000000 */
[----:B------:R-:W-:Y:S04]  /*26ed0*/  STL.64 [R1+0xe0], R12 ;  /* 0x0000e00c01007387 */ /* 0x000fe80000100a00 */
[----:B------:R0:W-:Y:S04]  /*26ee0*/  STL.64 [R1+0xe8], R14 ;  /* 0x0000e80e01007387 */ /* 0x0001e80000100a00 */
[----:B0-----:R-:W2:Y:S04]  /*26ef0*/  LDL.LU.64 R14, [R1+0x1520] ;  /* 0x00152000010e7983 */ /* 0x001ea80000300a00 */
[----:B------:R-:W2:Y:S02]  /*26f00*/  LDL.LU.64 R12, [R1+0x1518] ;  /* 0x00151800010c7983 */ /* 0x000ea40000300a00 */
[----:B--2---:R-:W-:-:S15]  /*26f10*/  HMMA.16816.F32.BF16 R12, R20, R8, R12 ;  /* 0x00000008140c723c */ /* 0x004fde000004180c */
[----:B------:R-:W-:-:S04]  /*26f20*/  NOP ;  /* 0x0000000000007918 */ /* 0x000fc80000000000 */
[----:B------:R-:W-:Y:S02]  /*26f30*/  IMAD.MOV.U32 R9, RZ, RZ, R14 ;  /* 0x000000ffff097224 */ /* 0x000fe400078e000e */
[----:B------:R-:W-:Y:S02]  /*26f40*/  IMAD.MOV.U32 R8, RZ, RZ, R15 ;  /* 0x000000ffff087224 */ /* 0x000fe400078e000f */
[----:B------:R-:W-:Y:S02]  /*26f50*/  IMAD.MOV.U32 R4, RZ, RZ, R12 ;  /* 0x000000ffff047224 */ /* 0x000fe400078e000c */
[----:B------:R-:W-:Y:S01]  /*26f60*/  IMAD.MOV.U32 R5, RZ, RZ, R13 ;  /* 0x000000ffff057224 */ /* 0x000fe200078e000d */
[----:B------:R-:W2:Y:S04]  /*26f70*/  LDL.LU.64 R14, [R1+0x1510] ;  /* 0x00151000010e7983 */ /* 0x000ea80000300a00 */
[----:B------:R-:W3:Y:S04]  /*26f80*/  LDL.LU.64 R12, [R1+0x1508] ;  /* 0x00150800010c7983 */ /* 0x000ee80000300a00 */
[----:B------:R-:W-:Y:S04]  /*26f90*/  STL.64 [R1+0x1410], R6 ;  /* 0x0014100601007387 */ /* 0x000fe80000100a00 */
[----:B------:R-:W-:Y:S04]  /*26fa0*/  STL.64 [R1+0x1408], R4 ;  /* 0x0014080401007387 */ /* 0x000fe80000100a00 */
[----:B------:R-:W-:Y:S04]  /*26fb0*/  STL [R1+0x13c4], R8 ;  /* 0x0013c40801007387 */ /* 0x000fe80000100800 */
[----:B------:R0:W-:Y:S01]  /*26fc0*/  STL [R1+0x13b8], R9 ;  /* 0x0013b80901007387 */ /* 0x0001e20000100800 */
[----:B------:R-:W-:-:S02]  /*26fd0*/  IMAD.MOV.U32 R10, RZ, RZ, R27 ;  /* 0x000000ffff0a7224 */ /* 0x000fc400078e001b */
[----:B0-----:R-:W-:Y:S01]  /*26fe0*/  IMAD.MOV.U32 R9, RZ, RZ, R26 ;  /* 0x000000ffff097224 */ /* 0x001fe200078e001a */
[----:B---3--:R-:W-:Y:S01]  /*26ff0*/  HMMA.16816.F32.BF16 R16, R20, R12, R16 ;  /* 0x0000000c1410723c */ /* 0x008fe20000041810 */
[----:B--2---:R-:W-:-:S15]  /*27000*/  IMAD.MOV.U32 R8, RZ, RZ, R15 ;  /* 0x000000ffff087224 */ /* 0x004fde00078e000f */
[----:B------:R-:W-:-:S03]  /*27010*/  NOP ;  /* 0x0000000000007918 */ /* 0x000fc60000000000 */
[----:B------:R-:W-:Y:S04]  /*27020*/  STL [R1+0xc0], R16 ;  /* 0x0000c01001007387 */ /* 0x000fe80000100800 */
[----:B------:R-:W2:Y:S04]  /*27030*/  LDL.LU R15, [R1+0x1504] ;  /* 0x00150400010f7983 */ /* 0x000ea80000300800 */
[----:B------:R-:W3:Y:S04]  /*27040*/  LDL.LU R26, [R1+0x1500] ;  /* 0x00150000011a7983 */ /* 0x000ee80000300800 */
[----:B------:R-:W4:Y:S01]  /*27050*/  LDL.LU R27, [R1+0x14fc] ;  /* 0x0014fc00011b7983 */ /* 0x000f220000300800 */
[----:B------:R-:W-:-:S03]  /*27060*/  IMAD.MOV.U32 R11, RZ, RZ, R2 ;  /* 0x000000ffff0b7224 */ /* 0x000fc600078e0002 */
[----:B------:R-:W4:Y:S04]  /*27070*/  LDL.LU R2, [R1+0x14f8] ;  /* 0x0014f80001027983 */ /* 0x000f280000300800 */
[----:B------:R-:W-:Y:S04]  /*27080*/  STL.64 [R1+0x14c8], R10 ;  /* 0x0014c80a01007387 */ /* 0x000fe80000100a00 */
[----:B------:R0:W-:Y:S02]  /*27090*/  STL.64 [R1+0x14c0], R8 ;  /* 0x0014c00801007387 */ /* 0x0001e40000100a00 */
[----:B0-----:R-:W-:-:S02]  /*270a0*/  IMAD.MOV.U32 R8, RZ, RZ, R14 ;  /* 0x000000ffff087224 */ /* 0x001fc400078e000e */
[----:B------:R-:W4:Y:S01]  /*270b0*/  LDL.LU R14, [R1+0x14f4] ;  /* 0x0014f400010e7983 */ /* 0x000f220000300800 */
[----:B--2---:R-:W-:Y:S02]  /*270c0*/  IMAD.MOV.U32 R9, RZ, RZ, R15 ;  /* 0x000000ffff097224 */ /* 0x004fe400078e000f */
[----:B---3--:R-:W-:Y:S02]  /*270d0*/  IMAD.MOV.U32 R10, RZ, RZ, R26 ;  /* 0x000000ffff0a7224 */ /* 0x008fe400078e001a */
[----:B----4-:R-:W-:Y:S01]  /*270e0*/  IMAD.MOV.U32 R11, RZ, RZ, R27 ;  /* 0x000000ffff0b7224 */ /* 0x010fe200078e001b */
[----:B------:R-:W2:Y:S04]  /*270f0*/  LDL.LU R15, [R1+0x14f0] ;  /* 0x0014f000010f7983 */ /* 0x000ea80000300800 */
[----:B------:R-:W3:Y:S04]  /*27100*/  LDL.LU R26, [R1+0x14ec] ;  /* 0x0014ec00011a7983 */ /* 0x000ee80000300800 */
[----:B------:R-:W3:Y:S01]  /*27110*/  LDL.LU R27, [R1+0x14e8] ;  /* 0x0014e800011b7983 */ /* 0x000ee20000300800 */
[----:B------:R-:W-:-:S03]  /*27120*/  IMAD.MOV.U32 R24, RZ, RZ, R17 ;  /* 0x000000ffff187224 */ /* 0x000fc600078e0011 */
[----:B------:R0:W-:Y:S04]  /*27130*/  STL.64 [R1+0x14e0], R10 ;  /* 0x0014e00a01007387 */ /* 0x0001e80000100a00 */
[----:B------:R-:W-:Y:S01]  /*27140*/  STL.64 [R1+0x14d8], R8 ;  /* 0x0014d80801007387 */ /* 0x000fe20000100a00 */
[----:B------:R-:W-:Y:S02]  /*27150*/  IMAD.MOV.U32 R13, RZ, RZ, R18 ;  /* 0x000000ffff0d7224 */ /* 0x000fe400078e0012 */
[----:B------:R-:W-:Y:S01]  /*27160*/  IMAD.MOV.U32 R12, RZ, RZ, R19 ;  /* 0x000000ffff0c7224 */ /* 0x000fe200078e0013 */
[----:B------:R-:W1:Y:S04]  /*27170*/  LDSM.16.MT88.4 R20, [R2+UR5+0x10400] ;  /* 0x010400050214783b */ /* 0x000e680008004200 */
[----:B------:R-:W4:Y:S04]  /*27180*/  LDSM.16.MT88.4 R16, [R25+UR5+0x10400] ;  /* 0x010400051910783b */ /* 0x000f280008004200 */
[----:B0-----:R-:W2:Y:S04]  /*27190*/  LDL.LU.64 R10, [R1+0xb8] ;  /* 0x0000b800010a7983 */ /* 0x001ea80000300a00 */
[----:B------:R-:W2:Y:S04]  /*271a0*/  LDL.LU.64 R6, [R1+0x78] ;  /* 0x0000780001067983 */ /* 0x000ea80000300a00 */
[----:B--2---:R0:W-:Y:S04]  /*271b0*/  STL.64 [R1+0x14d0], R6 ;  /* 0x0014d00601007387 */ /* 0x0041e80000100a00 */
[----:B0-----:R-:W2:Y:S04]  /*271c0*/  LDL.LU.64 R6, [R1+0xa8] ;  /* 0x0000a80001067983 */ /* 0x001ea80000300a00 */
[----:B------:R-:W-:Y:S04]  /*271d0*/  STL [R1+0x13c8], R24 ;  /* 0x0013c81801007387 */ /* 0x000fe80000100800 */
[----:B------:R-:W-:Y:S04]  /*271e0*/  STL.64 [R1+0x1390], R14 ;  /* 0x0013900e01007387 */ /* 0x000fe80000100a00 */
[----:B------:R0:W-:Y:S04]  /*271f0*/  STL.64 [R1+0x1388], R12 ;  /* 0x0013880c01007387 */ /* 0x0001e80000100a00 */
[----:B0-----:R-:W4:Y:S04]  /*27200*/  LDL.LU R12, [R1+0x2b0] ;  /* 0x0002b000010c7983 */ /* 0x001f280000300800 */
[----:B------:R-:W4:Y:S04]  /*27210*/  LDL.LU R13, [R1+0x2b4] ;  /* 0x0002b400010d7983 */ /* 0x000f280000300800 */
[----:B------:R-:W4:Y:S04]  /*27220*/  LDL.LU R14, [R1+0x2b8] ;  /* 0x0002b800010e7983 */ /* 0x000f280000300800 */
[----:B------:R-:W4:Y:S04]  /*27230*/  LDL.LU R15, [R1+0x2bc] ;  /* 0x0002bc00010f7983 */ /* 0x000f280000300800 */
[----:B---3--:R-:W-:Y:S04]  /*27240*/  STL.64 [R1+0x1490], R26 ;  /* 0x0014901a01007387 */ /* 0x008fe80000100a00 */
[----:B------:R0:W-:Y:S04]  /*27250*/  STL [R1+0x1488], R25 ;  /* 0x0014881901007387 */ /* 0x0001e80000100800 */
[----:B------:R-:W3:Y:S04]  /*27260*/  LDL.LU R24, [R1+0x280] ;  /* 0x0002800001187983 */ /* 0x000ee80000300800 */
[----:B0-----:R-:W3:Y:S04]  /*27270*/  LDL.LU R25, [R1+0x284] ;  /* 0x0002840001197983 */ /* 0x001ee80000300800 */
[----:B------:R-:W3:Y:S04]  /*27280*/  LDL.LU R26, [R1+0x288] ;  /* 0x00028800011a7983 */ /* 0x000ee80000300800 */
[----:B-1----:R-:W-:Y:S04]  /*27290*/  STL.64 [R1+0x1380], R22 ;  /* 0x0013801601007387 */ /* 0x002fe80000100a00 */
[----:B------:R0:W-:Y:S04]  /*272a0*/  STL.64 [R1+0x1378], R20 ;  /* 0x0013781401007387 */ /* 0x0001e80000100a00 */
[----:B------:R-:W-:Y:S01]  /*272b0*/  STL [R1+0x1228], R2 ;  /* 0x0012280201007387 */ /* 0x000fe20000100800 */
[----:B0-----:R-:W-:-:S02]  /*272c0*/  IMAD.MOV.U32 R21, RZ, RZ, R10 ;  /* 0x000000ffff157224 */ /* 0x001fc400078e000a */
[----:B------:R-:W-:Y:S01]  /*272d0*/  IMAD.MOV.U32 R20, RZ, RZ, R11 ;  /* 0x000000ffff147224 */ /* 0x000fe200078e000b */
[----:B----4-:R-:W-:Y:S01]  /*272e0*/  HMMA.16816.F32.BF16 R12, R16, R10, R12 ;  /* 0x0000000a100c723c */ /* 0x010fe2000004180c */
[----:B------:R-:W4:Y:S04]  /*272f0*/  LDL.LU.64 R10, [R1+0x14e0] ;  /* 0x0014e000010a7983 */ /* 0x000f280000300a00 */
[----:B------:R-:W4:Y:S01]  /*27300*/  LDL.LU.64 R8, [R1+0x14d8] ;  /* 0x0014d80001087983 */ /* 0x000f220000300a00 */
[----:B------:R-:W-:-:S13]  /*27310*/  IMAD.MOV.U32 R27, RZ, RZ, R0 ;  /* 0x000000ffff1b7224 */ /* 0x000fda00078e0000 */
[----:B------:R-:W-:Y:S01]  /*27320*/  IMAD.MOV.U32 R0, RZ, RZ, R15 ;  /* 0x000000ffff007224 */ /* 0x000fe200078e000f */
[----:B------:R2:W-:Y:S04]  /*27330*/  STL.64 [R1+0x2b0], R12 ;  /* 0x0002b00c01007387 */ /* 0x0005e80000100a00 */
[----:B------:R-:W-:Y:S04]  /*27340*/  STL [R1+0x2b8], R14 ;  /* 0x0002b80e01007387 */ /* 0x000fe80000100800 */
[----:B------:R-:W-:Y:S04]  /*27350*/  STL [R1+0x13d4], R0 ;  /* 0x0013d40001007387 */ /* 0x000fe80000100800 */
[----:B------:R-:W-:Y:S04]  /*27360*/  STL [R1+0x13d0], R20 ;  /* 0x0013d01401007387 */ /* 0x000fe80000100800 */
[----:B------:R-:W-:Y:S04]  /*27370*/  STL [R1+0x13cc], R21 ;  /* 0x0013cc1501007387 */ /* 0x000fe80000100800 */
[----:B------:R-:W3:Y:S01]  /*27380*/  LDL.LU.64 R22, [R1+0x98] ;  /* 0x0000980001167983 */ /* 0x000ee20000300a00 */
[----:B--2---:R-:W-:-:S02]  /*27390*/  IMAD.MOV.U32 R13, RZ, RZ, R6 ;  /* 0x000000ffff0d7224 */ /* 0x004fc400078e0006 */
[----:B------:R-:W-:Y:S01]  /*273a0*/  IMAD.MOV.U32 R12, RZ, RZ, R7 ;  /* 0x000000ffff0c7224 */ /* 0x000fe200078e0007 */
[----:B----4-:R-:W-:Y:S01]  /*273b0*/  HMMA.16816.F32.BF16 R8, R16, R6, R8 ;  /* 0x000000061008723c */ /* 0x010fe20000041808 */
[----:B------:R-:W2:-:S15]  /*273c0*/  LDL.LU.64 R6, [R1+0x14d0] ;  /* 0x0014d00001067983 */ /* 0x000e9e0000300a00 */
[----:B------:R-:W-:-:S03]  /*273d0*/  NOP ;  /* 0x0000000000007918 */ /* 0x000fc60000000000 */
[----:B------:R-:W-:Y:S01]  /*273e0*/  IMAD.MOV.U32 R2, RZ, RZ, R11 ;  /* 0x000000ffff027224 */ /* 0x000fe200078e000b */
[----:B------:R-:W-:Y:S04]  /*273f0*/  STL.64 [R1+0x2a0], R8 ;  /* 0x0002a00801007387 */ /* 0x000fe80000100a00 */
[----:B------:R0:W-:Y:S04]  /*27400*/  STL [R1+0x2a8], R10 ;  /* 0x0002a80a01007387 */ /* 0x0001e80000100800 */
[----:B0-----:R-:W2:Y:S04]  /*27410*/  LDL.LU.64 R10, [R1+0x14c8] ;  /* 0x0014c800010a7983 */ /* 0x001ea80000300a00 */
[----:B------:R-:W2:Y:S04]  /*27420*/  LDL.LU.64 R8, [R1+0x14c0] ;  /* 0x0014c00001087983 */ /* 0x000ea80000300a00 */
[----:B------:R-:W-:Y:S04]  /*27430*/  STL [R1+0x13e0], R2 ;  /* 0x0013e00201007387 */ /* 0x000fe80000100800 */
[----:B------:R0:W-:Y:S04]  /*27440*/  STL [R1+0x13dc], R12 ;  /* 0x0013dc0c01007387 */ /* 0x0001e80000100800 */
[----:B------:R1:W-:Y:S04]  /*27450*/  STL [R1+0x13d8], R13 ;  /* 0x0013d80d01007387 */ /* 0x0003e80000100800 */
[----:B0-----:R-:W3:Y:S04]  /*27460*/  LDL.LU R12, [R1+0x290] ;  /* 0x00029000010c7983 */ /* 0x001ee80000300800 */
[----:B-1----:R-:W3:Y:S04]  /*27470*/  LDL.LU R13, [R1+0x294] ;  /* 0x00029400010d7983 */ /* 0x002ee80000300800 */
[----:B------:R-:W3:Y:S01]  /*27480*/  LDL.LU R14, [R1+0x298] ;  /* 0x00029800010e7983 */ /* 0x000ee20000300800 */
[----:B------:R-:W-:-:S07]  /*27490*/  IMAD.MOV.U32 R15, RZ, RZ, R3 ;  /* 0x000000ffff0f7224 */ /* 0x000fce00078e0003 */
[----:B---3--:R-:W-:-:S15]  /*274a0*/  HMMA.16816.F32.BF16 R12, R16, R22, R12 ;  /* 0x00000016100c723c */ /* 0x008fde000004180c */
[----:B------:R-:W-:-:S04]  /*274b0*/  NOP ;  /* 0x0000000000007918 */ /* 0x000fc80000000000 */
[----:B------:R-:W-:Y:S04]  /*274c0*/  STL.64 [R1+0x290], R12 ;  /* 0x0002900c01007387 */ /* 0x000fe80000100a00 */
[----:B------:R0:W-:Y:S02]  /*274d0*/  STL.64 [R1+0x298], R14 ;  /* 0x0002980e01007387 */ /* 0x0001e40000100a00 */
[----:B0-----:R-:W-:Y:S02]  /*274e0*/  IMAD.MOV.U32 R14, RZ, RZ, R23 ;  /* 0x000000ffff0e7224 */ /* 0x001fe400078e0017 */
[----:B------:R-:W-:-:S03]  /*274f0*/  IMAD.MOV.U32 R15, RZ, RZ, R22 ;  /* 0x000000ffff0f7224 */ /* 0x000fc600078e0016 */
[----:B------:R-:W-:Y:S04]  /*27500*/  STL [R1+0x13e8], R14 ;  /* 0x0013e80e01007387 */ /* 0x000fe80000100800 */
[----:B------:R0:W-:Y:S04]  /*27510*/  STL [R1+0x13e4], R15 ;  /* 0x0013e40f01007387 */ /* 0x0001e80000100800 */
[----:B0-----:R-:W3:Y:S02]  /*27520*/  LDL.LU.64 R14, [R1+0x88] ;  /* 0x00008800010e7983 */ /* 0x001ee40000300a00 */
[----:B---3--:R-:W-:Y:S01]  /*27530*/  HMMA.16816.F32.BF16 R24, R16, R14, R24 ;  /* 0x0000000e1018723c */ /* 0x008fe20000041818 */
[----:B------:R-:W-:-:S02]  /*27540*/  IMAD.MOV.U32 R23, RZ, RZ, R14 ;  /* 0x000000ffff177224 */ /* 0x000fc400078e000e */
[----:B------:R-:W-:-:S05]  /*27550*/  IMAD.MOV.U32 R22, RZ, RZ, R15 ;  /* 0x000000ffff167224 */ /* 0x000fca00078e000f */
[----:B--2---:R-:W-:Y:S01]  /*27560*/  HMMA.16816.F32.BF16 R12, R16, R6, R8 ;  /* 0x00000006100c723c */ /* 0x004fe20000041808 */
[----:B------:R-:W-:Y:S02]  /*27570*/  IMAD.MOV.U32 R10, RZ, RZ, R6 ;  /* 0x000000ffff0a7224 */ /* 0x000fe400078e0006 */
[----:B------:R-:W-:-:S08]  /*27580*/  IMAD.MOV.U32 R9, RZ, RZ, R7 ;  /* 0x000000ffff097224 */ /* 0x000fd000078e0007 */
[----:B------:R-:W-:Y:S01]  /*27590*/  IMAD.MOV.U32 R3, RZ, RZ, R27 ;  /* 0x000000ffff037224 */ /* 0x000fe200078e001b */
[----:B------:R-:W-:Y:S04]  /*275a0*/  STL.64 [R1+0x280], R24 ;  /* 0x0002801801007387 */ /* 0x000fe80000100a00 */
[----:B------:R-:W-:Y:S04]  /*275b0*/  STL [R1+0x288], R26 ;  /* 0x0002881a01007387 */ /* 0x000fe80000100800 */
[----:B------:R-:W-:Y:S04]  /*275c0*/  STL [R1+0x13f4], R3 ;  /* 0x0013f40301007387 */ /* 0x000fe80000100800 */
[----:B------:R-:W-:Y:S04]  /*275d0*/  STL [R1+0x13f0], R22 ;  /* 0x0013f01601007387 */ /* 0x000fe80000100800 */
[----:B------:R-:W-:Y:S04]  /*275e0*/  STL [R1+0x13ec], R23 ;  /* 0x0013ec1701007387 */ /* 0x000fe80000100800 */
[----:B------:R-:W-:Y:S04]  /*275f0*/  STL.64 [R1+0x270], R12 ;  /* 0x0002700c01007387 */ /* 0x000fe80000100a00 */
[----:B------:R-:W-:Y:S04]  /*27600*/  STL.64 [R1+0x278], R14 ;  /* 0x0002780e01007387 */ /* 0x000fe80000100a00 */
[----:B------:R-:W-:Y:S04]  /*27610*/  STL [R1+0x14bc], R10 ;  /* 0x0014bc0a01007387 */ /* 0x000fe80000100800 */
[----:B------:R0:W-:Y:S04]  /*27620*/  STL [R1+0x14b8], R9 ;  /* 0x0014b80901007387 */ /* 0x0001e80000100800 */
[----:B------:R-:W2:Y:S04]  /*27630*/  LDL.LU R4, [R1+0x1f0] ;  /* 0x0001f00001047983 */ /* 0x000ea80000300800 */
[----:B------:R-:W2:Y:S04]  /*27640*/  LDL.LU R5, [R1+0x1f4] ;  /* 0x0001f40001057983 */ /* 0x000ea80000300800 */
[----:B------:R-:W3:Y:S04]  /*27650*/  LDL.LU R6, [R1+0x1f8] ;  /* 0x0001f80001067983 */ /* 0x000ee80000300800 */
[----:B------:R-:W3:Y:S04]  /*27660*/  LDL.LU R7, [R1+0x1fc] ;  /* 0x0001fc0001077983 */ /* 0x000ee80000300800 */
[----:B------:R-:W4:Y:S04]  /*27670*/  LDL.LU R8, [R1+0x260] ;  /* 0x0002600001087983 */ /* 0x000f280000300800 */
[----:B0-----:R-:W4:Y:S04]  /*27680*/  LDL.LU R9, [R1+0x264] ;  /* 0x0002640001097983 */ /* 0x001f280000300800 */
[----:B------:R-:W4:Y:S04]  /*27690*/  LDL.LU R10, [R1+0x268] ;  /* 0x00026800010a7983 */ /* 0x000f280000300800 */
[----:B------:R-:W4:Y:S04]  /*276a0*/  LDL.LU R11, [R1+0x26c] ;  /* 0x00026c00010b7983 */ /* 0x000f280000300800 */
[----:B---3--:R0:W-:Y:S04]  /*276b0*/  STL.64 [R1+0x1420], R6 ;  /* 0x0014200601007387 */ /* 0x0081e80000100a00 */
[----:B--2---:R1:W-:Y:S04]  /*276c0*/  STL.64 [R1+0x1418], R4 ;  /* 0x0014180401007387 */ /* 0x0043e80000100a00 */
[----:B0-----:R-:W2:Y:S04]  /*276d0*/  LDL.LU.64 R6, [R1+0x8] ;  /* 0x0000080001067983 */ /* 0x001ea80000300a00 */
[----:B--2---:R0:W-:Y:S04]  /*276e0*/  STL.64 [R1+0x1438], R6 ;  /* 0x0014380601007387 */ /* 0x0041e80000100a00 */
[----:B-1----:R-:W2:Y:S04]  /*276f0*/  LDL.LU R4, [R1+0x210] ;  /* 0x0002100001047983 */ /* 0x002ea80000300800 */
[----:B------:R-:W2:Y:S04]  /*27700*/  LDL.LU R5, [R1+0x214] ;  /* 0x0002140001057983 */ /* 0x000ea80000300800 */
[----:B0-----:R-:W3:Y:S04]  /*27710*/  LDL.LU R6, [R1+0x218] ;  /* 0x0002180001067983 */ /* 0x001ee80000300800 */
        /* <DEDUP_REMOVED lines=9> */
[----:B--2---:R0:W-:Y:S04]  /*277b0*/  STL.64 [R1+0x14b0], R22 ;  /* 0x0014b01601007387 */ /* 0x0041e80000100a00 */
[----:B------:R-:W-:Y:S04]  /*277c0*/  STL.64 [R1+0x14a8], R20 ;  /* 0x0014a81401007387 */ /* 0x000fe80000100a00 */
[----:B0-----:R-:W4:Y:S04]  /*277d0*/  LDL.LU.64 R22, [R1+0x68] ;  /* 0x0000680001167983 */ /* 0x001f280000300a00 */
[----:B------:R-:W2:Y:S04]  /*277e0*/  LDL.LU.64 R26, [R1+0x58] ;  /* 0x00005800011a7983 */ /* 0x000ea80000300a00 */
[----:B------:R0:W-:Y:S04]  /*277f0*/  STL.64 [R1+0x1478], R14 ;  /* 0x0014780e01007387 */ /* 0x0001e80000100a00 */
[----:B------:R-:W-:Y:S04]  /*27800*/  STL.64 [R1+0x1470], R12 ;  /* 0x0014700c01007387 */ /* 0x000fe80000100a00 */
[----:B0-----:R-:W2:Y:S04]  /*27810*/  LDL.LU.64 R14, [R1+0x48] ;  /* 0x00004800010e7983 */ /* 0x001ea80000300a00 */
[----:B---3--:R0:W-:Y:S04]  /*27820*/  STL.64 [R1+0x1458], R6 ;  /* 0x0014580601007387 */ /* 0x0081e80000100a00 */
[----:B------:R-:W-:Y:S04]  /*27830*/  STL.64 [R1+0x1450], R4 ;  /* 0x0014500401007387 */ /* 0x000fe80000100a00 */
[----:B0-----:R-:W3:Y:S04]  /*27840*/  LDL.LU.64 R6, [R1+0x28] ;  /* 0x0000280001067983 */ /* 0x001ee80000300a00 */
[----:B---3--:R0:W-:Y:S04]  /*27850*/  STL.64 [R1+0x1468], R6 ;  /* 0x0014680601007387 */ /* 0x0081e80000100a00 */
[----:B0-----:R-:W3:Y:S01]  /*27860*/  LDL.LU.64 R6, [R1+0x38] ;  /* 0x0000380001067983 */ /* 0x001ee20000300a00 */
[----:B----4-:R-:W-:Y:S03]  /*27870*/  HMMA.16816.F32.BF16 R8, R16, R22, R8 ;  /* 0x000000161008723c */ /* 0x010fe60000041808 */
[----:B---3--:R0:W-:Y:S04]  /*27880*/  STL.64 [R1+0x1480], R6 ;  /* 0x0014800601007387 */ /* 0x0081e80000100a00 */
[----:B------:R-:W3:Y:S04]  /*27890*/  LDL.LU R4, [R1+0x240] ;  /* 0x0002400001047983 */ /* 0x000ee80000300800 */
[----:B------:R-:W3:Y:S04]  /*278a0*/  LDL.LU R5, [R1+0x244] ;  /* 0x0002440001057983 */ /* 0x000ee80000300800 */
[----:B0-----:R-:W3:Y:S04]  /*278b0*/  LDL.LU R6, [R1+0x248] ;  /* 0x0002480001067983 */ /* 0x001ee80000300800 */
[----:B------:R-:W3:Y:S04]  /*278c0*/  LDL.LU R7, [R1+0x24c] ;  /* 0x00024c0001077983 */ /* 0x000ee80000300800 */
[----:B------:R-:W-:Y:S04]  /*278d0*/  STL.64 [R1+0x260], R8 ;  /* 0x0002600801007387 */ /* 0x000fe80000100a00 */
[----:B------:R0:W-:Y:S04]  /*278e0*/  STL.64 [R1+0x268], R10 ;  /* 0x0002680a01007387 */ /* 0x0001e80000100a00 */
[----:B0-----:R-:W4:Y:S04]  /*278f0*/  LDL.LU R10, [R1+0x14bc] ;  /* 0x0014bc00010a7983 */ /* 0x001f280000300800 */
[----:B------:R-:W2:Y:S01]  /*27900*/  LDL.LU R9, [R1+0x14b8] ;  /* 0x0014b80001097983 */ /* 0x000ea20000300800 */
[----:B------:R-:W-:-:S02]  /*27910*/  IMAD.MOV.U32 R11, RZ, RZ, R23 ;  /* 0x000000ffff0b7224 */ /* 0x000fc400078e0017 */
[----:B------:R-:W-:Y:S02]  /*27920*/  IMAD.MOV.U32 R8, RZ, RZ, R22 ;  /* 0x000000ffff087224 */ /* 0x000fe400078e0016 */
[----:B------:R-:W3:Y:S04]  /*27930*/  LDL.LU.64 R22, [R1+0x14b0] ;  /* 0x0014b00001167983 */ /* 0x000ee80000300a00 */
[----:B------:R-:W3:Y:S04]  /*27940*/  LDL.LU.64 R20, [R1+0x14a8] ;  /* 0x0014a80001147983 */ /* 0x000ee80000300a00 */
[----:B----4-:R-:W-:Y:S04]  /*27950*/  STL.64 [R1+0x1400], R10 ;  /* 0x0014000a01007387 */ /* 0x010fe80000100a00 */
[----:B--2---:R0:W-:Y:S02]  /*27960*/  STL.64 [R1+0x13f8], R8 ;  /* 0x0013f80801007387 */ /* 0x0041e40000100a00 */
[----:B0-----:R-:W-:-:S02]  /*27970*/  IMAD.MOV.U32 R8, RZ, RZ, R28 ;  /* 0x000000ffff087224 */ /* 0x001fc400078e001c */
[----:B------:R-:W-:Y:S01]  /*27980*/  IMAD.MOV.U32 R9, RZ, RZ, R29 ;  /* 0x000000ffff097224 */ /* 0x000fe200078e001d */
[----:B------:R-:W2:Y:S04]  /*27990*/  LDL.LU R28, [R1+0x14a4] ;  /* 0x0014a400011c7983 */ /* 0x000ea80000300800 */
[----:B------:R-:W4:Y:S04]  /*279a0*/  LDL.LU R29, [R1+0x14a0] ;  /* 0x0014a000011d7983 */ /* 0x000f280000300800 */
[----:B------:R-:W2:Y:S04]  /*279b0*/  LDL.LU R10, [R1+0x1e8] ;  /* 0x0001e800010a7983 */ /* 0x000ea80000300800 */
[----:B------:R-:W2:Y:S04]  /*279c0*/  LDL.LU R11, [R1+0x1ec] ;  /* 0x0001ec00010b7983 */ /* 0x000ea80000300800 */
[----:B--2---:R4:W-:Y:S04]  /*279d0*/  STL.64 [R1+0x1430], R10 ;  /* 0x0014300a01007387 */ /* 0x0049e80000100a00 */
[----:B------:R0:W-:Y:S01]  /*279e0*/  STL.64 [R1+0x1428], R8 ;  /* 0x0014280801007387 */ /* 0x0001e20000100a00 */
[----:B----4-:R-:W-:-:S03]  /*279f0*/  IMAD.MOV.U32 R10, RZ, RZ, R29 ;  /* 0x000000ffff0a7224 */ /* 0x010fc600078e001d */
[----:B0-----:R-:W2:Y:S01]  /*27a00*/  LDL.LU R8, [R1+0x200] ;  /* 0x0002000001087983 */ /* 0x001ea20000300800 */
[----:B------:R-:W-:-:S03]  /*27a10*/  IMAD.MOV.U32 R9, RZ, RZ, R28 ;  /* 0x000000ffff097224 */ /* 0x000fc600078e001c */
[----:B------:R-:W4:Y:S04]  /*27a20*/  LDL.LU R28, [R1+0x149c] ;  /* 0x00149c00011c7983 */ /* 0x000f280000300800 */
[----:B------:R-:W2:Y:S04]  /*27a30*/  LDL.LU R29, [R1+0x1498] ;  /* 0x00149800011d7983 */ /* 0x000ea80000300800 */
[----:B------:R-:W2:Y:S01]  /*27a40*/  LDL.LU R11, [R1+0x20c] ;  /* 0x00020c00010b7983 */ /* 0x000ea20000300800 */
[C---:B---3--:R-:W-:Y:S08]  /*27a50*/  HMMA.16816.F32.BF16 R20, R16.reuse, R26, R20 ;  /* 0x0000001a1014723c */ /* 0x048ff00000041814 */
[----:B------:R-:W-:Y:S01]  /*27a60*/  HMMA.16816.F32.BF16 R4, R16, R14, R4 ;  /* 0x0000000e1004723c */ /* 0x000fe20000041804 */
[----:B--2---:R0:W-:Y:S04]  /*27a70*/  STL.64 [R1+0x1448], R10 ;  /* 0x0014480a01007387 */ /* 0x0041e80000100a00 */
[----:B------:R1:W-:Y:S04]  /*27a80*/  STL.64 [R1+0x1440], R8 ;  /* 0x0014400801007387 */ /* 0x0003e80000100a00 */
[----:B0-----:R-:W2:Y:S01]  /*27a90*/  LDL.LU.64 R10, [R1+0x18] ;  /* 0x00001800010a7983 */ /* 0x001ea20000300a00 */
[----:B------:R-:W-:-:S02]  /*27aa0*/  IMAD.MOV.U32 R24, RZ, RZ, R27 ;  /* 0x000000ffff187224 */ /* 0x000fc400078e001b */
[----:B------:R-:W-:Y:S01]  /*27ab0*/  IMAD.MOV.U32 R0, RZ, RZ, R14 ;  /* 0x000000ffff007224 */ /* 0x000fe200078e000e */
[----:B--2---:R-:W-:Y:S04]  /*27ac0*/  STL.64 [R1+0x1460], R10 ;  /* 0x0014600a01007387 */ /* 0x004fe80000100a00 */
[----:B-1----:R-:W2:Y:S04]  /*27ad0*/  LDL.LU R8, [R1+0x220] ;  /* 0x0002200001087983 */ /* 0x002ea80000300800 */
[----:B------:R-:W2:Y:S04]  /*27ae0*/  LDL.LU R9, [R1+0x224] ;  /* 0x0002240001097983 */ /* 0x000ea80000300800 */
[----:B------:R0:W-:Y:S04]  /*27af0*/  STL.64 [R1+0x250], R20 ;  /* 0x0002501401007387 */ /* 0x0001e80000100a00 */
[----:B------:R-:W-:Y:S01]  /*27b00*/  STL.64 [R1+0x258], R22 ;  /* 0x0002581601007387 */ /* 0x000fe20000100a00 */
[----:B0-----:R-:W-:-:S03]  /*27b10*/  IMAD.MOV.U32 R21, RZ, RZ, R26 ;  /* 0x000000ffff157224 */ /* 0x001fc600078e001a */
[----:B------:R-:W3:Y:S04]  /*27b20*/  LDL.LU.64 R26, [R1+0x1490] ;  /* 0x00149000011a7983 */ /* 0x000ee80000300a00 */
[----:B------:R-:W2:Y:S04]  /*27b30*/  LDL.LU R25, [R1+0x1488] ;  /* 0x0014880001197983 */ /* 0x000ea80000300800 */
[----:B------:R-:W-:Y:S04]  /*27b40*/  STL.64 [R1+0x240], R4 ;  /* 0x0002400401007387 */ /* 0x000fe80000100a00 */
[----:B------:R0:W-:Y:S01]  /*27b50*/  STL.64 [R1+0x248], R6 ;  /* 0x0002480601007387 */ /* 0x0001e20000100a00 */
[----:B------:R-:W-:-:S03]  /*27b60*/  IMAD.MOV.U32 R20, RZ, RZ, R15 ;  /* 0x000000ffff147224 */ /* 0x000fc600078e000f */
[----:B0-----:R-:W2:Y:S04]  /*27b70*/  LDL.LU.64 R6, [R1+0x1480] ;  /* 0x0014800001067983 */ /* 0x001ea80000300a00 */
[----:B------:R-:W2:Y:S04]  /*27b80*/  LDL.LU.64 R14, [R1+0x1478] ;  /* 0x00147800010e7983 */ /* 0x000ea80000300a00 */
[----:B------:R-:W2:Y:S02]  /*27b90*/  LDL.LU.64 R12, [R1+0x1470] ;  /* 0x00147000010c7983 */ /* 0x000ea40000300a00 */
[----:B--2---:R-:W-:-:S15]  /*27ba0*/  HMMA.16816.F32.BF16 R12, R16, R6, R12 ;  /* 0x00000006100c723c */ /* 0x004fde000004180c */
[----:B------:R-:W-:-:S04]  /*27bb0*/  NOP ;  /* 0x0000000000007918 */ /* 0x000fc80000000000 */
[----:B------:R0:W-:Y:S04]  /*27bc0*/  STL.64 [R1+0x230], R12 ;  /* 0x0002300c01007387 */ /* 0x0001e80000100a00 */
[----:B------:R1:W-:Y:S01]  /*27bd0*/  STL.64 [R1+0x238], R14 ;  /* 0x0002380e01007387 */ /* 0x0003e20000100a00 */
[----:B0-----:R-:W-:Y:S02]  /*27be0*/  IMAD.MOV.U32 R12, RZ, RZ, R6 ;  /* 0x000000ffff0c7224 */ /* 0x001fe400078e0006 */
[----:B------:R-:W-:Y:S02]  /*27bf0*/  IMAD.MOV.U32 R13, RZ, RZ, R7 ;  /* 0x000000ffff0d7224 */ /* 0x000fe400078e0007 */
[----:B------:R-:W2:Y:S01]  /*27c00*/  LDL.LU.64 R6, [R1+0x1468] ;  /* 0x0014680001067983 */ /* 0x000ea20000300a00 */
[----:B------:R-:W-:-:S02]  /*27c10*/  IMAD.MOV.U32 R10, RZ, RZ, R29 ;  /* 0x000000ffff0a7224 */ /* 0x000fc400078e001d */
[----:B----4-:R-:W-:-:S07]  /*27c20*/  IMAD.MOV.U32 R11, RZ, RZ, R28 ;  /* 0x000000ffff0b7224 */ /* 0x010fce00078e001c */
[----:B--2---:R-:W-:Y:S01]  /*27c30*/  HMMA.16816.F32.BF16 R8, R16, R6, R8 ;  /* 0x000000061008723c */ /* 0x004fe20000041808 */
[----:B-1----:R-:W-:Y:S02]  /*27c40*/  IMAD.MOV.U32 R15, RZ, RZ, R6 ;  /* 0x000000ffff0f7224 */ /* 0x002fe400078e0006 */
[----:B------:R-:W-:-:S15]  /*27c50*/  IMAD.MOV.U32 R2, RZ, RZ, R7 ;  /* 0x000000ffff027224 */ /* 0x000fde00078e0007 */
[----:B------:R-:W-:Y:S01]  /*27c60*/  NOP ;  /* 0x0000000000007918 */ /* 0x000fe20000000000 */
[----:B------:R-:W-:Y:S04]  /*27c70*/  STL.64 [R1+0x220], R8 ;  /* 0x0002200801007387 */ /* 0x000fe80000100a00 */
[----:B------:R0:W-:Y:S04]  /*27c80*/  STL.64 [R1+0x228], R10 ;  /* 0x0002280a01007387 */ /* 0x0001e80000100a00 */
[----:B0-----:R-:W2:Y:S04]  /*27c90*/  LDL.LU.64 R10, [R1+0x1460] ;  /* 0x00146000010a7983 */ /* 0x001ea80000300a00 */
[----:B------:R-:W2:Y:S04]  /*27ca0*/  LDL.LU.64 R6, [R1+0x1458] ;  /* 0x0014580001067983 */ /* 0x000ea80000300a00 */
[----:B------:R-:W2:Y:S02]  /*27cb0*/  LDL.LU.64 R4, [R1+0x1450] ;  /* 0x0014500001047983 */ /* 0x000ea40000300a00 */
[----:B--2---:R-:W-:Y:S01]  /*27cc0*/  HMMA.16816.F32.BF16 R4, R16, R10, R4 ;  /* 0x0000000a1004723c */ /* 0x004fe20000041804 */
[----:B------:R-:W-:-:S02]  /*27cd0*/  IMAD.MOV.U32 R23, RZ, RZ, R10 ;  /* 0x000000ffff177224 */ /* 0x000fc400078e000a */
[----:B------:R-:W-:Y:S02]  /*27ce0*/  IMAD.MOV.U32 R14, RZ, RZ, R11 ;  /* 0x000000ffff0e7224 */ /* 0x000fe400078e000b */
[----:B------:R-:W2:Y:S04]  /*27cf0*/  LDL.LU.64 R10, [R1+0x1448] ;  /* 0x00144800010a7983 */ /* 0x000ea80000300a00 */
[----:B------:R-:W2:Y:S10]  /*27d00*/  LDL.LU.64 R8, [R1+0x1440] ;  /* 0x0014400001087983 */ /* 0x000eb40000300a00 */
[----:B------:R-:W-:Y:S01]  /*27d10*/  IMAD.MOV.U32 R29, RZ, RZ, R6 ;  /* 0x000000ffff1d7224 */ /* 0x000fe200078e0006 */
[----:B------:R-:W-:Y:S01]  /*27d20*/  STL.64 [R1+0x210], R4 ;  /* 0x0002100401007387 */ /* 0x000fe20000100a00 */
[----:B------:R-:W-:-:S03]  /*27d30*/  IMAD.MOV.U32 R28, RZ, RZ, R7 ;  /* 0x000000ffff1c7224 */ /* 0x000fc600078e0007 */
[----:B------:R-:W2:Y:S04]  /*27d40*/  LDL.LU.64 R6, [R1+0x1438] ;  /* 0x0014380001067983 */ /* 0x000ea80000300a00 */
        /* <DEDUP_REMOVED lines=9> */
[----:B------:R-:W2:Y:S04]  /*27de0*/  LDL.LU.64 R8, [R1+0x1428] ;  /* 0x0014280001087983 */ /* 0x000ea80000300a00 */
[----:B------:R-:W3:Y:S04]  /*27df0*/  LDL.LU.64 R6, [R1+0x1420] ;  /* 0x0014200001067983 */ /* 0x000ee80000300a00 */
[----:B------:R-:W3:Y:S02]  /*27e00*/  LDL.LU.64 R4, [R1+0x1418] ;  /* 0x0014180001047983 */ /* 0x000ee40000300a00 */
[----:B---3--:R-:W-:-:S15]  /*27e10*/  HMMA.16816.F32.BF16 R4, R16, R26, R4 ;  /* 0x0000001a1004723c */ /* 0x008fde0000041804 */
[----:B------:R-:W-:-:S04]  /*27e20*/  NOP ;  /* 0x0000000000007918 */ /* 0x000fc80000000000 */
[----:B------:R-:W-:Y:S01]  /*27e30*/  IMAD.MOV.U32 R28, RZ, RZ, R6 ;  /* 0x000000ffff1c7224 */ /* 0x000fe200078e0006 */
[----:B------:R0:W-:Y:S01]  /*27e40*/  STL.64 [R1+0x1f0], R4 ;  /* 0x0001f00401007387 */ /* 0x0001e20000100a00 */
[----:B------:R-:W-:-:S03]  /*27e50*/  IMAD.MOV.U32 R29, RZ, RZ, R7 ;  /* 0x000000ffff1d7224 */ /* 0x000fc600078e0007 */
[----:B------:R-:W2:Y:S04]  /*27e60*/  LDL.LU.64 R6, [R1+0x1410] ;  /* 0x0014100001067983 */ /* 0x000ea80000300a00 */
[----:B0-----:R-:W3:Y:S04]  /*27e70*/  LDL.LU.64 R4, [R1+0x1408] ;  /* 0x0014080001047983 */ /* 0x001ee80000300a00 */
[----:B------:R0:W-:Y:S04]  /*27e80*/  STL.64 [R1+0x1258], R26 ;  /* 0x0012581a01007387 */ /* 0x0001e80000100a00 */
[----:B------:R-:W-:Y:S01]  /*27e90*/  STL [R1+0x1250], R25 ;  /* 0x0012501901007387 */ /* 0x000fe20000100800 */
[----:B0-----:R-:W-:-:S02]  /*27ea0*/  IMAD.MOV.U32 R26, RZ, RZ, R3 ;  /* 0x000000ffff1a7224 */ /* 0x001fc400078e0003 */
[----:B------:R-:W-:Y:S01]  /*27eb0*/  IMAD.MOV.U32 R27, RZ, RZ, R22 ;  /* 0x000000ffff1b7224 */ /* 0x000fe200078e0016 */
[----:B--2---:R-:W-:-:S15]  /*27ec0*/  HMMA.16816.F32.BF16 R8, R16, R6, R8 ;  /* 0x000000061008723c */ /* 0x004fde0000041808 */
[----:B------:R-:W-:-:S04]  /*27ed0*/  NOP ;  /* 0x0000000000007918 */ /* 0x000fc80000000000 */
[----:B------:R-:W-:Y:S04]  /*27ee0*/  STL.64 [R1+0x1e0], R8 ;  /* 0x0001e00801007387 */ /* 0x000fe80000100a00 */
[----:B------:R0:W-:Y:S04]  /*27ef0*/  STL.64 [R1+0x1e8], R10 ;  /* 0x0001e80a01007387 */ /* 0x0001e80000100a00 */
[----:B0-----:R-:W2:Y:S04]  /*27f00*/  LDL.LU.64 R10, [R1+0x1400] ;  /* 0x00140000010a7983 */ /* 0x001ea80000300a00 */
[----:B------:R-:W4:Y:S04]  /*27f10*/  LDL.LU.64 R8, [R1+0x13f8] ;  /* 0x0013f80001087983 */ /* 0x000f280000300a00 */
[----:B------:R-:W2:Y:S04]  /*27f20*/  LDL.LU R3, [R1+0x13f4] ;  /* 0x0013f40001037983 */ /* 0x000ea80000300800 */
[----:B------:R-:W2:Y:S04]  /*27f30*/  LDL.LU R22, [R1+0x13f0] ;  /* 0x0013f00001167983 */ /* 0x000ea80000300800 */
[----:B------:R0:W-:Y:S02]  /*27f40*/  STL.64 [R1+0x1270], R26 ;  /* 0x0012701a01007387 */ /* 0x0001e40000100a00 */
[----:B0-----:R-:W-:-:S02]  /*27f50*/  IMAD.MOV.U32 R26, RZ, RZ, R23 ;  /* 0x000000ffff1a7224 */ /* 0x001fc400078e0017 */
[----:B------:R-:W-:Y:S01]  /*27f60*/  IMAD.MOV.U32 R27, RZ, RZ, R14 ;  /* 0x000000ffff1b7224 */ /* 0x000fe200078e000e */
[----:B------:R-:W2:Y:S04]  /*27f70*/  LDL.LU R23, [R1+0x13ec] ;  /* 0x0013ec0001177983 */ /* 0x000ea80000300800 */
[----:B------:R-:W2:Y:S04]  /*27f80*/  LDL.LU R14, [R1+0x13e8] ;  /* 0x0013e800010e7983 */ /* 0x000ea80000300800 */
[----:B------:R-:W-:Y:S04]  /*27f90*/  STL.64 [R1+0x1288], R26 ;  /* 0x0012881a01007387 */ /* 0x000fe80000100a00 */
[----:B------:R-:W-:Y:S04]  /*27fa0*/  STL.64 [R1+0x1248], R6 ;  /* 0x0012480601007387 */ /* 0x000fe80000100a00 */
[----:B---3--:R0:W-:Y:S04]  /*27fb0*/  STL.64 [R1+0x1240], R4 ;  /* 0x0012400401007387 */ /* 0x0081e80000100a00 */
[----:B0-----:R-:W3:Y:S04]  /*27fc0*/  LDL.LU R4, [R1+0xf0] ;  /* 0x0000f00001047983 */ /* 0x001ee80000300800 */
[----:B------:R-:W3:Y:S04]  /*27fd0*/  LDL.LU R5, [R1+0xf4] ;  /* 0x0000f40001057983 */ /* 0x000ee80000300800 */
[----:B------:R-:W2:Y:S04]  /*27fe0*/  LDL.LU R6, [R1+0xf8] ;  /* 0x0000f80001067983 */ /* 0x000ea80000300800 */
[----:B------:R-:W2:Y:S01]  /*27ff0*/  LDL.LU R7, [R1+0xfc] ;  /* 0x0000fc0001077983 */ /* 0x000ea20000300800 */
[----:B------:R-:W-:-:S02]  /*28000*/  IMAD.MOV.U32 R26, RZ, RZ, R15 ;  /* 0x000000ffff1a7224 */ /* 0x000fc400078e000f */
[----:B------:R-:W-:Y:S01]  /*28010*/  IMAD.MOV.U32 R27, RZ, RZ, R2 ;  /* 0x000000ffff1b7224 */ /* 0x000fe200078e0002 */
[----:B------:R-:W3:Y:S04]  /*28020*/  LDL.LU R15, [R1+0x13e4] ;  /* 0x0013e400010f7983 */ /* 0x000ee80000300800 */
[----:B------:R-:W4:Y:S04]  /*28030*/  LDL.LU R2, [R1+0x13e0] ;  /* 0x0013e00001027983 */ /* 0x000f280000300800 */
[----:B------:R-:W-:Y:S04]  /*28040*/  STL.64 [R1+0x12a0], R26 ;  /* 0x0012a01a01007387 */ /* 0x000fe80000100a00 */
[----:B--2---:R-:W-:Y:S04]  /*28050*/  STL.64 [R1+0x1268], R6 ;  /* 0x0012680601007387 */ /* 0x004fe80000100a00 */
[----:B---3--:R0:W-:Y:S04]  /*28060*/  STL.64 [R1+0x1260], R4 ;  /* 0x0012600401007387 */ /* 0x0081e80000100a00 */
[----:B0-----:R-:W2:Y:S04]  /*28070*/  LDL.LU R4, [R1+0x100] ;  /* 0x0001000001047983 */ /* 0x001ea80000300800 */
[----:B------:R-:W2:Y:S04]  /*28080*/  LDL.LU R5, [R1+0x104] ;  /* 0x0001040001057983 */ /* 0x000ea80000300800 */
[----:B------:R-:W3:Y:S04]  /*28090*/  LDL.LU R6, [R1+0x108] ;  /* 0x0001080001067983 */ /* 0x000ee80000300800 */
[----:B------:R-:W3:Y:S01]  /*280a0*/  LDL.LU R7, [R1+0x10c] ;  /* 0x00010c0001077983 */ /* 0x000ee20000300800 */
[----:B------:R-:W-:-:S02]  /*280b0*/  IMAD.MOV.U32 R26, RZ, RZ, R12 ;  /* 0x000000ffff1a7224 */ /* 0x000fc400078e000c */
[----:B------:R-:W-:Y:S01]  /*280c0*/  IMAD.MOV.U32 R27, RZ, RZ, R13 ;  /* 0x000000ffff1b7224 */ /* 0x000fe200078e000d */
[----:B------:R-:W2:Y:S04]  /*280d0*/  LDL.LU R12, [R1+0x13dc] ;  /* 0x0013dc00010c7983 */ /* 0x000ea80000300800 */
[----:B------:R-:W4:Y:S04]  /*280e0*/  LDL.LU R13, [R1+0x13d8] ;  /* 0x0013d800010d7983 */ /* 0x000f280000300800 */
[----:B------:R-:W-:Y:S04]  /*280f0*/  STL.64 [R1+0x12b8], R26 ;  /* 0x0012b81a01007387 */ /* 0x000fe80000100a00 */
[----:B---3--:R-:W-:Y:S04]  /*28100*/  STL.64 [R1+0x1280], R6 ;  /* 0x0012800601007387 */ /* 0x008fe80000100a00 */
[----:B--2---:R0:W-:Y:S04]  /*28110*/  STL.64 [R1+0x1278], R4 ;  /* 0x0012780401007387 */ /* 0x0041e80000100a00 */
        /* <DEDUP_REMOVED lines=26> */
[----:B----4-:R-:W-:-:S02]  /*282c0*/  IMAD.MOV.U32 R26, RZ, RZ, R8 ;  /* 0x000000ffff1a7224 */ /* 0x010fc400078e0008 */
[----:B------:R-:W-:Y:S01]  /*282d0*/  IMAD.MOV.U32 R27, RZ, RZ, R11 ;  /* 0x000000ffff1b7224 */ /* 0x000fe200078e000b */
[----:B------:R-:W4:Y:S04]  /*282e0*/  LDL.LU R8, [R1+0x13c4] ;  /* 0x0013c40001087983 */ /* 0x000f280000300800 */
[----:B------:R-:W4:Y:S04]  /*282f0*/  LDL.LU R11, [R1+0x13c0] ;  /* 0x0013c000010b7983 */ /* 0x000f280000300800 */
[----:B------:R0:W-:Y:S02]  /*28300*/  STL.64 [R1+0x1300], R26 ;  /* 0x0013001a01007387 */ /* 0x0001e40000100a00 */
[----:B0-----:R-:W-:-:S02]  /*28310*/  IMAD.MOV.U32 R26, RZ, RZ, R10 ;  /* 0x000000ffff1a7224 */ /* 0x001fc400078e000a */
[----:B------:R-:W-:Y:S01]  /*28320*/  IMAD.MOV.U32 R27, RZ, RZ, R9 ;  /* 0x000000ffff1b7224 */ /* 0x000fe200078e0009 */
[----:B------:R-:W4:Y:S04]  /*28330*/  LDL.LU R10, [R1+0x13bc] ;  /* 0x0013bc00010a7983 */ /* 0x000f280000300800 */
[----:B------:R-:W4:Y:S04]  /*28340*/  LDL.LU R9, [R1+0x13b8] ;  /* 0x0013b80001097983 */ /* 0x000f280000300800 */
[----:B------:R-:W-:Y:S04]  /*28350*/  STL.64 [R1+0x1318], R26 ;  /* 0x0013181a01007387 */ /* 0x000fe80000100a00 */
[----:B---3--:R-:W-:Y:S04]  /*28360*/  STL.64 [R1+0x12c8], R6 ;  /* 0x0012c80601007387 */ /* 0x008fe80000100a00 */
[----:B--2---:R0:W-:Y:S04]  /*28370*/  STL.64 [R1+0x12c0], R4 ;  /* 0x0012c00401007387 */ /* 0x0041e80000100a00 */
[----:B0-----:R-:W2:Y:S04]  /*28380*/  LDL.LU R4, [R1+0x140] ;  /* 0x0001400001047983 */ /* 0x001ea80000300800 */
[----:B------:R-:W2:Y:S01]  /*28390*/  LDL.LU R5, [R1+0x144] ;  /* 0x0001440001057983 */ /* 0x000ea20000300800 */
[----:B------:R-:W-:-:S02]  /*283a0*/  IMAD.MOV.U32 R26, RZ, RZ, R23 ;  /* 0x000000ffff1a7224 */ /* 0x000fc400078e0017 */
[----:B------:R-:W-:Y:S02]  /*283b0*/  IMAD.MOV.U32 R27, RZ, RZ, R22 ;  /* 0x000000ffff1b7224 */ /* 0x000fe400078e0016 */
[----:B----4-:R-:W-:Y:S02]  /*283c0*/  IMAD.MOV.U32 R6, RZ, RZ, R11 ;  /* 0x000000ffff067224 */ /* 0x010fe400078e000b */
[----:B------:R-:W3:Y:S01]  /*283d0*/  LDL.LU R11, [R1+0x13b4] ;  /* 0x0013b400010b7983 */ /* 0x000ee20000300800 */
[----:B------:R-:W-:-:S03]  /*283e0*/  IMAD.MOV.U32 R7, RZ, RZ, R10 ;  /* 0x000000ffff077224 */ /* 0x000fc600078e000a */
[----:B------:R-:W4:Y:S04]  /*283f0*/  LDL.LU R10, [R1+0x13b0] ;  /* 0x0013b000010a7983 */ /* 0x000f280000300800 */
[----:B------:R-:W-:Y:S04]  /*28400*/  STL.64 [R1+0x1330], R26 ;  /* 0x0013301a01007387 */ /* 0x000fe80000100a00 */
[----:B------:R-:W-:Y:S04]  /*28410*/  STL.64 [R1+0x12e0], R6 ;  /* 0x0012e00601007387 */ /* 0x000fe80000100a00 */
[----:B--2---:R0:W-:Y:S04]  /*28420*/  STL.64 [R1+0x12d8], R4 ;  /* 0x0012d80401007387 */ /* 0x0041e80000100a00 */
[----:B0-----:R-:W2:Y:S04]  /*28430*/  LDL.LU R4, [R1+0x150] ;  /* 0x0001500001047983 */ /* 0x001ea80000300800 */
[----:B------:R-:W2:Y:S04]  /*28440*/  LDL.LU R5, [R1+0x154] ;  /* 0x0001540001057983 */ /* 0x000ea80000300800 */
[----:B------:R-:W2:Y:S04]  /*28450*/  LDL.LU R6, [R1+0x158] ;  /* 0x0001580001067983 */ /* 0x000ea80000300800 */
[----:B------:R-:W2:Y:S01]  /*28460*/  LDL.LU R7, [R1+0x15c] ;  /* 0x00015c0001077983 */ /* 0x000ea20000300800 */
[----:B------:R-:W-:-:S02]  /*28470*/  IMAD.MOV.U32 R26, RZ, RZ, R15 ;  /* 0x000000ffff1a7224 */ /* 0x000fc400078e000f */
[----:B------:R-:W-:-:S05]  /*28480*/  IMAD.MOV.U32 R27, RZ, RZ, R14 ;  /* 0x000000ffff1b7224 */ /* 0x000fca00078e000e */
[----:B------:R-:W-:Y:S04]  /*28490*/  STL.64 [R1+0x1348], R26 ;  /* 0x0013481a01007387 */ /* 0x000fe80000100a00 */
[----:B--2---:R-:W-:Y:S04]  /*284a0*/  STL.64 [R1+0x12f8], R6 ;  /* 0x0012f80601007387 */ /* 0x004fe80000100a00 */
[----:B------:R0:W-:Y:S04]  /*284b0*/  STL.64 [R1+0x12f0], R4 ;  /* 0x0012f00401007387 */ /* 0x0001e80000100a00 */
[----:B0-----:R-:W2:Y:S04]  /*284c0*/  LDL.LU R4, [R1+0x160] ;  /* 0x0001600001047983 */ /* 0x001ea80000300800 */
[----:B------:R-:W2:Y:S01]  /*284d0*/  LDL.LU R5, [R1+0x164] ;  /* 0x0001640001057983 */ /* 0x000ea20000300800 */
[----:B------:R-:W-:-:S02]  /*284e0*/  IMAD.MOV.U32 R26, RZ, RZ, R13 ;  /* 0x000000ffff1a7224 */ /* 0x000fc400078e000d */
[----:B------:R-:W-:Y:S02]  /*284f0*/  IMAD.MOV.U32 R27, RZ, RZ, R12 ;  /* 0x000000ffff1b7224 */ /* 0x000fe400078e000c */
[----:B----4-:R-:W-:Y:S02]  /*28500*/  IMAD.MOV.U32 R6, RZ, RZ, R10 ;  /* 0x000000ffff067224 */ /* 0x010fe400078e000a */
[----:B---3--:R-:W-:Y:S01]  /*28510*/  IMAD.MOV.U32 R7, RZ, RZ, R11 ;  /* 0x000000ffff077224 */ /* 0x008fe200078e000b */
[----:B------:R-:W3:Y:S04]  /*28520*/  LDL.LU R10, [R1+0x13ac] ;  /* 0x0013ac00010a7983 */ /* 0x000ee80000300800 */
[----:B------:R-:W4:Y:S04]  /*28530*/  LDL.LU R11, [R1+0x13a8] ;  /* 0x0013a800010b7983 */ /* 0x000f280000300800 */
[----:B------:R-:W-:Y:S04]  /*28540*/  STL.64 [R1+0x1360], R26 ;  /* 0x0013601a01007387 */ /* 0x000fe80000100a00 */
[----:B------:R-:W-:Y:S04]  /*28550*/  STL.64 [R1+0x1310], R6 ;  /* 0x0013100601007387 */ /* 0x000fe80000100a00 */
[----:B--2---:R0:W-:Y:S04]  /*28560*/  STL.64 [R1+0x1308], R4 ;  /* 0x0013080401007387 */ /* 0x0041e80000100a00 */
[----:B0-----:R-:W2:Y:S04]  /*28570*/  LDL.LU R4, [R1+0x170] ;  /* 0x0001700001047983 */ /* 0x001ea80000300800 */
[----:B------:R-:W2:Y:S04]  /*28580*/  LDL.LU R5, [R1+0x174] ;  /* 0x0001740001057983 */ /* 0x000ea80000300800 */
[----:B------:R-:W2:Y:S04]  /*28590*/  LDL.LU R6, [R1+0x178] ;  /* 0x0001780001067983 */ /* 0x000ea80000300800 */
[----:B------:R-:W2:Y:S04]  /*285a0*/  LDL.LU R7, [R1+0x17c] ;  /* 0x00017c0001077983 */ /* 0x000ea80000300800 */
[----:B------:R-:W3:Y:S04]  /*285b0*/  LDL.LU R12, [R1+0x1d0] ;  /* 0x0001d000010c7983 */ /* 0x000ee80000300800 */
[----:B------:R-:W3:Y:S04]  /*285c0*/  LDL.LU R13, [R1+0x1d4] ;  /* 0x0001d400010d7983 */ /* 0x000ee80000300800 */
[----:B------:R-:W3:Y:S04]  /*285d0*/  LDL.LU R14, [R1+0x1d8] ;  /* 0x0001d800010e7983 */ /* 0x000ee80000300800 */
[----:B------:R-:W3:Y:S01]  /*285e0*/  LDL.LU R15, [R1+0x1dc] ;  /* 0x0001dc00010f7983 */ /* 0x000ee20000300800 */
[----:B------:R-:W-:-:S02]  /*285f0*/  IMAD.MOV.U32 R27, RZ, RZ, R20 ;  /* 0x000000ffff1b7224 */ /* 0x000fc400078e0014 */
[----:B------:R-:W-:Y:S01]  /*28600*/  IMAD.MOV.U32 R26, RZ, RZ, R21 ;  /* 0x000000ffff1a7224 */ /* 0x000fe200078e0015 */
[----:B------:R-:W3:Y:S04]  /*28610*/  LDL.LU R20, [R1+0x1c0] ;  /* 0x0001c00001147983 */ /* 0x000ee80000300800 */
[----:B------:R-:W3:Y:S04]  /*28620*/  LDL.LU R21, [R1+0x1c4] ;  /* 0x0001c40001157983 */ /* 0x000ee80000300800 */
[----:B------:R-:W3:Y:S04]  /*28630*/  LDL.LU R22, [R1+0x1c8] ;  /* 0x0001c80001167983 */ /* 0x000ee80000300800 */
[----:B------:R-:W3:Y:S04]  /*28640*/  LDL.LU R23, [R1+0x1cc] ;  /* 0x0001cc0001177983 */ /* 0x000ee80000300800 */
[----:B--2---:R-:W-:Y:S04]  /*28650*/  STL.64 [R1+0x1328], R6 ;  /* 0x0013280601007387 */ /* 0x004fe80000100a00 */
[----:B------:R0:W-:Y:S04]  /*28660*/  STL.64 [R1+0x1320], R4 ;  /* 0x0013200401007387 */ /* 0x0001e80000100a00 */
[----:B0-----:R-:W2:Y:S04]  /*28670*/  LDL.LU R4, [R1+0x180] ;  /* 0x0001800001047983 */ /* 0x001ea80000300800 */
[----:B------:R-:W2:Y:S01]  /*28680*/  LDL.LU R5, [R1+0x184] ;  /* 0x0001840001057983 */ /* 0x000ea20000300800 */
[----:B----4-:R-:W-:-:S02]  /*28690*/  IMAD.MOV.U32 R6, RZ, RZ, R11 ;  /* 0x000000ffff067224 */ /* 0x010fc400078e000b */
[----:B---3--:R-:W-:Y:S01]  /*286a0*/  IMAD.MOV.U32 R7, RZ, RZ, R10 ;  /* 0x000000ffff077224 */ /* 0x008fe200078e000a */
[----:B------:R-:W3:Y:S04]  /*286b0*/  LDL.LU R11, [R1+0x13a4] ;  /* 0x0013a400010b7983 */ /* 0x000ee80000300800 */
[----:B------:R-:W4:Y:S04]  /*286c0*/  LDL.LU R10, [R1+0x13a0] ;  /* 0x0013a000010a7983 */ /* 0x000f280000300800 */
[----:B------:R-:W-:Y:S04]  /*286d0*/  STL.64 [R1+0x1340], R6 ;  /* 0x0013400601007387 */ /* 0x000fe80000100a00 */
[----:B--2---:R0:W-:Y:S04]  /*286e0*/  STL.64 [R1+0x1338], R4 ;  /* 0x0013380401007387 */ /* 0x0041e80000100a00 */
[----:B0-----:R-:W2:Y:S04]  /*286f0*/  LDL.LU R4, [R1+0x190] ;  /* 0x0001900001047983 */ /* 0x001ea80000300800 */
[----:B------:R-:W2:Y:S04]  /*28700*/  LDL.LU R5, [R1+0x194] ;  /* 0x0001940001057983 */ /* 0x000ea80000300800 */
[----:B------:R-:W2:Y:S04]  /*28710*/  LDL.LU R6, [R1+0x198] ;  /* 0x0001980001067983 */ /* 0x000ea80000300800 */
[----:B------:R-:W2:Y:S04]  /*28720*/  LDL.LU R7, [R1+0x19c] ;  /* 0x00019c0001077983 */ /* 0x000ea80000300800 */
[----:B--2---:R4:W-:Y:S04]  /*28730*/  STL.64 [R1+0x1358], R6 ;  /* 0x0013580601007387 */ /* 0x0049e80000100a00 */
[----:B------:R0:W-:Y:S01]  /*28740*/  STL.64 [R1+0x1350], R4 ;  /* 0x0013500401007387 */ /* 0x0001e20000100a00 */
[----:B----4-:R-:W-:-:S03]  /*28750*/  IMAD.MOV.U32 R6, RZ, RZ, R10 ;  /* 0x000000ffff067224 */ /* 0x010fc600078e000a */
[----:B0-----:R-:W2:Y:S04]  /*28760*/  LDL.LU R4, [R1+0x1a0] ;  /* 0x0001a00001047983 */ /* 0x001ea80000300800 */
[----:B------:R-:W2:Y:S04]  /*28770*/  LDL.LU R5, [R1+0x1a4] ;  /* 0x0001a40001057983 */ /* 0x000ea80000300800 */
[----:B------:R-:W4:Y:S01]  /*28780*/  LDL.LU R10, [R1+0x139c] ;  /* 0x00139c00010a7983 */ /* 0x000f220000300800 */
[----:B---3--:R-:W-:-:S03]  /*28790*/  IMAD.MOV.U32 R7, RZ, RZ, R11 ;  /* 0x000000ffff077224 */ /* 0x008fc600078e000b */
[----:B------:R-:W4:Y:S04]  /*287a0*/  LDL.LU R11, [R1+0x1398] ;  /* 0x00139800010b7983 */ /* 0x000f280000300800 */
[----:B------:R-:W-:Y:S01]  /*287b0*/  STL.64 [R1+0x1370], R6 ;  /* 0x0013700601007387 */ /* 0x000fe20000100a00 */
[C---:B----4-:R-:W-:Y:S03]  /*287c0*/  HMMA.16816.F32.BF16 R12, R16.reuse, R10, R12 ;  /* 0x0000000a100c723c */ /* 0x050fe6000004180c */
[----:B--2---:R0:W-:Y:S04]  /*287d0*/  STL.64 [R1+0x1368], R4 ;  /* 0x0013680401007387 */ /* 0x0041e80000100a00 */
[----:B0-----:R-:W2:Y:S04]  /*287e0*/  LDL.LU R4, [R1+0x1b0] ;  /* 0x0001b00001047983 */ /* 0x001ea80000300800 */
[----:B------:R-:W2:Y:S04]  /*287f0*/  LDL.LU R5, [R1+0x1b4] ;  /* 0x0001b40001057983 */ /* 0x000ea80000300800 */
[----:B------:R-:W2:Y:S04]  /*28800*/  LDL.LU R6, [R1+0x1b8] ;  /* 0x0001b80001067983 */ /* 0x000ea80000300800 */
[----:B------:R-:W2:Y:S04]  /*28810*/  LDL.LU R7, [R1+0x1bc] ;  /* 0x0001bc0001077983 */ /* 0x000ea80000300800 */
[----:B------:R-:W-:Y:S04]  /*28820*/  STL.64 [R1+0x1d0], R12 ;  /* 0x0001d00c01007387 */ /* 0x000fe80000100a00 */
[----:B------:R0:W-:Y:S04]  /*28830*/  STL.64 [R1+0x1d8], R14 ;  /* 0x0001d80e01007387 */ /* 0x0001e80000100a00 */
[----:B0-----:R-:W3:Y:S04]  /*28840*/  LDL.LU.64 R14, [R1+0x1390] ;  /* 0x00139000010e7983 */ /* 0x001ee80000300a00 */
[----:B------:R-:W4:Y:S04]  /*28850*/  LDL.LU.64 R12, [R1+0x1388] ;  /* 0x00138800010c7983 */ /* 0x000f280000300a00 */
[----:B------:R-:W-:Y:S04]  /*28860*/  STL.64 [R1+0x1238], R10 ;  /* 0x0012380a01007387 */ /* 0x000fe80000100a00 */
[----:B------:R0:W-:Y:S04]  /*28870*/  STL.64 [R1+0x1230], R8 ;  /* 0x0012300801007387 */ /* 0x0001e80000100a00 */
[----:B0-----:R-:W2:Y:S04]  /*28880*/  LDL.LU R8, [R1+0xe0] ;  /* 0x0000e00001087983 */ /* 0x001ea80000300800 */
[----:B------:R-:W2:Y:S04]  /*28890*/  LDL.LU R9, [R1+0xe4] ;  /* 0x0000e40001097983 */ /* 0x000ea80000300800 */
[----:B------:R-:W2:Y:S04]  /*288a0*/  LDL.LU R10, [R1+0xe8] ;  /* 0x0000e800010a7983 */ /* 0x000ea80000300800 */
[----:B------:R-:W2:Y:S01]  /*288b0*/  LDL.LU R11, [R1+0xec] ;  /* 0x0000ec00010b7983 */ /* 0x000ea20000300800 */
[----:B---3--:R-:W-:Y:S03]  /*288c0*/  HMMA.16816.F32.BF16 R16, R16, R14, R20 ;  /* 0x0000000e1010723c */ /* 0x008fe60000041814 */
[----:B------:R-:W2:Y:S04]  /*288d0*/  LDL.LU.64 R22, [R1+0x1380] ;  /* 0x0013800001167983 */ /* 0x000ea80000300a00 */
[----:B------:R-:W2:-:S12]  /*288e0*/  LDL.LU.64 R20, [R1+0x1378] ;  /* 0x0013780001147983 */ /* 0x000e980000300a00 */
[----:B------:R0:W-:Y:S02]  /*288f0*/  STL.64 [R1+0x1c0], R16 ;  /* 0x0001c01001007387 */ /* 0x0001e40000100a00 */
[----:B0-----:R-:W-:Y:S02]  /*28900*/  IMAD.MOV.U32 R17, RZ, RZ, R24 ;  /* 0x000000ffff117224 */ /* 0x001fe400078e0018 */
[----:B------:R-:W-:Y:S04]  /*28910*/  STL.64 [R1+0x1c8], R18 ;  /* 0x0001c81201007387 */ /* 0x000fe80000100a00 */
[----:B------:R-:W3:Y:S01]  /*28920*/  LDL.LU R16, [R1+0xc0] ;  /* 0x0000c00001107983 */ /* 0x000ee20000300800 */
[----:B--2---:R-:W-:Y:S03]  /*28930*/  HMMA.16816.F32.BF16 R24, R20, R26, R4 ;  /* 0x0000001a1418723c */ /* 0x004fe60000041804 */
[----:B------:R-:W2:Y:S04]  /*28940*/  LDL.LU.64 R6, [R1+0x1370] ;  /* 0x0013700001067983 */ /* 0x000ea80000300a00 */
[----:B------:R-:W2:-:S12]  /*28950*/  LDL.LU.64 R4, [R1+0x1368] ;  /* 0x0013680001047983 */ /* 0x000e980000300a00 */
[----:B------:R-:W-:Y:S04]  /*28960*/  STL.64 [R1+0x1b0], R24 ;  /* 0x0001b01801007387 */ /* 0x000fe80000100a00 */
[----:B------:R0:W-:Y:S04]  /*28970*/  STL.64 [R1+0x1b8], R26 ;  /* 0x0001b81a01007387 */ /* 0x0001e80000100a00 */
[----:B0-----:R-:W2:Y:S02]  /*28980*/  LDL.LU.64 R26, [R1+0x1360] ;  /* 0x00136000011a7983 */ /* 0x001ea40000300a00 */
[----:B--2---:R-:W-:Y:S02]  /*28990*/  HMMA.16816.F32.BF16 R24, R20, R26, R4 ;  /* 0x0000001a1418723c */ /* 0x004fe40000041804 */
[----:B------:R-:W2:Y:S04]  /*289a0*/  LDL.LU.64 R6, [R1+0x1358] ;  /* 0x0013580001067983 */ /* 0x000ea80000300a00 */
[----:B------:R-:W2:-:S13]  /*289b0*/  LDL.LU.64 R4, [R1+0x1350] ;  /* 0x0013500001047983 */ /* 0x000e9a0000300a00 */
[----:B------:R-:W-:Y:S04]  /*289c0*/  STL.64 [R1+0x1a0], R24 ;  /* 0x0001a01801007387 */ /* 0x000fe80000100a00 */
[----:B------:R0:W-:Y:S04]  /*289d0*/  STL.64 [R1+0x1a8], R26 ;  /* 0x0001a81a01007387 */ /* 0x0001e80000100a00 */
[----:B0-----:R-:W2:Y:S01]  /*289e0*/  LDL.LU.64 R26, [R1+0x1348] ;  /* 0x00134800011a7983 */ /* 0x001ea20000300a00 */
[----:B----4-:R-:W-:-:S03]  /*289f0*/  IMAD.MOV.U32 R19, RZ, RZ, R12 ;  /* 0x000000ffff137224 */ /* 0x010fc600078e000c */
[----:B------:R-:W4:Y:S01]  /*28a00*/  LDL R12, [R1+0xc54] ;  /* 0x000c5400010c7983 */ /* 0x000f220000100800 */
        /* <DEDUP_REMOVED lines=60> */
[----:B------:R-:W3:Y:S01]  /*28dd0*/  LDL.LU R25, [R1+0x1250] ;  /* 0x0012500001197983 */ /* 0x000ee20000300800 */
[----:B--2---:R-:W-:-:S15]  /*28de0*/  HMMA.16816.F32.BF16 R4, R20, R26, R4 ;  /* 0x0000001a1404723c */ /* 0x004fde0000041804 */
[----:B------:R-:W-:-:S04]  /*28df0*/  NOP ;  /* 0x0000000000007918 */ /* 0x000fc80000000000 */
[----:B------:R-:W-:Y:S04]  /*28e00*/  STL.64 [R1+0xf0], R4 ;  /* 0x0000f00401007387 */ /* 0x000fe80000100a00 */
[----:B------:R0:W-:Y:S04]  /*28e10*/  STL.64 [R1+0xf8], R6 ;  /* 0x0000f80601007387 */ /* 0x0001e80000100a00 */
[----:B0-----:R-:W2:Y:S04]  /*28e20*/  LDL.LU.64 R6, [R1+0x1248] ;  /* 0x0012480001067983 */ /* 0x001ea80000300a00 */
[----:B------:R-:W3:Y:S01]  /*28e30*/  LDL.LU.64 R4, [R1+0x1240] ;  /* 0x0012400001047983 */ /* 0x000ee20000300a00 */
[----:B--2---:R-:W-:-:S15]  /*28e40*/  HMMA.16816.F32.BF16 R8, R20, R6, R8 ;  /* 0x000000061408723c */ /* 0x004fde0000041808 */
[----:B------:R-:W-:-:S04]  /*28e50*/  NOP ;  /* 0x0000000000007918 */ /* 0x000fc80000000000 */
[----:B------:R-:W-:Y:S04]  /*28e60*/  STL.64 [R1+0xe0], R8 ;  /* 0x0000e00801007387 */ /* 0x000fe80000100a00 */
[----:B------:R0:W-:Y:S04]  /*28e70*/  STL.64 [R1+0xe8], R10 ;  /* 0x0000e80a01007387 */ /* 0x0001e80000100a00 */
[----:B0-----:R-:W3:Y:S04]  /*28e80*/  LDL.LU.64 R10, [R1+0x1238] ;  /* 0x00123800010a7983 */ /* 0x001ee80000300a00 */
[----:B------:R-:W2:Y:S01]  /*28e90*/  LDL.LU.64 R8, [R1+0x1230] ;  /* 0x0012300001087983 */ /* 0x000ea20000300a00 */
[----:B------:R-:W-:-:S02]  /*28ea0*/  IMAD.MOV.U32 R18, RZ, RZ, R13 ;  /* 0x000000ffff127224 */ /* 0x000fc400078e000d */
[----:B--2---:R-:W-:Y:S02]  /*28eb0*/  IMAD.MOV.U32 R6, RZ, RZ, R9 ;  /* 0x000000ffff067224 */ /* 0x004fe400078e0009 */
[----:B------:R-:W-:-:S07]  /*28ec0*/  IMAD.MOV.U32 R7, RZ, RZ, R8 ;  /* 0x000000ffff077224 */ /* 0x000fce00078e0008 */
[C---:B---3--:R-:W-:Y:S08]  /*28ed0*/  HMMA.16816.F32.BF16 R8, R20.reuse, R10, R4 ;  /* 0x0000000a1408723c */ /* 0x048ff00000041804 */
[----:B------:R-:W-:Y:S01]  /*28ee0*/  HMMA.16816.F32.BF16 R4, R20, R14, R16 ;  /* 0x0000000e1404723c */ /* 0x000fe20000041810 */
[----:B----4-:R-:W0:Y:S04]  /*28ef0*/  LDSM.16.M88.4 R20, [R12+UR5] ;  /* 0x000000050c14783b */ /* 0x010e280008000200 */
[----:B------:R-:W-:Y:S04]  /*28f00*/  LDSM.16.MT88.4 R16, [R25+UR5+0x10800] ;  /* 0x010800051910783b */ /* 0x000fe80008004200 */
[----:B------:R-:W-:Y:S04]  /*28f10*/  LDSM.16.M88.4 R24, [R12+UR5+0xc000] ;  /* 0x00c000050c18783b */ /* 0x000fe80008000200 */
[----:B------:R-:W-:Y:S04]  /*28f20*/  STL.64 [R1+0xd0], R8 ;  /* 0x0000d00801007387 */ /* 0x000fe80000100a00 */
[----:B------:R-:W-:Y:S04]  /*28f30*/  STL.64 [R1+0xd8], R10 ;  /* 0x0000d80a01007387 */ /* 0x000fe80000100a00 */
[----:B------:R-:W1:Y:S04]  /*28f40*/  LDSM.16.M88.4 R8, [R12+UR5+0x1000] ;  /* 0x001000050c08783b */ /* 0x000e680008000200 */
[----:B------:R-:W-:Y:S04]  /*28f50*/  STL.64 [R1+0xc0], R4 ;  /* 0x0000c00401007387 */ /* 0x000fe80000100a00 */
[----:B------:R-:W-:Y:S04]  /*28f60*/  STL.64 [R1+0xc8], R6 ;  /* 0x0000c80601007387 */ /* 0x000fe80000100a00 */
[----:B------:R-:W2:Y:S04]  /*28f70*/  LDSM.16.M88.4 R4, [R12+UR5+0x2000] ;  /* 0x002000050c04783b */ /* 0x000ea80008000200 */
[----:B0-----:R-:W-:Y:S04]  /*28f80*/  STL.64 [R1+0xb0], R20 ;  /* 0x0000b01401007387 */ /* 0x001fe80000100a00 */
[----:B------:R-:W-:Y:S04]  /*28f90*/  STL.64 [R1+0xb8], R22 ;  /* 0x0000b81601007387 */ /* 0x000fe80000100a00 */
[----:B------:R-:W0:Y:S04]  /*28fa0*/  LDSM.16.M88.4 R20, [R12+UR5+0x3000] ;  /* 0x003000050c14783b */ /* 0x000e280008000200 */
[----:B-1----:R-:W-:Y:S04]  /*28fb0*/  STL.64 [R1+0xa0], R8 ;  /* 0x0000a00801007387 */ /* 0x002fe80000100a00 */
[----:B------:R-:W-:Y:S04]  /*28fc0*/  STL.64 [R1+0xa8], R10 ;  /* 0x0000a80a01007387 */ /* 0x000fe80000100a00 */
[----:B------:R-:W1:Y:S04]  /*28fd0*/  LDSM.16.M88.4 R8, [R12+UR5+0x4000] ;  /* 0x004000050c08783b */ /* 0x000e680008000200 */
[----:B--2---:R-:W-:Y:S04]  /*28fe0*/  STL.64 [R1+0x90], R4 ;  /* 0x0000900401007387 */ /* 0x004fe80000100a00 */
        /* <DEDUP_REMOVED lines=22> */
[----:B-1----:R-:W-:Y:S04]  /*29150*/  STL.64 [R1+0x10], R8 ;  /* 0x0000100801007387 */ /* 0x002fe80000100a00 */
[----:B------:R-:W-:Y:S04]  /*29160*/  STL.64 [R1+0x18], R10 ;  /* 0x0000180a01007387 */ /* 0x000fe80000100a00 */
[----:B------:R-:W-:Y:S04]  /*29170*/  STL [R1+0xf24], R26 ;  /* 0x000f241a01007387 */ /* 0x000fe80000100800 */
[----:B--2---:R-:W-:Y:S04]  /*29180*/  STL.64 [R1], R4 ;  /* 0x0000000401007387 */ /* 0x004fe80000100a00 */
[----:B------:R-:W-:Y:S04]  /*29190*/  STL.64 [R1+0x8], R6 ;  /* 0x0000080601007387 */ /* 0x000fe80000100a00 */
[----:B------:R-:W0:Y:S04]  /*291a0*/  LDSM.16.M88.4 R4, [R12+UR5+0xd000] ;  /* 0x00d000050c04783b */ /* 0x000e280008000200 */
[----:B------:R-:W1:Y:S04]  /*291b0*/  LDSM.16.M88.4 R8, [R12+UR5+0xe000] ;  /* 0x00e000050c08783b */ /* 0x000e680008000200 */
[----:B------:R-:W-:Y:S04]  /*291c0*/  STL [R1+0xf20], R27 ;  /* 0x000f201b01007387 */ /* 0x000fe80000100800 */
[----:B------:R-:W-:Y:S04]  /*291d0*/  STL.64 [R1+0x1180], R24 ;  /* 0x0011801801007387 */ /* 0x000fe80000100a00 */
[----:B------:R-:W2:Y:S04]  /*291e0*/  LDSM.16.M88.4 R12, [R12+UR5+0xf000] ;  /* 0x00f000050c0c783b */ /* 0x000ea80008000200 */
[----:B0-----:R-:W-:Y:S04]  /*291f0*/  STL [R1+0xedc], R6 ;  /* 0x000edc0601007387 */ /* 0x001fe80000100800 */
[----:B------:R-:W-:Y:S04]  /*29200*/  STL [R1+0xed8], R7 ;  /* 0x000ed80701007387 */ /* 0x000fe80000100800 */
[----:B------:R0:W-:Y:S04]  /*29210*/  STL.64 [R1+0x1220], R4 ;  /* 0x0012200401007387 */ /* 0x0001e80000100a00 */
[----:B0-----:R-:W3:Y:S04]  /*29220*/  LDL.LU.64 R4, [R1+0xb0] ;  /* 0x0000b00001047983 */ /* 0x001ee80000300a00 */
[----:B-1----:R-:W-:Y:S04]  /*29230*/  STL [R1+0xed0], R10 ;  /* 0x000ed00a01007387 */ /* 0x002fe80000100800 */
[----:B------:R-:W-:Y:S04]  /*29240*/  STL [R1+0xecc], R11 ;  /* 0x000ecc0b01007387 */ /* 0x000fe80000100800 */
[----:B------:R0:W-:Y:S04]  /*29250*/  STL.64 [R1+0x1200], R8 ;  /* 0x0012000801007387 */ /* 0x0001e80000100a00 */
[----:B0-----:R-:W4:Y:S04]  /*29260*/  LDL.LU.64 R8, [R1+0x80] ;  /* 0x0000800001087983 */ /* 0x001f280000300a00 */
[----:B----4-:R0:W-:Y:S04]  /*29270*/  STL.64 [R1+0x1208], R8 ;  /* 0x0012080801007387 */ /* 0x0101e80000100a00 */
[----:B0-----:R-:W4:Y:S01]  /*29280*/  LDL.LU.64 R8, [R1+0x90] ;  /* 0x0000900001087983 */ /* 0x001f220000300a00 */
[----:B------:R-:W-:-:S03]  /*29290*/  IMAD.MOV.U32 R11, RZ, RZ, R2 ;  /* 0x000000ffff0b7224 */ /* 0x000fc600078e0002 */
[----:B----4-:R0:W-:Y:S04]  /*292a0*/  STL.64 [R1+0x1210], R8 ;  /* 0x0012100801007387 */ /* 0x0101e80000100a00 */
[----:B0-----:R-:W4:Y:S04]  /*292b0*/  LDL.LU R8, [R1+0x2a0] ;  /* 0x0002a00001087983 */ /* 0x001f280000300800 */
[----:B------:R-:W4:Y:S04]  /*292c0*/  LDL.LU R9, [R1+0x2a4] ;  /* 0x0002a40001097983 */ /* 0x000f280000300800 */
[----:B------:R-:W4:Y:S04]  /*292d0*/  LDL.LU R10, [R1+0x2a8] ;  /* 0x0002a800010a7983 */ /* 0x000f280000300800 */
[----:B------:R-:W2:Y:S04]  /*292e0*/  LDL.LU R2, [R1+0x1228] ;  /* 0x0012280001027983 */ /* 0x000ea80000300800 */
[----:B------:R-:W3:Y:S04]  /*292f0*/  LDL.LU.64 R24, [R1+0x70] ;  /* 0x0000700001187983 */ /* 0x000ee80000300a00 */
[----:B--2---:R-:W0:Y:S04]  /*29300*/  LDSM.16.MT88.4 R20, [R2+UR5+0x10800] ;  /* 0x010800050214783b */ /* 0x004e280008004200 */
[----:B---3--:R1:W-:Y:S04]  /*29310*/  STL.64 [R1+0x1218], R24 ;  /* 0x0012181801007387 */ /* 0x0083e80000100a00 */
[----:B-1----:R-:W4:Y:S04]  /*29320*/  LDL.LU.64 R24, [R1+0xa0] ;  /* 0x0000a00001187983 */ /* 0x002f280000300a00 */
[----:B------:R1:W-:Y:S04]  /*29330*/  STL [R1+0x1114], R12 ;  /* 0x0011140c01007387 */ /* 0x0003e80000100800 */
[----:B------:R2:W-:Y:S04]  /*29340*/  STL [R1+0x1110], R13 ;  /* 0x0011100d01007387 */ /* 0x0005e80000100800 */
[----:B------:R3:W-:Y:S04]  /*29350*/  STL [R1+0xec4], R14 ;  /* 0x000ec40e01007387 */ /* 0x0007e80000100800 */
[----:B------:R0:W-:Y:S04]  /*29360*/  STL [R1+0xec0], R15 ;  /* 0x000ec00f01007387 */ /* 0x0001e80000100800 */
[----:B-1----:R-:W4:Y:S04]  /*29370*/  LDL.LU R12, [R1+0x2b0] ;  /* 0x0002b000010c7983 */ /* 0x002f280000300800 */
[----:B--2---:R-:W4:Y:S04]  /*29380*/  LDL.LU R13, [R1+0x2b4] ;  /* 0x0002b400010d7983 */ /* 0x004f280000300800 */
[----:B---3--:R-:W4:Y:S01]  /*29390*/  LDL.LU R14, [R1+0x2b8] ;  /* 0x0002b800010e7983 */ /* 0x008f220000300800 */
[----:B0-----:R-:W-:-:S03]  /*293a0*/  IMAD.MOV.U32 R15, RZ, RZ, R0 ;  /* 0x000000ffff0f7224 */ /* 0x001fc600078e0000 */
[----:B------:R-:W-:Y:S04]  /*293b0*/  STL [R1+0x1118], R2 ;  /* 0x0011180201007387 */ /* 0x000fe80000100800 */
[----:B------:R-:W-:Y:S04]  /*293c0*/  STL.64 [R1+0x1108], R22 ;  /* 0x0011081601007387 */ /* 0x000fe80000100a00 */
[----:B------:R4:W-:Y:S02]  /*293d0*/  STL.64 [R1+0x1100], R20 ;  /* 0x0011001401007387 */ /* 0x0009e40000100a00 */
[----:B----4-:R-:W-:Y:S01]  /*293e0*/  HMMA.16816.F32.BF16 R20, R16, R4, R12 ;  /* 0x000000041014723c */ /* 0x010fe2000004180c */
[----:B------:R-:W-:-:S02]  /*293f0*/  IMAD.MOV.U32 R15, RZ, RZ, R4 ;  /* 0x000000ffff0f7224 */ /* 0x000fc400078e0004 */
[----:B------:R-:W-:Y:S02]  /*29400*/  IMAD.MOV.U32 R14, RZ, RZ, R5 ;  /* 0x000000ffff0e7224 */ /* 0x000fe400078e0005 */
[----:B------:R-:W2:Y:S03]  /*29410*/  LDL.LU.64 R4, [R1+0x1220] ;  /* 0x0012200001047983 */ /* 0x000ea60000300a00 */
[----:B------:R-:W-:Y:S11]  /*29420*/  HMMA.16816.F32.BF16 R8, R16, R24, R8 ;  /* 0x000000181008723c */ /* 0x000ff60000041808 */
[----:B------:R-:W-:-:S02]  /*29430*/  IMAD.MOV.U32 R7, RZ, RZ, R21 ;  /* 0x000000ffff077224 */ /* 0x000fc400078e0015 */
[----:B------:R-:W-:Y:S01]  /*29440*/  IMAD.MOV.U32 R6, RZ, RZ, R22 ;  /* 0x000000ffff067224 */ /* 0x000fe200078e0016 */
[----:B------:R0:W-:Y:S01]  /*29450*/  STL [R1+0x2b0], R20 ;  /* 0x0002b01401007387 */ /* 0x0001e20000100800 */
[----:B------:R-:W-:-:S03]  /*29460*/  IMAD.MOV.U32 R0, RZ, RZ, R23 ;  /* 0x000000ffff007224 */ /* 0x000fc600078e0017 */
[----:B------:R-:W-:Y:S01]  /*29470*/  STL.64 [R1+0x1168], R6 ;  /* 0x0011680601007387 */ /* 0x000fe20000100a00 */
[----:B------:R-:W-:Y:S02]  /*29480*/  IMAD.MOV.U32 R21, RZ, RZ, R24 ;  /* 0x000000ffff157224 */ /* 0x000fe400078e0018 */
[----:B0-----:R-:W-:Y:S01]  /*29490*/  IMAD.MOV.U32 R20, RZ, RZ, R25 ;  /* 0x000000ffff147224 */ /* 0x001fe200078e0019 */
[----:B--2---:R0:W-:Y:S04]  /*294a0*/  STL.64 [R1+0x1160], R4 ;  /* 0x0011600401007387 */ /* 0x0041e80000100a00 */
[----:B0-----:R-:W2:Y:S04]  /*294b0*/  LDL.LU R4, [R1+0x270] ;  /* 0x0002700001047983 */ /* 0x001ea80000300800 */
[----:B------:R-:W2:Y:S04]  /*294c0*/  LDL.LU R5, [R1+0x274] ;  /* 0x0002740001057983 */ /* 0x000ea80000300800 */
[----:B------:R-:W2:Y:S04]  /*294d0*/  LDL.LU R6, [R1+0x278] ;  /* 0x0002780001067983 */ /* 0x000ea80000300800 */
[----:B------:R-:W2:Y:S04]  /*294e0*/  LDL.LU R7, [R1+0x27c] ;  /* 0x00027c0001077983 */ /* 0x000ea80000300800 */
[----:B------:R-:W-:Y:S04]  /*294f0*/  STL [R1+0x1124], R0 ;  /* 0x0011240001007387 */ /* 0x000fe80000100800 */
[----:B------:R0:W-:Y:S04]  /*29500*/  STL [R1+0x1120], R14 ;  /* 0x0011200e01007387 */ /* 0x0001e80000100800 */
[----:B------:R1:W-:Y:S04]  /*29510*/  STL [R1+0x111c], R15 ;  /* 0x00111c0f01007387 */ /* 0x0003e80000100800 */
[----:B------:R-:W3:Y:S04]  /*29520*/  LDL.LU R12, [R1+0x280] ;  /* 0x00028000010c7983 */ /* 0x000ee80000300800 */
[----:B------:R-:W3:Y:S04]  /*29530*/  LDL.LU R13, [R1+0x284] ;  /* 0x00028400010d7983 */ /* 0x000ee80000300800 */
[----:B0-----:R-:W3:Y:S01]  /*29540*/  LDL.LU R14, [R1+0x288] ;  /* 0x00028800010e7983 */ /* 0x001ee20000300800 */
[----:B-1----:R-:W-:-:S02]  /*29550*/  IMAD.MOV.U32 R15, RZ, RZ, R3 ;  /* 0x000000ffff0f7224 */ /* 0x002fc400078e0003 */
[----:B------:R-:W-:Y:S01]  /*29560*/  IMAD.MOV.U32 R3, RZ, RZ, R11 ;  /* 0x000000ffff037224 */ /* 0x000fe200078e000b */
[----:B------:R-:W2:Y:S04]  /*29570*/  LDL.LU.64 R24, [R1+0x1218] ;  /* 0x0012180001187983 */ /* 0x000ea80000300a00 */
[----:B------:R0:W-:Y:S04]  /*29580*/  STL.64 [R1+0x2a0], R8 ;  /* 0x0002a00801007387 */ /* 0x0001e80000100a00 */
[----:B------:R-:W-:Y:S04]  /*29590*/  STL [R1+0x2a8], R10 ;  /* 0x0002a80a01007387 */ /* 0x000fe80000100800 */
[----:B0-----:R-:W4:Y:S04]  /*295a0*/  LDL.LU.64 R8, [R1+0x1210] ;  /* 0x0012100001087983 */ /* 0x001f280000300a00 */
[----:B------:R-:W-:Y:S04]  /*295b0*/  STL [R1+0x1130], R3 ;  /* 0x0011300301007387 */ /* 0x000fe80000100800 */
[----:B------:R0:W-:Y:S04]  /*295c0*/  STL [R1+0x112c], R20 ;  /* 0x00112c1401007387 */ /* 0x0001e80000100800 */
[----:B------:R1:W-:Y:S04]  /*295d0*/  STL [R1+0x1128], R21 ;  /* 0x0011281501007387 */ /* 0x0003e80000100800 */
[----:B0-----:R-:W4:Y:S04]  /*295e0*/  LDL.LU R20, [R1+0x290] ;  /* 0x0002900001147983 */ /* 0x001f280000300800 */
[----:B-1----:R-:W4:Y:S04]  /*295f0*/  LDL.LU R21, [R1+0x294] ;  /* 0x0002940001157983 */ /* 0x002f280000300800 */
[----:B------:R-:W4:Y:S04]  /*29600*/  LDL.LU R22, [R1+0x298] ;  /* 0x0002980001167983 */ /* 0x000f280000300800 */
[----:B------:R-:W4:Y:S02]  /*29610*/  LDL.LU R23, [R1+0x29c] ;  /* 0x00029c0001177983 */ /* 0x000f240000300800 */
[----:B----4-:R-:W-:-:S15]  /*29620*/  HMMA.16816.F32.BF16 R20, R16, R8, R20 ;  /* 0x000000081014723c */ /* 0x010fde0000041814 */
[----:B------:R-:W-:-:S04]  /*29630*/  NOP ;  /* 0x0000000000007918 */ /* 0x000fc80000000000 */
[----:B------:R-:W-:Y:S04]  /*29640*/  STL.64 [R1+0x290], R20 ;  /* 0x0002901401007387 */ /* 0x000fe80000100a00 */
[----:B------:R0:W-:Y:S02]  /*29650*/  STL.64 [R1+0x298], R22 ;  /* 0x0002981601007387 */ /* 0x0001e40000100a00 */
[----:B0-----:R-:W-:Y:S02]  /*29660*/  IMAD.MOV.U32 R23, RZ, RZ, R8 ;  /* 0x000000ffff177224 */ /* 0x001fe400078e0008 */
[----:B------:R-:W-:Y:S02]  /*29670*/  IMAD.MOV.U32 R22, RZ, RZ, R9 ;  /* 0x000000ffff167224 */ /* 0x000fe400078e0009 */
[----:B------:R-:W3:Y:S04]  /*29680*/  LDL.LU.64 R8, [R1+0x1208] ;  /* 0x0012080001087983 */ /* 0x000ee80000300a00 */
[----:B------:R-:W-:Y:S04]  /*29690*/  STL [R1+0x1138], R22 ;  /* 0x0011381601007387 */ /* 0x000fe80000100800 */
[----:B------:R3:W-:Y:S01]  /*296a0*/  STL [R1+0x1134], R23 ;  /* 0x0011341701007387 */ /* 0x0007e20000100800 */
[C---:B--2---:R-:W-:Y:S08]  /*296b0*/  HMMA.16816.F32.BF16 R4, R16.reuse, R24, R4 ;  /* 0x000000181004723c */ /* 0x044ff00000041804 */
[----:B---3--:R-:W-:Y:S01]  /*296c0*/  HMMA.16816.F32.BF16 R20, R16, R8, R12 ;  /* 0x000000081014723c */ /* 0x008fe2000004180c */
[----:B------:R-:W-:-:S02]  /*296d0*/  IMAD.MOV.U32 R12, RZ, RZ, R8 ;  /* 0x000000ffff0c7224 */ /* 0x000fc400078e0008 */
[----:B------:R-:W-:Y:S02]  /*296e0*/  IMAD.MOV.U32 R13, RZ, RZ, R9 ;  /* 0x000000ffff0d7224 */ /* 0x000fe400078e0009 */
[----:B------:R-:W2:Y:S01]  /*296f0*/  LDL.LU.64 R8, [R1+0x1200] ;  /* 0x0012000001087983 */ /* 0x000ea20000300a00 */
[----:B------:R-:W-:-:S13]  /*29700*/  IMAD.MOV.U32 R15, RZ, RZ, R24 ;  /* 0x000000ffff0f7224 */ /* 0x000fda00078e0018 */
[----:B------:R-:W-:Y:S01]  /*29710*/  IMAD.MOV.U32 R11, RZ, RZ, R23 ;  /* 0x000000ffff0b7224 */ /* 0x000fe200078e0017 */
[----:B------:R-:W-:Y:S04]  /*29720*/  STL.64 [R1+0x280], R20 ;  /* 0x0002801401007387 */ /* 0x000fe80000100a00 */
[----:B------:R-:W-:Y:S04]  /*29730*/  STL [R1+0x288], R22 ;  /* 0x0002881601007387 */ /* 0x000fe80000100800 */
[----:B------:R-:W-:Y:S01]  /*29740*/  STL [R1+0x1144], R11 ;  /* 0x0011440b01007387 */ /* 0x000fe20000100800 */
[----:B------:R-:W-:-:S03]  /*29750*/  IMAD.MOV.U32 R2, RZ, RZ, R25 ;  /* 0x000000ffff027224 */ /* 0x000fc600078e0019 */
[----:B--2---:R-:W-:Y:S04]  /*29760*/  STL.64 [R1+0x11a8], R8 ;  /* 0x0011a80801007387 */ /* 0x004fe80000100a00 */
[----:B------:R-:W-:Y:S04]  /*29770*/  STL [R1+0x1140], R13 ;  /* 0x0011400d01007387 */ /* 0x000fe80000100800 */
[----:B------:R-:W-:Y:S04]  /*29780*/  STL [R1+0x113c], R12 ;  /* 0x00113c0c01007387 */ /* 0x000fe80000100800 */
[----:B------:R0:W-:Y:S04]  /*29790*/  STL.64 [R1+0x270], R4 ;  /* 0x0002700401007387 */ /* 0x0001e80000100a00 */
[----:B------:R1:W-:Y:S04]  /*297a0*/  STL.64 [R1+0x278], R6 ;  /* 0x0002780601007387 */ /* 0x0003e80000100a00 */
[----:B0-----:R-:W2:Y:S04]  /*297b0*/  LDL.LU R4, [R1+0x1f0] ;  /* 0x0001f00001047983 */ /* 0x001ea80000300800 */
[----:B------:R-:W2:Y:S01]  /*297c0*/  LDL.LU R5, [R1+0x1f4] ;  /* 0x0001f40001057983 */ /* 0x000ea20000300800 */
[----:B-1----:R-:W-:-:S02]  /*297d0*/  IMAD.MOV.U32 R6, RZ, RZ, R28 ;  /* 0x000000ffff067224 */ /* 0x002fc400078e001c */
[----:B------:R-:W-:Y:S01]  /*297e0*/  IMAD.MOV.U32 R7, RZ, RZ, R29 ;  /* 0x000000ffff077224 */ /* 0x000fe200078e001d */
[----:B------:R-:W3:Y:S04]  /*297f0*/  LDL.LU R28, [R1+0x11fc] ;  /* 0x0011fc00011c7983 */ /* 0x000ee80000300800 */
[----:B------:R-:W4:Y:S04]  /*29800*/  LDL.LU R29, [R1+0x11f8] ;  /* 0x0011f800011d7983 */ /* 0x000f280000300800 */
        /* <DEDUP_REMOVED lines=12> */
[----:B--2---:R-:W-:Y:S04]  /*298d0*/  STL.64 [R1+0x11f0], R22 ;  /* 0x0011f01601007387 */ /* 0x004fe80000100a00 */
[----:B------:R0:W-:Y:S04]  /*298e0*/  STL.64 [R1+0x11e8], R20 ;  /* 0x0011e81401007387 */ /* 0x0001e80000100a00 */
[----:B0-----:R-:W2:Y:S04]  /*298f0*/  LDL.LU R20, [R1+0x260] ;  /* 0x0002600001147983 */ /* 0x001ea80000300800 */
[----:B------:R-:W2:Y:S04]  /*29900*/  LDL.LU R21, [R1+0x264] ;  /* 0x0002640001157983 */ /* 0x000ea80000300800 */
[----:B------:R-:W2:Y:S04]  /*29910*/  LDL.LU R22, [R1+0x268] ;  /* 0x0002680001167983 */ /* 0x000ea80000300800 */
[----:B------:R-:W2:Y:S04]  /*29920*/  LDL.LU R23, [R1+0x26c] ;  /* 0x00026c0001177983 */ /* 0x000ea80000300800 */
[----:B------:R-:W-:Y:S04]  /*29930*/  STL.64 [R1+0x11b8], R10 ;  /* 0x0011b80a01007387 */ /* 0x000fe80000100a00 */
[----:B------:R0:W-:Y:S04]  /*29940*/  STL.64 [R1+0x11b0], R8 ;  /* 0x0011b00801007387 */ /* 0x0001e80000100a00 */
[----:B0-----:R-:W2:Y:S04]  /*29950*/  LDL.LU.64 R8, [R1+0x30] ;  /* 0x0000300001087983 */ /* 0x001ea80000300a00 */
[----:B--2---:R0:W-:Y:S04]  /*29960*/  STL.64 [R1+0x11c8], R8 ;  /* 0x0011c80801007387 */ /* 0x0041e80000100a00 */
[----:B0-----:R-:W2:Y:S04]  /*29970*/  LDL.LU.64 R8, [R1+0x40] ;  /* 0x0000400001087983 */ /* 0x001ea80000300a00 */
[----:B--2---:R0:W-:Y:S04]  /*29980*/  STL.64 [R1+0x11e0], R8 ;  /* 0x0011e00801007387 */ /* 0x0041e80000100a00 */
[----:B0-----:R-:W2:Y:S04]  /*29990*/  LDL.LU.64 R8, [R1+0x50] ;  /* 0x0000500001087983 */ /* 0x001ea80000300a00 */
[----:B------:R-:W-:Y:S04]  /*299a0*/  STL.64 [R1+0x1190], R26 ;  /* 0x0011901a01007387 */ /* 0x000fe80000100a00 */
[----:B------:R0:W-:Y:S04]  /*299b0*/  STL.64 [R1+0x1188], R24 ;  /* 0x0011881801007387 */ /* 0x0001e80000100a00 */
[----:B0-----:R-:W2:Y:S04]  /*299c0*/  LDL.LU.64 R24, [R1+0x10] ;  /* 0x0000100001187983 */ /* 0x001ea80000300a00 */
[----:B--2---:R0:W-:Y:S04]  /*299d0*/  STL.64 [R1+0x11a0], R24 ;  /* 0x0011a01801007387 */ /* 0x0041e80000100a00 */
[----:B0-----:R-:W2:Y:S04]  /*299e0*/  LDL.LU.64 R24, [R1+0x20] ;  /* 0x0000200001187983 */ /* 0x001ea80000300a00 */
[----:B--2---:R0:W-:Y:S04]  /*299f0*/  STL.64 [R1+0x11c0], R24 ;  /* 0x0011c01801007387 */ /* 0x0041e80000100a00 */
[----:B0-----:R-:W2:Y:S04]  /*29a00*/  LDL.LU R24, [R1+0x230] ;  /* 0x0002300001187983 */ /* 0x001ea80000300800 */
        /* <DEDUP_REMOVED lines=11> */
[----:B0-----:R-:W2:Y:S04]  /*29ac0*/  LDL.LU.64 R4, [R1] ;  /* 0x0000000001047983 */ /* 0x001ea80000300a00 */
[----:B--2---:R0:W-:Y:S04]  /*29ad0*/  STL.64 [R1+0x1198], R4 ;  /* 0x0011980401007387 */ /* 0x0041e80000100a00 */
[----:B0-----:R-:W2:Y:S04]  /*29ae0*/  LDL.LU R4, [R1+0x210] ;  /* 0x0002100001047983 */ /* 0x001ea80000300800 */
[----:B------:R-:W2:Y:S04]  /*29af0*/  LDL.LU R5, [R1+0x214] ;  /* 0x0002140001057983 */ /* 0x000ea80000300800 */
[----:B------:R-:W-:Y:S04]  /*29b00*/  STL [R1+0x114c], R2 ;  /* 0x00114c0201007387 */ /* 0x000fe80000100800 */
[----:B------:R-:W-:Y:S04]  /*29b10*/  STL [R1+0x1148], R15 ;  /* 0x0011480f01007387 */ /* 0x000fe80000100800 */
[----:B------:R-:W2:Y:S01]  /*29b20*/  LDL.LU.64 R12, [R1+0x60] ;  /* 0x00006000010c7983 */ /* 0x000ea20000300a00 */
[----:B----4-:R-:W-:-:S02]  /*29b30*/  IMAD.MOV.U32 R6, RZ, RZ, R29 ;  /* 0x000000ffff067224 */ /* 0x010fc400078e001d */
[----:B---3--:R-:W-:Y:S01]  /*29b40*/  IMAD.MOV.U32 R7, RZ, RZ, R28 ;  /* 0x000000ffff077224 */ /* 0x008fe200078e001c */
[----:B--2---:R-:W-:-:S15]  /*29b50*/  HMMA.16816.F32.BF16 R20, R16, R12, R20 ;  /* 0x0000000c1014723c */ /* 0x004fde0000041814 */
[----:B------:R-:W-:-:S04]  /*29b60*/  NOP ;  /* 0x0000000000007918 */ /* 0x000fc80000000000 */
[----:B------:R-:W-:Y:S01]  /*29b70*/  IMAD.MOV.U32 R29, RZ, RZ, R22 ;  /* 0x000000ffff1d7224 */ /* 0x000fe200078e0016 */
[----:B------:R0:W-:Y:S01]  /*29b80*/  STL.64 [R1+0x260], R20 ;  /* 0x0002601401007387 */ /* 0x0001e20000100a00 */
[----:B------:R-:W-:-:S03]  /*29b90*/  IMAD.MOV.U32 R28, RZ, RZ, R23 ;  /* 0x000000ffff1c7224 */ /* 0x000fc600078e0017 */
[----:B------:R-:W2:Y:S04]  /*29ba0*/  LDL.LU.64 R22, [R1+0x11f0] ;  /* 0x0011f00001167983 */ /* 0x000ea80000300a00 */
[----:B0-----:R-:W2:Y:S02]  /*29bb0*/  LDL.LU.64 R20, [R1+0x11e8] ;  /* 0x0011e80001147983 */ /* 0x001ea40000300a00 */
[----:B--2---:R-:W-:-:S15]  /*29bc0*/  HMMA.16816.F32.BF16 R20, R16, R8, R20 ;  /* 0x000000081014723c */ /* 0x004fde0000041814 */
[----:B------:R-:W-:-:S04]  /*29bd0*/  NOP ;  /* 0x0000000000007918 */ /* 0x000fc80000000000 */
[----:B------:R0:W-:Y:S04]  /*29be0*/  STL.64 [R1+0x250], R20 ;  /* 0x0002501401007387 */ /* 0x0001e80000100a00 */
[----:B------:R1:W-:Y:S01]  /*29bf0*/  STL.64 [R1+0x258], R22 ;  /* 0x0002581601007387 */ /* 0x0003e20000100a00 */
[----:B0-----:R-:W-:Y:S02]  /*29c00*/  IMAD.MOV.U32 R20, RZ, RZ, R8 ;  /* 0x000000ffff147224 */ /* 0x001fe400078e0008 */
[----:B------:R-:W-:Y:S02]  /*29c10*/  IMAD.MOV.U32 R21, RZ, RZ, R9 ;  /* 0x000000ffff157224 */ /* 0x000fe400078e0009 */
[----:B------:R-:W2:Y:S02]  /*29c20*/  LDL.LU.64 R8, [R1+0x11e0] ;  /* 0x0011e00001087983 */ /* 0x000ea40000300a00 */
[----:B--2---:R-:W-:Y:S01]  /*29c30*/  HMMA.16816.F32.BF16 R24, R16, R8, R24 ;  /* 0x000000081018723c */ /* 0x004fe20000041818 */
[----:B-1----:R-:W-:-:S02]  /*29c40*/  IMAD.MOV.U32 R23, RZ, RZ, R8 ;  /* 0x000000ffff177224 */ /* 0x002fc400078e0008 */
[----:B------:R-:W-:-:S15]  /*29c50*/  IMAD.MOV.U32 R3, RZ, RZ, R9 ;  /* 0x000000ffff037224 */ /* 0x000fde00078e0009 */
[----:B------:R-:W-:Y:S01]  /*29c60*/  NOP ;  /* 0x0000000000007918 */ /* 0x000fe20000000000 */
[----:B------:R-:W-:Y:S04]  /*29c70*/  STL.64 [R1+0x240], R24 ;  /* 0x0002401801007387 */ /* 0x000fe80000100a00 */
[----:B------:R0:W-:Y:S04]  /*29c80*/  STL.64 [R1+0x248], R26 ;  /* 0x0002481a01007387 */ /* 0x0001e80000100a00 */
[----:B0-----:R-:W2:Y:S04]  /*29c90*/  LDL.LU.64 R26, [R1+0x11d8] ;  /* 0x0011d800011a7983 */ /* 0x001ea80000300a00 */
[----:B------:R-:W2:Y:S04]  /*29ca0*/  LDL.LU.64 R24, [R1+0x11d0] ;  /* 0x0011d00001187983 */ /* 0x000ea80000300a00 */
[----:B------:R-:W2:Y:S01]  /*29cb0*/  LDL.LU.64 R8, [R1+0x11c8] ;  /* 0x0011c80001087983 */ /* 0x000ea20000300a00 */
[----:B------:R-:W-:Y:S01]  /*29cc0*/  IMAD.MOV.U32 R0, RZ, RZ, R12 ;  /* 0x000000ffff007224 */ /* 0x000fe200078e000c */
[----:B--2---:R-:W-:Y:S01]  /*29cd0*/  HMMA.16816.F32.BF16 R24, R16, R8, R24 ;  /* 0x000000081018723c */ /* 0x004fe20000041818 */
[----:B------:R-:W-:-:S02]  /*29ce0*/  IMAD.MOV.U32 R12, RZ, RZ, R8 ;  /* 0x000000ffff0c7224 */ /* 0x000fc400078e0008 */
[----:B------:R-:W-:-:S15]  /*29cf0*/  IMAD.MOV.U32 R22, RZ, RZ, R9 ;  /* 0x000000ffff167224 */ /* 0x000fde00078e0009 */
[----:B------:R-:W-:Y:S01]  /*29d00*/  NOP ;  /* 0x0000000000007918 */ /* 0x000fe20000000000 */
[----:B------:R0:W-:Y:S04]  /*29d10*/  STL.64 [R1+0x230], R24 ;  /* 0x0002301801007387 */ /* 0x0001e80000100a00 */
[----:B------:R-:W-:Y:S04]  /*29d20*/  STL.64 [R1+0x238], R26 ;  /* 0x0002381a01007387 */ /* 0x000fe80000100a00 */
[----:B0-----:R-:W2:Y:S04]  /*29d30*/  LDL.LU.64 R24, [R1+0x11c0] ;  /* 0x0011c00001187983 */ /* 0x001ea80000300a00 */
[----:B------:R-:W2:Y:S04]  /*29d40*/  LDL.LU.64 R10, [R1+0x11b8] ;  /* 0x0011b800010a7983 */ /* 0x000ea80000300a00 */
[----:B------:R-:W2:Y:S04]  /*29d50*/  LDL.LU.64 R8, [R1+0x11b0] ;  /* 0x0011b00001087983 */ /* 0x000ea80000300a00 */
[----:B------:R-:W-:Y:S04]  /*29d60*/  STL.64 [R1+0x1158], R22 ;  /* 0x0011581601007387 */ /* 0x000fe80000100a00 */
[----:B------:R0:W-:Y:S01]  /*29d70*/  STL.64 [R1+0x1150], R20 ;  /* 0x0011501401007387 */ /* 0x0001e20000100a00 */
[----:B------:R-:W-:-:S03]  /*29d80*/  IMAD.MOV.U32 R14, RZ, RZ, R13 ;  /* 0x000000ffff0e7224 */ /* 0x000fc600078e000d */
[----:B0-----:R-:W3:Y:S04]  /*29d90*/  LDL.LU R20, [R1+0x1e0] ;  /* 0x0001e00001147983 */ /* 0x001ee80000300800 */
[----:B------:R-:W3:Y:S04]  /*29da0*/  LDL.LU R21, [R1+0x1e4] ;  /* 0x0001e40001157983 */ /* 0x000ee80000300800 */
[----:B------:R-:W3:Y:S04]  /*29db0*/  LDL.LU R22, [R1+0x1e8] ;  /* 0x0001e80001167983 */ /* 0x000ee80000300800 */
[----:B------:R-:W3:Y:S01]  /*29dc0*/  LDL.LU R23, [R1+0x1ec] ;  /* 0x0001ec0001177983 */ /* 0x000ee20000300800 */
[----:B--2---:R-:W-:Y:S01]  /*29dd0*/  HMMA.16816.F32.BF16 R8, R16, R24, R8 ;  /* 0x000000181008723c */ /* 0x004fe20000041808 */
[----:B------:R-:W-:-:S15]  /*29de0*/  IMAD.MOV.U32 R13, RZ, RZ, R25 ;  /* 0x000000ffff0d7224 */ /* 0x000fde00078e0019 */
[----:B------:R-:W-:-:S03]  /*29df0*/  NOP ;  /* 0x0000000000007918 */ /* 0x000fc60000000000 */
[----:B------:R0:W-:Y:S04]  /*29e00*/  STL.64 [R1+0x220], R8 ;  /* 0x0002200801007387 */ /* 0x0001e80000100a00 */
[----:B------:R1:W-:Y:S04]  /*29e10*/  STL.64 [R1+0x228], R10 ;  /* 0x0002280a01007387 */ /* 0x0003e80000100a00 */
[----:B0-----:R-:W2:Y:S01]  /*29e20*/  LDL.LU.64 R8, [R1+0x11a8] ;  /* 0x0011a80001087983 */ /* 0x001ea20000300a00 */
[----:B-1----:R-:W-:-:S03]  /*29e30*/  IMAD.MOV.U32 R11, RZ, RZ, R24 ;  /* 0x000000ffff0b7224 */ /* 0x002fc600078e0018 */
[----:B------:R-:W4:Y:S02]  /*29e40*/  LDL.LU.64 R24, [R1+0x11a0] ;  /* 0x0011a00001187983 */ /* 0x000f240000300a00 */
[----:B----4-:R-:W-:Y:S01]  /*29e50*/  HMMA.16816.F32.BF16 R4, R16, R24, R4 ;  /* 0x000000181004723c */ /* 0x010fe20000041804 */
[----:B------:R-:W-:Y:S02]  /*29e60*/  IMAD.MOV.U32 R2, RZ, RZ, R24 ;  /* 0x000000ffff027224 */ /* 0x000fe400078e0018 */
[----:B------:R-:W-:-:S15]  /*29e70*/  IMAD.MOV.U32 R15, RZ, RZ, R25 ;  /* 0x000000ffff0f7224 */ /* 0x000fde00078e0019 */
[----:B------:R-:W-:Y:S01]  /*29e80*/  NOP ;  /* 0x0000000000007918 */ /* 0x000fe20000000000 */
[----:B------:R0:W-:Y:S04]  /*29e90*/  STL.64 [R1+0x210], R4 ;  /* 0x0002100401007387 */ /* 0x0001e80000100a00 */
[----:B------:R-:W-:Y:S04]  /*29ea0*/  STL.64 [R1+0x218], R6 ;  /* 0x0002180601007387 */ /* 0x000fe80000100a00 */
[----:B0-----:R-:W4:Y:S04]  /*29eb0*/  LDL.LU.64 R4, [R1+0x1198] ;  /* 0x0011980001047983 */ /* 0x001f280000300a00 */
[----:B------:R-:W4:Y:S04]  /*29ec0*/  LDL.LU.64 R26, [R1+0x1190] ;  /* 0x00119000011a7983 */ /* 0x000f280000300a00 */
[----:B------:R-:W4:Y:S02]  /*29ed0*/  LDL.LU.64 R24, [R1+0x1188] ;  /* 0x0011880001187983 */ /* 0x000f240000300a00 */
[----:B----4-:R-:W-:-:S15]  /*29ee0*/  HMMA.16816.F32.BF16 R24, R16, R4, R24 ;  /* 0x000000041018723c */ /* 0x010fde0000041818 */
[----:B------:R-:W-:-:S04]  /*29ef0*/  NOP ;  /* 0x0000000000007918 */ /* 0x000fc80000000000 */
[----:B------:R0:W-:Y:S04]  /*29f00*/  STL.64 [R1+0x200], R24 ;  /* 0x0002001801007387 */ /* 0x0001e80000100a00 */
[----:B------:R1:W-:Y:S04]  /*29f10*/  STL.64 [R1+0x208], R26 ;  /* 0x0002081a01007387 */ /* 0x0003e80000100a00 */
[----:B0-----:R-:W4:Y:S01]  /*29f20*/  LDL.LU.64 R24, [R1+0x1180] ;  /* 0x0011800001187983 */ /* 0x001f220000300a00 */
[----:B-1----:R-:W-:Y:S02]  /*29f30*/  IMAD.MOV.U32 R27, RZ, RZ, R4 ;  /* 0x000000ffff1b7224 */ /* 0x002fe400078e0004 */
[----:B------:R-:W-:Y:S01]  /*29f40*/  IMAD.MOV.U32 R26, RZ, RZ, R5 ;  /* 0x000000ffff1a7224 */ /* 0x000fe200078e0005 */
[----:B------:R-:W4:Y:S04]  /*29f50*/  LDL.LU.64 R6, [R1+0x1178] ;  /* 0x0011780001067983 */ /* 0x000f280000300a00 */
[----:B------:R-:W4:Y:S02]  /*29f60*/  LDL.LU.64 R4, [R1+0x1170] ;  /* 0x0011700001047983 */ /* 0x000f240000300a00 */
[----:B----4-:R-:W-:-:S15]  /*29f70*/  HMMA.16816.F32.BF16 R4, R16, R24, R4 ;  /* 0x000000181004723c */ /* 0x010fde0000041804 */
[----:B------:R-:W-:-:S04]  /*29f80*/  NOP ;  /* 0x0000000000007918 */ /* 0x000fc80000000000 */
[----:B------:R-:W-:Y:S04]  /*29f90*/  STL.64 [R1+0x1f0], R4 ;  /* 0x0001f00401007387 */ /* 0x000fe80000100a00 */
[----:B------:R0:W-:Y:S04]  /*29fa0*/  STL.64 [R1+0x1f8], R6 ;  /* 0x0001f80601007387 */ /* 0x0001e80000100a00 */
[----:B0-----:R-:W4:Y:S04]  /*29fb0*/  LDL.LU.64 R6, [R1+0x1168] ;  /* 0x0011680001067983 */ /* 0x001f280000300a00 */
[----:B------:R-:W3:Y:S02]  /*29fc0*/  LDL.LU.64 R4, [R1+0x1160] ;  /* 0x0011600001047983 */ /* 0x000ee40000300a00 */
[----:B---3--:R-:W-:-:S15]  /*29fd0*/  HMMA.16816.F32.BF16 R20, R16, R4, R20 ;  /* 0x000000041014723c */ /* 0x008fde0000041814 */
[----:B------:R-:W-:-:S04]  /*29fe0*/  NOP ;  /* 0x0000000000007918 */ /* 0x000fc80000000000 */
[----:B------:R-:W-:Y:S04]  /*29ff0*/  STL.64 [R1+0x1e0], R20 ;  /* 0x0001e01401007387 */ /* 0x000fe80000100a00 */
[----:B------:R0:W-:Y:S01]  /*2a000*/  STL [R1+0x1e8], R22 ;  /* 0x0001e81601007387 */ /* 0x0001e20000100800 */
[----:B------:R-:W-:-:S03]  /*2a010*/  IMAD.MOV.U32 R10, RZ, RZ, R23 ;  /* 0x000000ffff0a7224 */ /* 0x000fc600078e0017 */
[----:B0-----:R-:W3:Y:S04]  /*2a020*/  LDL.LU.64 R22, [R1+0x1158] ;  /* 0x0011580001167983 */ /* 0x001ee80000300a00 */
[----:B------:R-:W2:Y:S04]  /*2a030*/  LDL.LU.64 R20, [R1+0x1150] ;  /* 0x0011500001147983 */ /* 0x000ea80000300a00 */
[----:B----4-:R-:W-:Y:S04]  /*2a040*/  STL.64 [R1+0xfd0], R6 ;  /* 0x000fd00601007387 */ /* 0x010fe80000100a00 */
[----:B------:R0:W-:Y:S04]  /*2a050*/  STL.64 [R1+0xfc8], R4 ;  /* 0x000fc80401007387 */ /* 0x0001e80000100a00 */
[----:B0-----:R-:W4:Y:S04]  /*2a060*/  LDL.LU R4, [R1+0xf0] ;  /* 0x0000f00001047983 */ /* 0x001f280000300800 */
[----:B------:R-:W4:Y:S04]  /*2a070*/  LDL.LU R5, [R1+0xf4] ;  /* 0x0000f40001057983 */ /* 0x000f280000300800 */
[----:B------:R-:W2:Y:S04]  /*2a080*/  LDL.LU R6, [R1+0xf8] ;  /* 0x0000f80001067983 */ /* 0x000ea80000300800 */
[----:B------:R-:W2:Y:S04]  /*2a090*/  LDL.LU R7, [R1+0xfc] ;  /* 0x0000fc0001077983 */ /* 0x000ea80000300800 */
[----:B--2---:R-:W-:Y:S04]  /*2a0a0*/  STL.64 [R1+0xfe0], R6 ;  /* 0x000fe00601007387 */ /* 0x004fe80000100a00 */
[----:B----4-:R0:W-:Y:S02]  /*2a0b0*/  STL.64 [R1+0xfd8], R4 ;  /* 0x000fd80401007387 */ /* 0x0101e40000100a00 */
[----:B0-----:R-:W-:-:S02]  /*2a0c0*/  IMAD.MOV.U32 R4, RZ, RZ, R27 ;  /* 0x000000ffff047224 */ /* 0x001fc400078e001b */
[----:B------:R-:W-:-:S05]  /*2a0d0*/  IMAD.MOV.U32 R5, RZ, RZ, R26 ;  /* 0x000000ffff057224 */ /* 0x000fca00078e001a */
[----:B------:R0:W-:Y:S04]  /*2a0e0*/  STL.64 [R1+0xff8], R4 ;  /* 0x000ff80401007387 */ /* 0x0001e80000100a00 */
[----:B0-----:R-:W2:Y:S04]  /*2a0f0*/  LDL.LU R4, [R1+0x1d0] ;  /* 0x0001d00001047983 */ /* 0x001ea80000300800 */
[----:B------:R-:W2:Y:S04]  /*2a100*/  LDL.LU R5, [R1+0x1d4] ;  /* 0x0001d40001057983 */ /* 0x000ea80000300800 */
[----:B------:R-:W2:Y:S04]  /*2a110*/  LDL.LU R6, [R1+0x1d8] ;  /* 0x0001d80001067983 */ /* 0x000ea80000300800 */
[----:B------:R-:W2:Y:S04]  /*2a120*/  LDL.LU R7, [R1+0x1dc] ;  /* 0x0001dc0001077983 */ /* 0x000ea80000300800 */
[----:B------:R-:W-:Y:S01]  /*2a130*/  STL [R1+0xee0], R10 ;  /* 0x000ee00a01007387 */ /* 0x000fe20000100800 */
[----:B--2---:R-:W-:-:S15]  /*2a140*/  HMMA.16816.F32.BF16 R4, R16, R8, R4 ;  /* 0x000000081004723c */ /* 0x004fde0000041804 */
[----:B------:R-:W-:-:S04]  /*2a150*/  NOP ;  /* 0x0000000000007918 */ /* 0x000fc80000000000 */
[----:B------:R-:W-:Y:S01]  /*2a160*/  IMAD.MOV.U32 R26, RZ, RZ, R5 ;  /* 0x000000ffff1a7224 */ /* 0x000fe200078e0005 */
[----:B------:R0:W-:Y:S01]  /*2a170*/  STL [R1+0x1d0], R4 ;  /* 0x0001d00401007387 */ /* 0x0001e20000100800 */
[----:B------:R-:W-:Y:S02]  /*2a180*/  IMAD.MOV.U32 R5, RZ, RZ, R15 ;  /* 0x000000ffff057224 */ /* 0x000fe400078e000f */
[----:B------:R-:W-:Y:S01]  /*2a190*/  IMAD.MOV.U32 R27, RZ, RZ, R6 ;  /* 0x000000ffff1b7224 */ /* 0x000fe200078e0006 */
[----:B------:R-:W-:Y:S01]  /*2a1a0*/  STL [R1+0x1dc], R7 ;  /* 0x0001dc0701007387 */ /* 0x000fe20000100800 */
[----:B0-----:R-:W-:-:S03]  /*2a1b0*/  IMAD.MOV.U32 R4, RZ, RZ, R2 ;  /* 0x000000ffff047224 */ /* 0x001fc600078e0002 */
[----:B------:R-:W2:Y:S04]  /*2a1c0*/  LDL.LU R2, [R1+0x114c] ;  /* 0x00114c0001027983 */ /* 0x000ea80000300800 */
[----:B------:R-:W4:Y:S04]  /*2a1d0*/  LDL.LU R15, [R1+0x1148] ;  /* 0x00114800010f7983 */ /* 0x000f280000300800 */
[----:B------:R-:W-:Y:S04]  /*2a1e0*/  STL.64 [R1+0x1010], R4 ;  /* 0x0010100401007387 */ /* 0x000fe80000100a00 */
[----:B------:R-:W-:Y:S04]  /*2a1f0*/  STL.64 [R1+0xff0], R26 ;  /* 0x000ff01a01007387 */ /* 0x000fe80000100a00 */
[----:B------:R0:W-:Y:S04]  /*2a200*/  STL.64 [R1+0xfe8], R24 ;  /* 0x000fe81801007387 */ /* 0x0001e80000100a00 */
[----:B0-----:R-:W2:Y:S04]  /*2a210*/  LDL.LU R24, [R1+0x100] ;  /* 0x0001000001187983 */ /* 0x001ea80000300800 */
[----:B------:R-:W2:Y:S04]  /*2a220*/  LDL.LU R25, [R1+0x104] ;  /* 0x0001040001197983 */ /* 0x000ea80000300800 */
[----:B------:R-:W2:Y:S04]  /*2a230*/  LDL.LU R26, [R1+0x108] ;  /* 0x00010800011a7983 */ /* 0x000ea80000300800 */
[----:B------:R-:W2:Y:S01]  /*2a240*/  LDL.LU R27, [R1+0x10c] ;  /* 0x00010c00011b7983 */ /* 0x000ea20000300800 */
[----:B------:R-:W-:-:S02]  /*2a250*/  IMAD.MOV.U32 R4, RZ, RZ, R11 ;  /* 0x000000ffff047224 */ /* 0x000fc400078e000b */
[----:B------:R-:W-:Y:S01]  /*2a260*/  IMAD.MOV.U32 R5, RZ, RZ, R13 ;  /* 0x000000ffff057224 */ /* 0x000fe200078e000d */
[----:B------:R-:W3:Y:S04]  /*2a270*/  LDL.LU R11, [R1+0x1144] ;  /* 0x00114400010b7983 */ /* 0x000ee80000300800 */
[----:B------:R-:W3:Y:S04]  /*2a280*/  LDL.LU R13, [R1+0x1140] ;  /* 0x00114000010d7983 */ /* 0x000ee80000300800 */
[----:B------:R-:W-:Y:S04]  /*2a290*/  STL.64 [R1+0x1028], R4 ;  /* 0x0010280401007387 */ /* 0x000fe80000100a00 */
[----:B--2---:R-:W-:Y:S04]  /*2a2a0*/  STL.64 [R1+0x1008], R26 ;  /* 0x0010081a01007387 */ /* 0x004fe80000100a00 */
[----:B------:R0:W-:Y:S04]  /*2a2b0*/  STL.64 [R1+0x1000], R24 ;  /* 0x0010001801007387 */ /* 0x0001e80000100a00 */
[----:B0-----:R-:W2:Y:S04]  /*2a2c0*/  LDL.LU R24, [R1+0x110] ;  /* 0x0001100001187983 */ /* 0x001ea80000300800 */
[----:B------:R-:W2:Y:S04]  /*2a2d0*/  LDL.LU R25, [R1+0x114] ;  /* 0x0001140001197983 */ /* 0x000ea80000300800 */
[----:B------:R-:W2:Y:S04]  /*2a2e0*/  LDL.LU R26, [R1+0x118] ;  /* 0x00011800011a7983 */ /* 0x000ea80000300800 */
[----:B------:R-:W2:Y:S01]  /*2a2f0*/  LDL.LU R27, [R1+0x11c] ;  /* 0x00011c00011b7983 */ /* 0x000ea20000300800 */
[----:B------:R-:W-:-:S02]  /*2a300*/  IMAD.MOV.U32 R4, RZ, RZ, R12 ;  /* 0x000000ffff047224 */ /* 0x000fc400078e000c */
[----:B---3--:R-:W-:Y:S01]  /*2a310*/  IMAD.MOV.U32 R5, RZ, RZ, R22 ;  /* 0x000000ffff057224 */ /* 0x008fe200078e0016 */
        /* <DEDUP_REMOVED lines=13> */
[----:B------:R0:W-:Y:S02]  /*2a3f0*/  STL.64 [R1+0x1058], R4 ;  /* 0x0010580401007387 */ /* 0x0001e40000100a00 */
[----:B0-----:R-:W-:-:S02]  /*2a400*/  IMAD.MOV.U32 R4, RZ, RZ, R20 ;  /* 0x000000ffff047224 */ /* 0x001fc400078e0014 */
        /* <DEDUP_REMOVED lines=21> */
[----:B----4-:R-:W-:-:S02]  /*2a560*/  IMAD.MOV.U32 R4, RZ, RZ, R15 ;  /* 0x000000ffff047224 */ /* 0x010fc400078e000f */
[----:B------:R-:W-:Y:S01]  /*2a570*/  IMAD.MOV.U32 R5, RZ, RZ, R2 ;  /* 0x000000ffff057224 */ /* 0x000fe200078e0002 */
[----:B------:R-:W4:Y:S04]  /*2a580*/  LDL.LU R15, [R1+0x111c] ;  /* 0x00111c00010f7983 */ /* 0x000f280000300800 */
        /* <DEDUP_REMOVED lines=8> */
[----:B---3--:R-:W-:-:S02]  /*2a610*/  IMAD.MOV.U32 R4, RZ, RZ, R12 ;  /* 0x000000ffff047224 */ /* 0x008fc400078e000c */
        /* <DEDUP_REMOVED lines=22> */
[----:B------:R-:W3:Y:S04]  /*2a780*/  LDL.LU R20, [R1+0x1c0] ;  /* 0x0001c00001147983 */ /* 0x000ee80000300800 */
[----:B------:R-:W3:Y:S04]  /*2a790*/  LDL.LU R21, [R1+0x1c4] ;  /* 0x0001c40001157983 */ /* 0x000ee80000300800 */
[----:B------:R-:W3:Y:S04]  /*2a7a0*/  LDL.LU R22, [R1+0x1c8] ;  /* 0x0001c80001167983 */ /* 0x000ee80000300800 */
[----:B------:R-:W3:Y:S04]  /*2a7b0*/  LDL.LU R23, [R1+0x1cc] ;  /* 0x0001cc0001177983 */ /* 0x000ee80000300800 */
[----:B--2---:R-:W-:Y:S04]  /*2a7c0*/  STL.64 [R1+0x10b0], R26 ;  /* 0x0010b01a01007387 */ /* 0x004fe80000100a00 */
[----:B------:R0:W-:Y:S04]  /*2a7d0*/  STL.64 [R1+0x10a8], R24 ;  /* 0x0010a81801007387 */ /* 0x0001e80000100a00 */
        /* <DEDUP_REMOVED lines=15> */
[----:B------:R-:W2:Y:S01]  /*2a8d0*/  LDL.LU R27, [R1+0x1ac] ;  /* 0x0001ac00011b7983 */ /* 0x000ea20000300800 */
[----:B---3--:R-:W-:Y:S03]  /*2a8e0*/  HMMA.16816.F32.BF16 R16, R16, R12, R20 ;  /* 0x0000000c1010723c */ /* 0x008fe60000041814 */
[----:B--2---:R-:W-:Y:S04]  /*2a8f0*/  STL.64 [R1+0x10f8], R26 ;  /* 0x0010f81a01007387 */ /* 0x004fe80000100a00 */
[----:B------:R0:W-:Y:S04]  /*2a900*/  STL.64 [R1+0x10f0], R24 ;  /* 0x0010f01801007387 */ /* 0x0001e80000100a00 */
[----:B0-----:R-:W2:Y:S04]  /*2a910*/  LDL.LU R24, [R1+0x1b0] ;  /* 0x0001b00001187983 */ /* 0x001ea80000300800 */
[----:B------:R-:W2:Y:S04]  /*2a920*/  LDL.LU R25, [R1+0x1b4] ;  /* 0x0001b40001197983 */ /* 0x000ea80000300800 */
[----:B------:R-:W2:Y:S04]  /*2a930*/  LDL.LU R26, [R1+0x1b8] ;  /* 0x0001b800011a7983 */ /* 0x000ea80000300800 */
[----:B------:R-:W2:Y:S04]  /*2a940*/  LDL.LU R27, [R1+0x1bc] ;  /* 0x0001bc00011b7983 */ /* 0x000ea80000300800 */
[----:B------:R-:W-:Y:S04]  /*2a950*/  STL [R1+0xfc0], R11 ;  /* 0x000fc00b01007387 */ /* 0x000fe80000100800 */
[----:B------:R0:W-:Y:S04]  /*2a960*/  STL.64 [R1+0xfb8], R8 ;  /* 0x000fb80801007387 */ /* 0x0001e80000100a00 */
[----:B0-----:R-:W3:Y:S04]  /*2a970*/  LDL.LU R8, [R1+0xe0] ;  /* 0x0000e00001087983 */ /* 0x001ee80000300800 */
[----:B------:R-:W3:Y:S04]  /*2a980*/  LDL.LU R9, [R1+0xe4] ;  /* 0x0000e40001097983 */ /* 0x000ee80000300800 */
[----:B------:R-:W3:Y:S04]  /*2a990*/  LDL.LU R10, [R1+0xe8] ;  /* 0x0000e800010a7983 */ /* 0x000ee80000300800 */
[----:B------:R-:W3:Y:S04]  /*2a9a0*/  LDL.LU R11, [R1+0xec] ;  /* 0x0000ec00010b7983 */ /* 0x000ee80000300800 */
[----:B------:R-:W2:Y:S04]  /*2a9b0*/  LDL.LU.64 R22, [R1+0x1108] ;  /* 0x0011080001167983 */ /* 0x000ea80000300a00 */
[----:B------:R-:W2:Y:S04]  /*2a9c0*/  LDL.LU.64 R20, [R1+0x1100] ;  /* 0x0011000001147983 */ /* 0x000ea80000300a00 */
[----:B------:R0:W-:Y:S04]  /*2a9d0*/  STL.64 [R1+0x1c8], R18 ;  /* 0x0001c81201007387 */ /* 0x0001e80000100a00 */
[----:B0-----:R-:W3:Y:S01]  /*2a9e0*/  LDL R19, [R1+0x2c8] ;  /* 0x0002c80001137983 */ /* 0x001ee20000100800 */
[----:B----4-:R-:W-:-:S02]  /*2a9f0*/  IMAD.MOV.U32 R4, RZ, RZ, R15 ;  /* 0x000000ffff047224 */ /* 0x010fc400078e000f */
[----:B------:R-:W-:Y:S02]  /*2aa00*/  IMAD.MOV.U32 R5, RZ, RZ, R14 ;  /* 0x000000ffff057224 */ /* 0x000fe400078e000e */
[----:B------:R-:W-:Y:S02]  /*2aa10*/  IMAD.MOV.U32 R14, RZ, RZ, R16 ;  /* 0x000000ffff0e7224 */ /* 0x000fe400078e0010 */
[----:B------:R-:W-:-:S03]  /*2aa20*/  IMAD.MOV.U32 R15, RZ, RZ, R17 ;  /* 0x000000ffff0f7224 */ /* 0x000fc600078e0011 */
[C---:B--2---:R-:W-:Y:S01]  /*2aa30*/  HMMA.16816.F32.BF16 R4, R20.reuse, R4, R24 ;  /* 0x000000041404723c */ /* 0x044fe20000041818 */
[----:B---3--:R0:W-:Y:S04]  /*2aa40*/  STL [R1+0xfb0], R19 ;  /* 0x000fb01301007387 */ /* 0x0081e80000100800 */
[----:B------:R-:W2:Y:S04]  /*2aa50*/  LDL.LU R16, [R1+0xd0] ;  /* 0x0000d00001107983 */ /* 0x000ea80000300800 */
[----:B------:R-:W2:Y:S04]  /*2aa60*/  LDL.LU R17, [R1+0xd4] ;  /* 0x0000d40001117983 */ /* 0x000ea80000300800 */
[----:B------:R-:W2:Y:S04]  /*2aa70*/  LDL.LU R18, [R1+0xd8] ;  /* 0x0000d80001127983 */ /* 0x000ea80000300800 */
[----:B0-----:R-:W2:Y:S04]  /*2aa80*/  LDL.LU R19, [R1+0xdc] ;  /* 0x0000dc0001137983 */ /* 0x001ea80000300800 */
[----:B------:R-:W-:Y:S04]  /*2aa90*/  STL [R1+0xee4], R15 ;  /* 0x000ee40f01007387 */ /* 0x000fe80000100800 */
[----:B------:R-:W-:Y:S04]  /*2aaa0*/  STL [R1+0xed4], R14 ;  /* 0x000ed40e01007387 */ /* 0x000fe80000100800 */
[----:B------:R-:W3:Y:S04]  /*2aab0*/  LDL.LU.64 R26, [R1+0x10f8] ;  /* 0x0010f800011a7983 */ /* 0x000ee80000300a00 */
[----:B------:R-:W3:Y:S04]  /*2aac0*/  LDL.LU.64 R24, [R1+0x10f0] ;  /* 0x0010f00001187983 */ /* 0x000ee80000300a00 */
[----:B------:R0:W-:Y:S04]  /*2aad0*/  STL.64 [R1+0x1b0], R4 ;  /* 0x0001b00401007387 */ /* 0x0001e80000100a00 */
[----:B------:R3:W-:Y:S04]  /*2aae0*/  STL.64 [R1+0x1b8], R6 ;  /* 0x0001b80601007387 */ /* 0x0007e80000100a00 */
[----:B0-----:R-:W3:Y:S02]  /*2aaf0*/  LDL.LU.64 R4, [R1+0x10e8] ;  /* 0x0010e80001047983 */ /* 0x001ee40000300a00 */
[----:B---3--:R-:W-:Y:S02]  /*2ab00*/  HMMA.16816.F32.BF16 R4, R20, R4, R24 ;  /* 0x000000041404723c */ /* 0x008fe40000041818 */
[----:B------:R-:W3:Y:S04]  /*2ab10*/  LDL.LU.64 R26, [R1+0x10e0] ;  /* 0x0010e000011a7983 */ /* 0x000ee80000300a00 */
[----:B------:R-:W3:-:S13]  /*2ab20*/  LDL.LU.64 R24, [R1+0x10d8] ;  /* 0x0010d80001187983 */ /* 0x000eda0000300a00 */
        /* <DEDUP_REMOVED lines=59> */
[----:B------:R-:W4:-:S13]  /*2aee0*/  LDL.LU.64 R24, [R1+0xfe8] ;  /* 0x000fe80001187983 */ /* 0x000f1a0000300a00 */
[----:B------:R-:W-:Y:S04]  /*2aef0*/  STL.64 [R1+0x100], R4 ;  /* 0x0001000401007387 */ /* 0x000fe80000100a00 */
[----:B------:R0:W-:Y:S04]  /*2af00*/  STL.64 [R1+0x108], R6 ;  /* 0x0001080601007387 */ /* 0x0001e80000100a00 */
[----:B0-----:R-:W4:Y:S04]  /*2af10*/  LDL.LU.64 R6, [R1+0xfe0] ;  /* 0x000fe00001067983 */ /* 0x001f280000300a00 */
[----:B------:R-:W4:Y:S02]  /*2af20*/  LDL.LU.64 R4, [R1+0xfd8] ;  /* 0x000fd80001047983 */ /* 0x000f240000300a00 */
[----:B----4-:R-:W-:-:S15]  /*2af30*/  HMMA.16816.F32.BF16 R4, R20, R24, R4 ;  /* 0x000000181404723c */ /* 0x010fde0000041804 */
[----:B------:R-:W-:-:S04]  /*2af40*/  NOP ;  /* 0x0000000000007918 */ /* 0x000fc80000000000 */
[----:B------:R-:W-:Y:S04]  /*2af50*/  STL.64 [R1+0xf0], R4 ;  /* 0x0000f00401007387 */ /* 0x000fe80000100a00 */
[----:B------:R0:W-:Y:S04]  /*2af60*/  STL.64 [R1+0xf8], R6 ;  /* 0x0000f80601007387 */ /* 0x0001e80000100a00 */
[----:B0-----:R-:W4:Y:S04]  /*2af70*/  LDL.LU.64 R6, [R1+0xfd0] ;  /* 0x000fd00001067983 */ /* 0x001f280000300a00 */
[----:B------:R-:W2:Y:S04]  /*2af80*/  LDL.LU.64 R4, [R1+0xfc8] ;  /* 0x000fc80001047983 */ /* 0x000ea80000300a00 */
[----:B---3--:R0:W-:Y:S04]  /*2af90*/  STL.64 [R1+0xf98], R26 ;  /* 0x000f981a01007387 */ /* 0x0081e80000100a00 */
[----:B------:R-:W3:Y:S04]  /*2afa0*/  LDL.LU R24, [R1+0xc0] ;  /* 0x0000c00001187983 */ /* 0x000ee80000300800 */
[----:B------:R-:W3:Y:S04]  /*2afb0*/  LDL.LU R25, [R1+0xc4] ;  /* 0x0000c40001197983 */ /* 0x000ee80000300800 */
[----:B0-----:R-:W3:Y:S04]  /*2afc0*/  LDL.LU R26, [R1+0xc8] ;  /* 0x0000c800011a7983 */ /* 0x001ee80000300800 */
[----:B------:R-:W3:Y:S01]  /*2afd0*/  LDL.LU R27, [R1+0xcc] ;  /* 0x0000cc00011b7983 */ /* 0x000ee20000300800 */
[----:B--2---:R-:W-:-:S15]  /*2afe0*/  HMMA.16816.F32.BF16 R8, R20, R4, R8 ;  /* 0x000000041408723c */ /* 0x004fde0000041808 */
[----:B------:R-:W-:-:S04]  /*2aff0*/  NOP ;  /* 0x0000000000007918 */ /* 0x000fc80000000000 */
[----:B------:R-:W-:Y:S04]  /*2b000*/  STL.64 [R1+0xe0], R8 ;  /* 0x0000e00801007387 */ /* 0x000fe80000100a00 */
[----:B------:R0:W-:Y:S04]  /*2b010*/  STL.64 [R1+0xe8], R10 ;  /* 0x0000e80a01007387 */ /* 0x0001e80000100a00 */
[----:B0-----:R-:W2:Y:S04]  /*2b020*/  LDL.LU R11, [R1+0xfc0] ;  /* 0x000fc000010b7983 */ /* 0x001ea80000300800 */
[----:B------:R-:W2:Y:S04]  /*2b030*/  LDL.LU.64 R8, [R1+0xfb8] ;  /* 0x000fb80001087983 */ /* 0x000ea80000300a00 */
[----:B------:R-:W3:Y:S01]  /*2b040*/  LDL.LU R4, [R1+0x2b0] ;  /* 0x0002b00001047983 */ /* 0x000ee20000300800 */
[----:B----4-:R-:W-:-:S02]  /*2b050*/  IMAD.MOV.U32 R5, RZ, RZ, R7 ;  /* 0x000000ffff057224 */ /* 0x010fc400078e0007 */
[----:B------:R-:W-:Y:S01]  /*2b060*/  IMAD.MOV.U32 R7, RZ, RZ, R0 ;  /* 0x000000ffff077224 */ /* 0x000fe200078e0000 */
[----:B--2---:R-:W-:-:S15]  /*2b070*/  HMMA.16816.F32.BF16 R16, R20, R8, R16 ;  /* 0x000000081410723c */ /* 0x004fde0000041810 */
[----:B------:R-:W-:-:S04]  /*2b080*/  NOP ;  /* 0x0000000000007918 */ /* 0x000fc80000000000 */
[----:B------:R-:W-:Y:S04]  /*2b090*/  STL.64 [R1+0xd0], R16 ;  /* 0x0000d01001007387 */ /* 0x000fe80000100a00 */
[----:B------:R-:W-:Y:S01]  /*2b0a0*/  STL [R1+0xd8], R18 ;  /* 0x0000d81201007387 */ /* 0x000fe20000100800 */
[----:B------:R-:W-:-:S03]  /*2b0b0*/  IMAD.MOV.U32 R0, RZ, RZ, R19 ;  /* 0x000000ffff007224 */ /* 0x000fc600078e0013 */
[----:B------:R-:W2:Y:S04]  /*2b0c0*/  LDL.LU R19, [R1+0xfb0] ;  /* 0x000fb00001137983 */ /* 0x000ea80000300800 */
[----:B------:R0:W-:Y:S04]  /*2b0d0*/  STL [R1+0xfa0], R11 ;  /* 0x000fa00b01007387 */ /* 0x0001e80000100800 */
[----:B0-----:R-:W4:Y:S04]  /*2b0e0*/  LDL.LU.64 R10, [R1+0xa8] ;  /* 0x0000a800010a7983 */ /* 0x001f280000300a00 */
[----:B--2---:R-:W-:Y:S04]  /*2b0f0*/  LDSM.16.MT88.4 R16, [R19+UR5+0x10c00] ;  /* 0x010c00051310783b */ /* 0x004fe80008004200 */
[----:B----4-:R3:W-:Y:S04]  /*2b100*/  STL.64 [R1+0xfa8], R10 ;  /* 0x000fa80a01007387 */ /* 0x0107e80000100a00 */
[----:B------:R-:W-:Y:S04]  /*2b110*/  STL [R1+0xe00], R0 ;  /* 0x000e000001007387 */ /* 0x000fe80000100800 */
[----:B------:R-:W2:Y:S01]  /*2b120*/  LDL.LU.64 R14, [R1+0xb8] ;  /* 0x0000b800010e7983 */ /* 0x000ea20000300a00 */
[----:B---3--:R-:W-:Y:S03]  /*2b130*/  HMMA.16816.F32.BF16 R8, R20, R12, R24 ;  /* 0x0000000c1408723c */ /* 0x008fe60000041818 */
[----:B------:R-:W0:-:S15]  /*2b140*/  LDSM.16.MT88.4 R20, [R2+UR5+0x10c00] ;  /* 0x010c00050214783b */ /* 0x000e1e0008004200 */
[----:B------:R-:W-:Y:S01]  /*2b150*/  NOP ;  /* 0x0000000000007918 */ /* 0x000fe20000000000 */
[----:B------:R-:W-:Y:S04]  /*2b160*/  STL.64 [R1+0xc0], R8 ;  /* 0x0000c00801007387 */ /* 0x000fe80000100a00 */
[----:B------:R2:W-:Y:S04]  /*2b170*/  STL.64 [R1+0xc8], R10 ;  /* 0x0000c80a01007387 */ /* 0x0005e80000100a00 */
[----:B------:R-:W3:Y:S04]  /*2b180*/  LDL.LU R24, [R1+0x290] ;  /* 0x0002900001187983 */ /* 0x000ee80000300800 */
[----:B------:R-:W3:Y:S04]  /*2b190*/  LDL.LU R25, [R1+0x294] ;  /* 0x0002940001197983 */ /* 0x000ee80000300800 */
[----:B------:R-:W3:Y:S04]  /*2b1a0*/  LDL.LU R26, [R1+0x298] ;  /* 0x00029800011a7983 */ /* 0x000ee80000300800 */
[----:B------:R-:W3:Y:S04]  /*2b1b0*/  LDL.LU R27, [R1+0x29c] ;  /* 0x00029c00011b7983 */ /* 0x000ee80000300800 */
[----:B0-----:R-:W-:Y:S04]  /*2b1c0*/  STL [R1+0xeac], R22 ;  /* 0x000eac1601007387 */ /* 0x001fe80000100800 */
[----:B------:R-:W-:Y:S01]  /*2b1d0*/  STL [R1+0xea8], R23 ;  /* 0x000ea81701007387 */ /* 0x000fe20000100800 */
[----:B--2---:R-:W-:Y:S01]  /*2b1e0*/  HMMA.16816.F32.BF16 R8, R16, R14, R4 ;  /* 0x0000000e1008723c */ /* 0x004fe20000041804 */
[----:B------:R-:W-:-:S02]  /*2b1f0*/  IMAD.MOV.U32 R4, RZ, RZ, R15 ;  /* 0x000000ffff047224 */ /* 0x000fc400078e000f */
[----:B------:R-:W-:-:S15]  /*2b200*/  IMAD.MOV.U32 R5, RZ, RZ, R14 ;  /* 0x000000ffff057224 */ /* 0x000fde00078e000e */
[----:B------:R-:W-:Y:S01]  /*2b210*/  NOP ;  /* 0x0000000000007918 */ /* 0x000fe20000000000 */
[----:B------:R-:W-:Y:S01]  /*2b220*/  STL.64 [R1+0x2b0], R8 ;  /* 0x0002b00801007387 */ /* 0x000fe20000100a00 */
[----:B------:R-:W-:-:S03]  /*2b230*/  IMAD.MOV.U32 R12, RZ, RZ, R11 ;  /* 0x000000ffff0c7224 */ /* 0x000fc600078e000b */
[----:B------:R0:W-:Y:S01]  /*2b240*/  STL.64 [R1+0x2b8], R10 ;  /* 0x0002b80a01007387 */ /* 0x0001e20000100a00 */
[----:B------:R-:W-:-:S03]  /*2b250*/  IMAD.MOV.U32 R2, RZ, RZ, R8 ;  /* 0x000000ffff027224 */ /* 0x000fc600078e0008 */
[----:B0-----:R-:W2:Y:S04]  /*2b260*/  LDL.LU.64 R10, [R1+0xfa8] ;  /* 0x000fa800010a7983 */ /* 0x001ea80000300a00 */
[----:B------:R-:W-:Y:S04]  /*2b270*/  STL [R1+0xee8], R4 ;  /* 0x000ee80401007387 */ /* 0x000fe80000100800 */
[----:B------:R-:W-:Y:S04]  /*2b280*/  STL [R1+0xec8], R5 ;  /* 0x000ec80501007387 */ /* 0x000fe80000100800 */
[----:B------:R-:W3:Y:S04]  /*2b290*/  LDL.LU.64 R6, [R1+0x98] ;  /* 0x0000980001067983 */ /* 0x000ee80000300a00 */
[----:B------:R-:W-:Y:S04]  /*2b2a0*/  STL [R1+0xc80], R2 ;  /* 0x000c800201007387 */ /* 0x000fe80000100800 */
[----:B------:R0:W-:Y:S04]  /*2b2b0*/  STL [R1+0xc7c], R12 ;  /* 0x000c7c0c01007387 */ /* 0x0001e80000100800 */
[----:B0-----:R-:W4:Y:S04]  /*2b2c0*/  LDL.LU R12, [R1+0x2a0] ;  /* 0x0002a000010c7983 */ /* 0x001f280000300800 */
[----:B------:R-:W4:Y:S04]  /*2b2d0*/  LDL.LU R13, [R1+0x2a4] ;  /* 0x0002a400010d7983 */ /* 0x000f280000300800 */
[----:B------:R-:W4:Y:S01]  /*2b2e0*/  LDL.LU R14, [R1+0x2a8] ;  /* 0x0002a800010e7983 */ /* 0x000f220000300800 */
[----:B------:R-:W-:-:S02]  /*2b2f0*/  IMAD.MOV.U32 R15, RZ, RZ, R3 ;  /* 0x000000ffff0f7224 */ /* 0x000fc400078e0003 */
[----:B--2---:R-:W-:Y:S02]  /*2b300*/  IMAD.MOV.U32 R22, RZ, RZ, R10 ;  /* 0x000000ffff167224 */ /* 0x004fe400078e000a */
[----:B------:R-:W-:-:S03]  /*2b310*/  IMAD.MOV.U32 R23, RZ, RZ, R11 ;  /* 0x000000ffff177224 */ /* 0x000fc600078e000b */
[----:B----4-:R-:W-:Y:S01]  /*2b320*/  HMMA.16816.F32.BF16 R12, R16, R10, R12 ;  /* 0x0000000a100c723c */ /* 0x010fe2000004180c */
[----:B------:R-:W2:-:S15]  /*2b330*/  LDL.LU R11, [R1+0xfa0] ;  /* 0x000fa000010b7983 */ /* 0x000e9e0000300800 */
[----:B------:R-:W-:-:S03]  /*2b340*/  NOP ;  /* 0x0000000000007918 */ /* 0x000fc60000000000 */
[----:B------:R-:W-:Y:S04]  /*2b350*/  STL.64 [R1+0x2a0], R12 ;  /* 0x0002a00c01007387 */ /* 0x000fe80000100a00 */
[----:B------:R-:W-:Y:S04]  /*2b360*/  STL.64 [R1+0x2a8], R14 ;  /* 0x0002a80e01007387 */ /* 0x000fe80000100a00 */
[----:B------:R-:W-:Y:S04]  /*2b370*/  STL.64 [R1+0xeb8], R22 ;  /* 0x000eb81601007387 */ /* 0x000fe80000100a00 */
[----:B------:R0:W-:Y:S04]  /*2b380*/  STL.64 [R1+0xeb0], R20 ;  /* 0x000eb01401007387 */ /* 0x0001e80000100a00 */
[----:B0-----:R-:W4:Y:S04]  /*2b390*/  LDL.LU R20, [R1+0x270] ;  /* 0x0002700001147983 */ /* 0x001f280000300800 */
[----:B------:R-:W4:Y:S04]  /*2b3a0*/  LDL.LU R21, [R1+0x274] ;  /* 0x0002740001157983 */ /* 0x000f280000300800 */
[----:B------:R-:W2:Y:S04]  /*2b3b0*/  LDL.LU R22, [R1+0x278] ;  /* 0x0002780001167983 */ /* 0x000ea80000300800 */
[----:B------:R-:W2:Y:S01]  /*2b3c0*/  LDL.LU R23, [R1+0x27c] ;  /* 0x00027c0001177983 */ /* 0x000ea20000300800 */
[----:B---3--:R-:W-:Y:S01]  /*2b3d0*/  HMMA.16816.F32.BF16 R24, R16, R6, R24 ;  /* 0x000000061018723c */ /* 0x008fe20000041818 */
[----:B------:R-:W-:-:S15]  /*2b3e0*/  IMAD.MOV.U32 R3, RZ, RZ, R12 ;  /* 0x000000ffff037224 */ /* 0x000fde00078e000c */
[----:B------:R-:W-:-:S03]  /*2b3f0*/  NOP ;  /* 0x0000000000007918 */ /* 0x000fc60000000000 */
[----:B------:R-:W-:Y:S01]  /*2b400*/  IMAD.MOV.U32 R13, RZ, RZ, R27 ;  /* 0x000000ffff0d7224 */ /* 0x000fe200078e001b */
[----:B--2---:R-:W-:Y:S04]  /*2b410*/  STL.64 [R1+0xf90], R22 ;  /* 0x000f901601007387 */ /* 0x004fe80000100a00 */
[----:B----4-:R0:W-:Y:S04]  /*2b420*/  STL.64 [R1+0xf88], R20 ;  /* 0x000f881401007387 */ /* 0x0101e80000100a00 */
[----:B0-----:R-:W2:Y:S04]  /*2b430*/  LDL.LU R20, [R1+0x280] ;  /* 0x0002800001147983 */ /* 0x001ea80000300800 */
[----:B------:R-:W2:Y:S04]  /*2b440*/  LDL.LU R21, [R1+0x284] ;  /* 0x0002840001157983 */ /* 0x000ea80000300800 */
[----:B------:R-:W2:Y:S04]  /*2b450*/  LDL.LU R22, [R1+0x288] ;  /* 0x0002880001167983 */ /* 0x000ea80000300800 */
[----:B------:R-:W-:Y:S04]  /*2b460*/  STL [R1+0xc84], R3 ;  /* 0x000c840301007387 */ /* 0x000fe80000100800 */
[----:B------:R-:W-:Y:S04]  /*2b470*/  STL.64 [R1+0x290], R24 ;  /* 0x0002901801007387 */ /* 0x000fe80000100a00 */
[----:B------:R0:W-:Y:S04]  /*2b480*/  STL.64 [R1+0x298], R26 ;  /* 0x0002981a01007387 */ /* 0x0001e80000100a00 */
[----:B0-----:R-:W3:Y:S04]  /*2b490*/  LDL.LU.64 R26, [R1+0xf98] ;  /* 0x000f9800011a7983 */ /* 0x001ee80000300a00 */
[----:B------:R-:W-:Y:S04]  /*2b4a0*/  STL [R1+0xc8c], R24 ;  /* 0x000c8c1801007387 */ /* 0x000fe80000100800 */
[----:B------:R-:W-:Y:S04]  /*2b4b0*/  STL [R1+0xc88], R13 ;  /* 0x000c880d01007387 */ /* 0x000fe80000100800 */
[----:B------:R-:W2:Y:S01]  /*2b4c0*/  LDL.LU.64 R14, [R1+0x88] ;  /* 0x00008800010e7983 */ /* 0x000ea20000300a00 */
[----:B------:R-:W-:-:S02]  /*2b4d0*/  IMAD.MOV.U32 R23, RZ, RZ, R11 ;  /* 0x000000ffff177224 */ /* 0x000fc400078e000b */
[----:B------:R-:W-:Y:S02]  /*2b4e0*/  IMAD.MOV.U32 R5, RZ, RZ, R7 ;  /* 0x000000ffff057224 */ /* 0x000fe400078e0007 */
[----:B------:R-:W-:-:S03]  /*2b4f0*/  IMAD.MOV.U32 R11, RZ, RZ, R6 ;  /* 0x000000ffff0b7224 */ /* 0x000fc600078e0006 */
[----:B--2---:R-:W-:Y:S01]  /*2b500*/  HMMA.16816.F32.BF16 R20, R16, R14, R20 ;  /* 0x0000000e1014723c */ /* 0x004fe20000041814 */
[----:B------:R-:W-:-:S15]  /*2b510*/  IMAD.MOV.U32 R7, RZ, RZ, R14 ;  /* 0x000000ffff077224 */ /* 0x000fde00078e000e */
[----:B------:R-:W-:-:S03]  /*2b520*/  NOP ;  /* 0x0000000000007918 */ /* 0x000fc60000000000 */
[----:B------:R-:W-:Y:S04]  /*2b530*/  STL.64 [R1+0x280], R20 ;  /* 0x0002801401007387 */ /* 0x000fe80000100a00 */
[----:B------:R0:W-:Y:S01]  /*2b540*/  STL.64 [R1+0x288], R22 ;  /* 0x0002881601007387 */ /* 0x0001e20000100a00 */
[----:B------:R-:W-:-:S03]  /*2b550*/  IMAD.MOV.U32 R25, RZ, RZ, R20 ;  /* 0x000000ffff197224 */ /* 0x000fc600078e0014 */
[----:B0-----:R-:W2:Y:S04]  /*2b560*/  LDL.LU.64 R22, [R1+0xf90] ;  /* 0x000f900001167983 */ /* 0x001ea80000300a00 */
[----:B------:R-:W2:Y:S04]  /*2b570*/  LDL.LU.64 R20, [R1+0xf88] ;  /* 0x000f880001147983 */ /* 0x000ea80000300a00 */
[----:B------:R0:W-:Y:S04]  /*2b580*/  STL [R1+0xf84], R7 ;  /* 0x000f840701007387 */ /* 0x0001e80000100800 */
[----:B------:R-:W-:Y:S04]  /*2b590*/  STL [R1+0xf80], R5 ;  /* 0x000f800501007387 */ /* 0x000fe80000100800 */
[----:B0-----:R-:W2:Y:S04]  /*2b5a0*/  LDL.LU.64 R6, [R1+0x78] ;  /* 0x0000780001067983 */ /* 0x001ea80000300a00 */
[----:B------:R0:W-:Y:S04]  /*2b5b0*/  STL [R1+0xc90], R25 ;  /* 0x000c901901007387 */ /* 0x0001e80000100800 */
[----:B---3--:R-:W-:Y:S04]  /*2b5c0*/  STL.64 [R1+0xf38], R26 ;  /* 0x000f381a01007387 */ /* 0x008fe80000100a00 */
[----:B------:R-:W3:Y:S04]  /*2b5d0*/  LDL.LU R24, [R1+0x260] ;  /* 0x0002600001187983 */ /* 0x000ee80000300800 */
[----:B0-----:R-:W3:Y:S01]  /*2b5e0*/  LDL.LU R25, [R1+0x264] ;  /* 0x0002640001197983 */ /* 0x001ee20000300800 */
[----:B--2---:R-:W-:Y:S01]  /*2b5f0*/  HMMA.16816.F32.BF16 R20, R16, R6, R20 ;  /* 0x000000061014723c */ /* 0x004fe20000041814 */
[----:B------:R-:W-:-:S02]  /*2b600*/  IMAD.MOV.U32 R10, RZ, RZ, R6 ;  /* 0x000000ffff0a7224 */ /* 0x000fc400078e0006 */
[----:B------:R-:W-:Y:S02]  /*2b610*/  IMAD.MOV.U32 R6, RZ, RZ, R7 ;  /* 0x000000ffff067224 */ /* 0x000fe400078e0007 */
[----:B------:R-:W2:Y:S04]  /*2b620*/  LDL.LU R7, [R1+0xf84] ;  /* 0x000f840001077983 */ /* 0x000ea80000300800 */
[----:B------:R-:W4:Y:S10]  /*2b630*/  LDL.LU R5, [R1+0xf80] ;  /* 0x000f800001057983 */ /* 0x000f340000300800 */
[----:B------:R-:W-:Y:S04]  /*2b640*/  STL.64 [R1+0x270], R20 ;  /* 0x0002701401007387 */ /* 0x000fe80000100a00 */
[----:B------:R-:W-:Y:S04]  /*2b650*/  STL.64 [R1+0x278], R22 ;  /* 0x0002781601007387 */ /* 0x000fe80000100a00 */
[----:B------:R0:W-:Y:S04]  /*2b660*/  STL.64 [R1+0xf78], R10 ;  /* 0x000f780a01007387 */ /* 0x0001e80000100a00 */
[----:B0-----:R-:W3:Y:S04]  /*2b670*/  LDL.LU.64 R10, [R1+0x68] ;  /* 0x00006800010a7983 */ /* 0x001ee80000300a00 */
[----:B------:R-:W2:Y:S01]  /*2b680*/  LDL.LU.64 R22, [R1+0x18] ;  /* 0x0000180001167983 */ /* 0x000ea20000300a00 */
[----:B------:R-:W-:-:S02]  /*2b690*/  IMAD.MOV.U32 R26, RZ, RZ, R29 ;  /* 0x000000ffff1a7224 */ /* 0x000fc400078e001d */
[----:B------:R-:W-:Y:S02]  /*2b6a0*/  IMAD.MOV.U32 R27, RZ, RZ, R28 ;  /* 0x000000ffff1b7224 */ /* 0x000fe400078e001c */
[----:B------:R-:W-:Y:S02]  /*2b6b0*/  IMAD.MOV.U32 R28, RZ, RZ, R20 ;  /* 0x000000ffff1c7224 */ /* 0x000fe400078e0014 */
[----:B------:R-:W-:-:S03]  /*2b6c0*/  IMAD.MOV.U32 R14, RZ, RZ, R15 ;  /* 0x000000ffff0e7224 */ /* 0x000fc600078e000f */
[----:B---3--:R-:W-:Y:S01]  /*2b6d0*/  HMMA.16816.F32.BF16 R24, R16, R10, R24 ;  /* 0x0000000a1018723c */ /* 0x008fe20000041818 */
[----:B------:R-:W-:Y:S01]  /*2b6e0*/  IMAD.MOV.U32 R15, RZ, RZ, R11 ;  /* 0x000000ffff0f7224 */ /* 0x000fe200078e000b */
[----:B--2---:R-:W-:Y:S04]  /*2b6f0*/  STL.64 [R1+0xf30], R22 ;  /* 0x000f301601007387 */ /* 0x004fe80000100a00 */
[----:B------:R-:W-:Y:S01]  /*2b700*/  STL [R1+0xc94], R28 ;  /* 0x000c941c01007387 */ /* 0x000fe20000100800 */
[----:B------:R-:W-:-:S12]  /*2b710*/  IMAD.MOV.U32 R4, RZ, RZ, R10 ;  /* 0x000000ffff047224 */ /* 0x000fd800078e000a */
[----:B------:R0:W-:Y:S04]  /*2b720*/  STL.64 [R1+0x260], R24 ;  /* 0x0002601801007387 */ /* 0x0001e80000100a00 */
[----:B------:R1:W-:Y:S01]  /*2b730*/  STL.64 [R1+0x268], R26 ;  /* 0x0002681a01007387 */ /* 0x0003e20000100a00 */
[----:B------:R-:W-:-:S03]  /*2b740*/  IMAD.MOV.U32 R29, RZ, RZ, R24 ;  /* 0x000000ffff1d7224 */ /* 0x000fc600078e0018 */
[----:B------:R2:W-:Y:S04]  /*2b750*/  STL.64 [R1+0xf50], R14 ;  /* 0x000f500e01007387 */ /* 0x0005e80000100a00 */
[----:B0-----:R-:W3:Y:S04]  /*2b760*/  LDL.LU R24, [R1+0x220] ;  /* 0x0002200001187983 */ /* 0x001ee80000300800 */
[----:B------:R-:W3:Y:S04]  /*2b770*/  LDL.LU R25, [R1+0x224] ;  /* 0x0002240001197983 */ /* 0x000ee80000300800 */
[----:B-1----:R-:W3:Y:S04]  /*2b780*/  LDL.LU R26, [R1+0x228] ;  /* 0x00022800011a7983 */ /* 0x002ee80000300800 */
[----:B------:R-:W3:Y:S04]  /*2b790*/  LDL.LU R27, [R1+0x22c] ;  /* 0x00022c00011b7983 */ /* 0x000ee80000300800 */
[----:B------:R-:W3:Y:S04]  /*2b7a0*/  LDL.LU R8, [R1+0x250] ;  /* 0x0002500001087983 */ /* 0x000ee80000300800 */
[----:B------:R-:W3:Y:S04]  /*2b7b0*/  LDL.LU R9, [R1+0x254] ;  /* 0x0002540001097983 */ /* 0x000ee80000300800 */
[----:B------:R-:W3:Y:S04]  /*2b7c0*/  LDL.LU R10, [R1+0x258] ;  /* 0x00025800010a7983 */ /* 0x000ee80000300800 */
[----:B------:R-:W3:Y:S04]  /*2b7d0*/  LDL.LU R11, [R1+0x25c] ;  /* 0x00025c00010b7983 */ /* 0x000ee80000300800 */
[----:B------:R-:W3:Y:S04]  /*2b7e0*/  LDL.LU R12, [R1+0x230] ;  /* 0x00023000010c7983 */ /* 0x000ee80000300800 */
[----:B------:R-:W3:Y:S04]  /*2b7f0*/  LDL.LU R13, [R1+0x234] ;  /* 0x00023400010d7983 */ /* 0x000ee80000300800 */
[----:B--2---:R-:W2:Y:S04]  /*2b800*/  LDL.LU R14, [R1+0x238] ;  /* 0x00023800010e7983 */ /* 0x004ea80000300800 */
[----:B------:R-:W2:Y:S04]  /*2b810*/  LDL.LU R15, [R1+0x23c] ;  /* 0x00023c00010f7983 */ /* 0x000ea80000300800 */
[----:B--2---:R0:W-:Y:S04]  /*2b820*/  STL.64 [R1+0xf60], R14 ;  /* 0x000f600e01007387 */ /* 0x0041e80000100a00 */
[----:B---3--:R-:W-:Y:S04]  /*2b830*/  STL.64 [R1+0xf58], R12 ;  /* 0x000f580c01007387 */ /* 0x008fe80000100a00 */
[----:B0-----:R-:W2:Y:S04]  /*2b840*/  LDL.LU.64 R14, [R1+0x48] ;  /* 0x00004800010e7983 */ /* 0x001ea80000300a00 */
[----:B--2---:R0:W-:Y:S04]  /*2b850*/  STL.64 [R1+0xf70], R14 ;  /* 0x000f700e01007387 */ /* 0x0041e80000100a00 */
[----:B0-----:R-:W2:Y:S04]  /*2b860*/  LDL.LU.64 R14, [R1+0x58] ;  /* 0x00005800010e7983 */ /* 0x001ea80000300a00 */
[----:B------:R0:W-:Y:S04]  /*2b870*/  STL.64 [R1+0xf48], R26 ;  /* 0x000f481a01007387 */ /* 0x0001e80000100a00 */
[----:B------:R1:W-:Y:S04]  /*2b880*/  STL.64 [R1+0xf40], R24 ;  /* 0x000f401801007387 */ /* 0x0003e80000100a00 */
[----:B0-----:R-:W3:Y:S04]  /*2b890*/  LDL.LU.64 R26, [R1+0x38] ;  /* 0x00003800011a7983 */ /* 0x001ee80000300a00 */
[----:B---3--:R0:W-:Y:S04]  /*2b8a0*/  STL.64 [R1+0xf68], R26 ;  /* 0x000f681a01007387 */ /* 0x0081e80000100a00 */
[----:B-1----:R-:W3:Y:S04]  /*2b8b0*/  LDL.LU R24, [R1+0x240] ;  /* 0x0002400001187983 */ /* 0x002ee80000300800 */
[----:B------:R-:W3:Y:S04]  /*2b8c0*/  LDL.LU R25, [R1+0x244] ;  /* 0x0002440001197983 */ /* 0x000ee80000300800 */
[----:B0-----:R-:W3:Y:S04]  /*2b8d0*/  LDL.LU R26, [R1+0x248] ;  /* 0x00024800011a7983 */ /* 0x001ee80000300800 */
[----:B------:R-:W3:Y:S04]  /*2b8e0*/  LDL.LU R27, [R1+0x24c] ;  /* 0x00024c00011b7983 */ /* 0x000ee80000300800 */
[----:B------:R-:W3:Y:S04]  /*2b8f0*/  LDL.LU.64 R22, [R1+0x28] ;  /* 0x0000280001167983 */ /* 0x000ee80000300a00 */
[----:B------:R-:W-:Y:S04]  /*2b900*/  STL.64 [R1+0xef8], R6 ;  /* 0x000ef80601007387 */ /* 0x000fe80000100a00 */
[----:B----4-:R0:W-:Y:S04]  /*2b910*/  STL.64 [R1+0xef0], R4 ;  /* 0x000ef00401007387 */ /* 0x0101e80000100a00 */
[----:B0-----:R-:W4:Y:S04]  /*2b920*/  LDL.LU R4, [R1+0x1f0] ;  /* 0x0001f00001047983 */ /* 0x001f280000300800 */
[----:B------:R-:W4:Y:S04]  /*2b930*/  LDL.LU R5, [R1+0x1f4] ;  /* 0x0001f40001057983 */ /* 0x000f280000300800 */
[----:B------:R-:W3:Y:S04]  /*2b940*/  LDL.LU R6, [R1+0x1f8] ;  /* 0x0001f80001067983 */ /* 0x000ee80000300800 */
[----:B------:R-:W3:Y:S01]  /*2b950*/  LDL.LU R7, [R1+0x1fc] ;  /* 0x0001fc0001077983 */ /* 0x000ee20000300800 */
[----:B--2---:R-:W-:Y:S03]  /*2b960*/  HMMA.16816.F32.BF16 R8, R16, R14, R8 ;  /* 0x0000000e1008723c */ /* 0x004fe60000041808 */
[----:B---3--:R0:W-:Y:S04]  /*2b970*/  STL.64 [R1+0xf08], R6 ;  /* 0x000f080601007387 */ /* 0x0081e80000100a00 */
[----:B----4-:R1:W-:Y:S04]  /*2b980*/  STL.64 [R1+0xf00], R4 ;  /* 0x000f000401007387 */ /* 0x0103e80000100a00 */
[----:B0-----:R-:W2:Y:S04]  /*2b990*/  LDL.LU.64 R6, [R1+0x8] ;  /* 0x0000080001067983 */ /* 0x001ea80000300a00 */
[----:B--2---:R0:W-:Y:S04]  /*2b9a0*/  STL.64 [R1+0xf28], R6 ;  /* 0x000f280601007387 */ /* 0x0041e80000100a00 */
[----:B-1----:R-:W2:Y:S04]  /*2b9b0*/  LDL.LU R4, [R1+0x210] ;  /* 0x0002100001047983 */ /* 0x002ea80000300800 */
[----:B------:R-:W2:Y:S04]  /*2b9c0*/  LDL.LU R5, [R1+0x214] ;  /* 0x0002140001057983 */ /* 0x000ea80000300800 */
[----:B0-----:R-:W2:Y:S04]  /*2b9d0*/  LDL.LU R6, [R1+0x218] ;  /* 0x0002180001067983 */ /* 0x001ea80000300800 */
[----:B------:R-:W2:Y:S04]  /*2b9e0*/  LDL.LU R7, [R1+0x21c] ;  /* 0x00021c0001077983 */ /* 0x000ea80000300800 */
[----:B------:R-:W-:Y:S04]  /*2b9f0*/  STL [R1+0xc98], R29 ;  /* 0x000c981d01007387 */ /* 0x000fe80000100800 */
[----:B------:R0:W-:Y:S04]  /*2ba00*/  STL.64 [R1+0x250], R8 ;  /* 0x0002500801007387 */ /* 0x0001e80000100a00 */
[----:B------:R1:W-:Y:S01]  /*2ba10*/  STL.64 [R1+0x258], R10 ;  /* 0x0002580a01007387 */ /* 0x0003e20000100a00 */
[----:B0-----:R-:W-:-:S03]  /*2ba20*/  IMAD.MOV.U32 R9, RZ, RZ, R14 ;  /* 0x000000ffff097224 */ /* 0x001fc600078e000e */
[----:B-1----:R-:W3:Y:S01]  /*2ba30*/  LDL.LU.64 R10, [R1+0xf78] ;  /* 0x000f7800010a7983 */ /* 0x002ee20000300a00 */
[----:B------:R-:W-:-:S03]  /*2ba40*/  IMAD.MOV.U32 R8, RZ, RZ, R15 ;  /* 0x000000ffff087224 */ /* 0x000fc600078e000f */
[----:B------:R-:W4:Y:S02]  /*2ba50*/  LDL.LU.64 R14, [R1+0xf70] ;  /* 0x000f7000010e7983 */ /* 0x000f240000300a00 */
[C---:B----4-:R-:W-:Y:S02]  /*2ba60*/  HMMA.16816.F32.BF16 R24, R16.reuse, R14, R24 ;  /* 0x0000000e1018723c */ /* 0x050fe40000041818 */
[----:B---3--:R-:W-:Y:S04]  /*2ba70*/  STL.64 [R1+0xf18], R10 ;  /* 0x000f180a01007387 */ /* 0x008fe80000100a00 */
[----:B------:R0:W-:Y:S01]  /*2ba80*/  STL.64 [R1+0xf10], R8 ;  /* 0x000f100801007387 */ /* 0x0001e20000100a00 */
[----:B------:R-:W-:Y:S02]  /*2ba90*/  IMAD.MOV.U32 R3, RZ, RZ, R14 ;  /* 0x000000ffff037224 */ /* 0x000fe400078e000e */
[----:B------:R-:W-:Y:S01]  /*2baa0*/  IMAD.MOV.U32 R2, RZ, RZ, R15 ;  /* 0x000000ffff027224 */ /* 0x000fe200078e000f */
[----:B0-----:R-:W3:Y:S04]  /*2bab0*/  LDL.LU R8, [R1+0x200] ;  /* 0x0002000001087983 */ /* 0x001ee80000300800 */
[----:B------:R-:W3:Y:S04]  /*2bac0*/  LDL.LU R9, [R1+0x204] ;  /* 0x0002040001097983 */ /* 0x000ee80000300800 */
[----:B------:R-:W3:Y:S04]  /*2bad0*/  LDL.LU R10, [R1+0x208] ;  /* 0x00020800010a7983 */ /* 0x000ee80000300800 */
[----:B------:R-:W3:Y:S04]  /*2bae0*/  LDL.LU R11, [R1+0x20c] ;  /* 0x00020c00010b7983 */ /* 0x000ee80000300800 */
[----:B------:R-:W-:Y:S04]  /*2baf0*/  STL.64 [R1+0x240], R24 ;  /* 0x0002401801007387 */ /* 0x000fe80000100a00 */
[----:B------:R0:W-:Y:S04]  /*2bb00*/  STL.64 [R1+0x248], R26 ;  /* 0x0002481a01007387 */ /* 0x0001e80000100a00 */
[----:B0-----:R-:W4:Y:S04]  /*2bb10*/  LDL.LU.64 R26, [R1+0xf68] ;  /* 0x000f6800011a7983 */ /* 0x001f280000300a00 */
[----:B------:R-:W4:Y:S04]  /*2bb20*/  LDL.LU.64 R14, [R1+0xf60] ;  /* 0x000f6000010e7983 */ /* 0x000f280000300a00 */
[----:B------:R-:W4:Y:S04]  /*2bb30*/  LDL.LU.64 R12, [R1+0xf58] ;  /* 0x000f5800010c7983 */ /* 0x000f280000300a00 */
[----:B------:R-:W-:Y:S01]  /*2bb40*/  STL [R1+0xe04], R3 ;  /* 0x000e040301007387 */ /* 0x000fe20000100800 */
[----:B----4-:R-:W-:-:S15]  /*2bb50*/  HMMA.16816.F32.BF16 R12, R16, R26, R12 ;  /* 0x0000001a100c723c */ /* 0x010fde000004180c */
[----:B------:R-:W-:-:S04]  /*2bb60*/  NOP ;  /* 0x0000000000007918 */ /* 0x000fc80000000000 */
[----:B------:R0:W-:Y:S04]  /*2bb70*/  STL.64 [R1+0x230], R12 ;  /* 0x0002300c01007387 */ /* 0x0001e80000100a00 */
[----:B------:R1:W-:Y:S01]  /*2bb80*/  STL.64 [R1+0x238], R14 ;  /* 0x0002380e01007387 */ /* 0x0003e20000100a00 */
[----:B0-----:R-:W-:-:S03]  /*2bb90*/  IMAD.MOV.U32 R13, RZ, RZ, R26 ;  /* 0x000000ffff0d7224 */ /* 0x001fc600078e001a */
[----:B-1----:R-:W4:Y:S01]  /*2bba0*/  LDL.LU.64 R14, [R1+0xf50] ;  /* 0x000f5000010e7983 */ /* 0x002f220000300a00 */
[----:B------:R-:W-:-:S03]  /*2bbb0*/  IMAD.MOV.U32 R12, RZ, RZ, R27 ;  /* 0x000000ffff0c7224 */ /* 0x000fc600078e001b */
[----:B------:R-:W2:Y:S04]  /*2bbc0*/  LDL.LU.64 R26, [R1+0xf48] ;  /* 0x000f4800011a7983 */ /* 0x000ea80000300a00 */
[----:B------:R-:W2:Y:S02]  /*2bbd0*/  LDL.LU.64 R24, [R1+0xf40] ;  /* 0x000f400001187983 */ /* 0x000ea40000300a00 */
[----:B--2---:R-:W-:-:S15]  /*2bbe0*/  HMMA.16816.F32.BF16 R24, R16, R22, R24 ;  /* 0x000000161018723c */ /* 0x004fde0000041818 */
[----:B------:R-:W-:-:S04]  /*2bbf0*/  NOP ;  /* 0x0000000000007918 */ /* 0x000fc80000000000 */
[----:B------:R0:W-:Y:S04]  /*2bc00*/  STL.64 [R1+0x220], R24 ;  /* 0x0002201801007387 */ /* 0x0001e80000100a00 */
[----:B------:R1:W-:Y:S01]  /*2bc10*/  STL.64 [R1+0x228], R26 ;  /* 0x0002281a01007387 */ /* 0x0003e20000100a00 */
[----:B0-----:R-:W-:-:S03]  /*2bc20*/  IMAD.MOV.U32 R25, RZ, RZ, R22 ;  /* 0x000000ffff197224 */ /* 0x001fc600078e0016 */
[----:B-1----:R-:W2:Y:S01]  /*2bc30*/  LDL.LU.64 R26, [R1+0xf38] ;  /* 0x000f3800011a7983 */ /* 0x002ea20000300a00 */
[----:B------:R-:W-:-:S03]  /*2bc40*/  IMAD.MOV.U32 R24, RZ, RZ, R23 ;  /* 0x000000ffff187224 */ /* 0x000fc600078e0017 */
[----:B------:R-:W2:Y:S02]  /*2bc50*/  LDL.LU.64 R22, [R1+0xf30] ;  /* 0x000f300001167983 */ /* 0x000ea40000300a00 */
[----:B--2---:R-:W-:-:S15]  /*2bc60*/  HMMA.16816.F32.BF16 R4, R16, R22, R4 ;  /* 0x000000161004723c */ /* 0x004fde0000041804 */
[----:B------:R-:W-:-:S04]  /*2bc70*/  NOP ;  /* 0x0000000000007918 */ /* 0x000fc80000000000 */
[----:B------:R-:W-:Y:S04]  /*2bc80*/  STL.64 [R1+0x210], R4 ;  /* 0x0002100401007387 */ /* 0x000fe80000100a00 */
[----:B------:R0:W-:Y:S04]  /*2bc90*/  STL.64 [R1+0x218], R6 ;  /* 0x0002180601007387 */ /* 0x0001e80000100a00 */
[----:B0-----:R-:W3:Y:S01]  /*2bca0*/  LDL.LU.64 R6, [R1+0xf28] ;  /* 0x000f280001067983 */ /* 0x001ee20000300a00 */
[----:B------:R-:W-:-:S03]  /*2bcb0*/  IMAD.MOV.U32 R29, RZ, RZ, R22 ;  /* 0x000000ffff1d7224 */ /* 0x000fc600078e0016 */
[----:B------:R-:W2:Y:S01]  /*2bcc0*/  LDL.LU R20, [R1+0x1d0] ;  /* 0x0001d00001147983 */ /* 0x000ea20000300800 */
[----:B------:R-:W-:Y:S02]  /*2bcd0*/  IMAD.MOV.U32 R21, RZ, RZ, R26 ;  /* 0x000000ffff157224 */ /* 0x000fe400078e001a */
[----:B------:R-:W-:Y:S01]  /*2bce0*/  IMAD.MOV.U32 R22, RZ, RZ, R27 ;  /* 0x000000ffff167224 */ /* 0x000fe200078e001b */
[----:B------:R-:W2:Y:S01]  /*2bcf0*/  LDL.LU R26, [R1+0xf24] ;  /* 0x000f2400011a7983 */ /* 0x000ea20000300800 */
[----:B------:R-:W-:-:S03]  /*2bd00*/  IMAD.MOV.U32 R28, RZ, RZ, R23 ;  /* 0x000000ffff1c7224 */ /* 0x000fc600078e0017 */
[----:B------:R-:W2:Y:S04]  /*2bd10*/  LDL.LU R27, [R1+0xf20] ;  /* 0x000f2000011b7983 */ /* 0x000ea80000300800 */
[----:B------:R-:W2:Y:S01]  /*2bd20*/  LDL.LU R23, [R1+0x1dc] ;  /* 0x0001dc0001177983 */ /* 0x000ea20000300800 */
[----:B---3--:R-:W-:Y:S01]  /*2bd30*/  HMMA.16816.F32.BF16 R8, R16, R6, R8 ;  /* 0x000000061008723c */ /* 0x008fe20000041808 */
[----:B------:R-:W-:Y:S02]  /*2bd40*/  IMAD.MOV.U32 R3, RZ, RZ, R6 ;  /* 0x000000ffff037224 */ /* 0x000fe400078e0006 */
[----:B------:R-:W-:-:S15]  /*2bd50*/  IMAD.MOV.U32 R0, RZ, RZ, R7 ;  /* 0x000000ffff007224 */ /* 0x000fde00078e0007 */
[----:B------:R-:W-:Y:S01]  /*2bd60*/  NOP ;  /* 0x0000000000007918 */ /* 0x000fe20000000000 */
[----:B------:R-:W-:Y:S04]  /*2bd70*/  STL.64 [R1+0x200], R8 ;  /* 0x0002000801007387 */ /* 0x000fe80000100a00 */
[----:B------:R0:W-:Y:S04]  /*2bd80*/  STL.64 [R1+0x208], R10 ;  /* 0x0002080a01007387 */ /* 0x0001e80000100a00 */
[----:B0-----:R-:W3:Y:S04]  /*2bd90*/  LDL.LU.64 R10, [R1+0xf18] ;  /* 0x000f1800010a7983 */ /* 0x001ee80000300a00 */
[----:B------:R-:W2:Y:S04]  /*2bda0*/  LDL.LU.64 R8, [R1+0xf10] ;  /* 0x000f100001087983 */ /* 0x000ea80000300a00 */
[----:B------:R-:W2:Y:S04]  /*2bdb0*/  LDL.LU.64 R6, [R1+0xf08] ;  /* 0x000f080001067983 */ /* 0x000ea80000300a00 */
[----:B------:R-:W2:Y:S02]  /*2bdc0*/  LDL.LU.64 R4, [R1+0xf00] ;  /* 0x000f000001047983 */ /* 0x000ea40000300a00 */
[----:B--2---:R-:W-:-:S15]  /*2bdd0*/  HMMA.16816.F32.BF16 R4, R16, R26, R4 ;  /* 0x0000001a1004723c */ /* 0x004fde0000041804 */
[----:B------:R-:W-:-:S04]  /*2bde0*/  NOP ;  /* 0x0000000000007918 */ /* 0x000fc80000000000 */
[----:B------:R-:W-:Y:S04]  /*2bdf0*/  STL.64 [R1+0x1f0], R4 ;  /* 0x0001f00401007387 */ /* 0x000fe80000100a00 */
[----:B------:R0:W-:Y:S04]  /*2be00*/  STL.64 [R1+0x1f8], R6 ;  /* 0x0001f80601007387 */ /* 0x0001e80000100a00 */
[----:B0-----:R-:W2:Y:S04]  /*2be10*/  LDL.LU.64 R6, [R1+0xef8] ;  /* 0x000ef80001067983 */ /* 0x001ea80000300a00 */
[----:B------:R-:W2:Y:S04]  /*2be20*/  LDL.LU.64 R4, [R1+0xef0] ;  /* 0x000ef00001047983 */ /* 0x000ea80000300a00 */
[----:B------:R-:W-:Y:S04]  /*2be30*/  STL.64 [R1+0xe10], R26 ;  /* 0x000e101a01007387 */ /* 0x000fe80000100a00 */
[----:B------:R0:W-:Y:S04]  /*2be40*/  STL.64 [R1+0xe08], R24 ;  /* 0x000e081801007387 */ /* 0x0001e80000100a00 */
[----:B0-----:R-:W2:Y:S04]  /*2be50*/  LDL.LU R24, [R1+0x150] ;  /* 0x0001500001187983 */ /* 0x001ea80000300800 */
[----:B------:R-:W2:Y:S04]  /*2be60*/  LDL.LU R25, [R1+0x154] ;  /* 0x0001540001197983 */ /* 0x000ea80000300800 */
[----:B------:R-:W2:Y:S04]  /*2be70*/  LDL.LU R26, [R1+0x158] ;  /* 0x00015800011a7983 */ /* 0x000ea80000300800 */
[----:B------:R-:W2:Y:S04]  /*2be80*/  LDL.LU R27, [R1+0x15c] ;  /* 0x00015c00011b7983 */ /* 0x000ea80000300800 */
[----:B--2---:R0:W-:Y:S04]  /*2be90*/  STL.64 [R1+0xe20], R26 ;  /* 0x000e201a01007387 */ /* 0x0041e80000100a00 */
[----:B------:R-:W-:Y:S01]  /*2bea0*/  STL.64 [R1+0xe18], R24 ;  /* 0x000e181801007387 */ /* 0x000fe20000100a00 */
[----:B0-----:R-:W-:-:S02]  /*2beb0*/  IMAD.MOV.U32 R26, RZ, RZ, R4 ;  /* 0x000000ffff1a7224 */ /* 0x001fc400078e0004 */
[----:B----4-:R-:W-:Y:S01]  /*2bec0*/  IMAD.MOV.U32 R27, RZ, RZ, R15 ;  /* 0x000000ffff1b7224 */ /* 0x010fe200078e000f */
[----:B------:R-:W2:Y:S04]  /*2bed0*/  LDL.LU R4, [R1+0xee8] ;  /* 0x000ee80001047983 */ /* 0x000ea80000300800 */
[----:B------:R-:W4:Y:S04]  /*2bee0*/  LDL.LU R15, [R1+0xee4] ;  /* 0x000ee400010f7983 */ /* 0x000f280000300800 */
[----:B------:R3:W-:Y:S02]  /*2bef0*/  STL.64 [R1+0xe38], R26 ;  /* 0x000e381a01007387 */ /* 0x0007e40000100a00 */
[----:B---3--:R-:W-:-:S02]  /*2bf00*/  IMAD.MOV.U32 R26, RZ, RZ, R10 ;  /* 0x000000ffff1a7224 */ /* 0x008fc400078e000a */
[----:B------:R-:W-:Y:S01]  /*2bf10*/  IMAD.MOV.U32 R27, RZ, RZ, R6 ;  /* 0x000000ffff1b7224 */ /* 0x000fe200078e0006 */
[----:B------:R-:W3:Y:S04]  /*2bf20*/  LDL.LU R10, [R1+0xee0] ;  /* 0x000ee000010a7983 */ /* 0x000ee80000300800 */
[----:B------:R-:W2:Y:S04]  /*2bf30*/  LDL.LU R6, [R1+0xedc] ;  /* 0x000edc0001067983 */ /* 0x000ea80000300800 */
[----:B------:R0:W-:Y:S02]  /*2bf40*/  STL.64 [R1+0xe50], R26 ;  /* 0x000e501a01007387 */ /* 0x0001e40000100a00 */
[----:B0-----:R-:W-:-:S02]  /*2bf50*/  IMAD.MOV.U32 R26, RZ, RZ, R7 ;  /* 0x000000ffff1a7224 */ /* 0x001fc400078e0007 */
[----:B------:R-:W-:Y:S01]  /*2bf60*/  IMAD.MOV.U32 R27, RZ, RZ, R14 ;  /* 0x000000ffff1b7224 */ /* 0x000fe200078e000e */
[----:B------:R-:W2:Y:S04]  /*2bf70*/  LDL.LU R7, [R1+0xed8] ;  /* 0x000ed80001077983 */ /* 0x000ea80000300800 */
[----:B------:R-:W2:Y:S04]  /*2bf80*/  LDL.LU R14, [R1+0xed4] ;  /* 0x000ed400010e7983 */ /* 0x000ea80000300800 */
[----:B------:R0:W-:Y:S04]  /*2bf90*/  STL.64 [R1+0xe68], R26 ;  /* 0x000e681a01007387 */ /* 0x0001e80000100a00 */
[----:B------:R-:W2:Y:S04]  /*2bfa0*/  LDL.LU R24, [R1+0x1e0] ;  /* 0x0001e00001187983 */ /* 0x000ea80000300800 */
[----:B------:R-:W2:Y:S04]  /*2bfb0*/  LDL.LU R25, [R1+0x1e4] ;  /* 0x0001e40001197983 */ /* 0x000ea80000300800 */
[----:B0-----:R-:W2:Y:S01]  /*2bfc0*/  LDL.LU R26, [R1+0x1e8] ;  /* 0x0001e800011a7983 */ /* 0x001ea20000300800 */
[----:B---3--:R-:W-:-:S03]  /*2bfd0*/  IMAD.MOV.U32 R27, RZ, RZ, R10 ;  /* 0x000000ffff1b7224 */ /* 0x008fc600078e000a */
[----:B------:R-:W3:Y:S04]  /*2bfe0*/  LDL.LU R10, [R1+0xed0] ;  /* 0x000ed000010a7983 */ /* 0x000ee80000300800 */
[----:B--2---:R-:W-:Y:S01]  /*2bff0*/  HMMA.16816.F32.BF16 R24, R16, R6, R24 ;  /* 0x000000061018723c */ /* 0x004fe20000041818 */
[----:B------:R-:W-:-:S15]  /*2c000*/  STL.64 [R1+0xea0], R6 ;  /* 0x000ea00601007387 */ /* 0x000fde0000100a00 */
[----:B------:R-:W-:-:S03]  /*2c010*/  NOP ;  /* 0x0000000000007918 */ /* 0x000fc60000000000 */
[----:B------:R-:W-:Y:S04]  /*2c020*/  STL.64 [R1+0x1e0], R24 ;  /* 0x0001e01801007387 */ /* 0x000fe80000100a00 */
[----:B------:R0:W-:Y:S02]  /*2c030*/  STL.64 [R1+0x1e8], R26 ;  /* 0x0001e81a01007387 */ /* 0x0001e40000100a00 */
[----:B0-----:R-:W-:Y:S02]  /*2c040*/  IMAD.MOV.U32 R26, RZ, RZ, R11 ;  /* 0x000000ffff1a7224 */ /* 0x001fe400078e000b */
[----:B------:R-:W3:Y:S01]  /*2c050*/  LDL.LU R11, [R1+0xecc] ;  /* 0x000ecc00010b7983 */ /* 0x000ee20000300800 */
[----:B------:R-:W-:-:S03]  /*2c060*/  IMAD.MOV.U32 R27, RZ, RZ, R5 ;  /* 0x000000ffff1b7224 */ /* 0x000fc600078e0005 */
[----:B------:R-:W2:Y:S01]  /*2c070*/  LDL.LU R5, [R1+0xec8] ;  /* 0x000ec80001057983 */ /* 0x000ea20000300800 */
[----:B------:R-:W-:Y:S02]  /*2c080*/  IMAD.MOV.U32 R24, RZ, RZ, R14 ;  /* 0x000000ffff187224 */ /* 0x000fe400078e000e */
[----:B----4-:R-:W-:Y:S01]  /*2c090*/  IMAD.MOV.U32 R25, RZ, RZ, R15 ;  /* 0x000000ffff197224 */ /* 0x010fe200078e000f */
[----:B------:R0:W-:Y:S04]  /*2c0a0*/  STL.64 [R1+0xe80], R26 ;  /* 0x000e801a01007387 */ /* 0x0001e80000100a00 */
[----:B------:R-:W4:Y:S04]  /*2c0b0*/  LDL.LU R14, [R1+0xec4] ;  /* 0x000ec400010e7983 */ /* 0x000f280000300800 */
[----:B------:R-:W4:Y:S04]  /*2c0c0*/  LDL.LU R15, [R1+0xec0] ;  /* 0x000ec000010f7983 */ /* 0x000f280000300800 */
[----:B0-----:R-:W4:Y:S04]  /*2c0d0*/  LDL.LU R26, [R1+0x1c8] ;  /* 0x0001c800011a7983 */ /* 0x001f280000300800 */
[----:B------:R-:W4:Y:S01]  /*2c0e0*/  LDL.LU R27, [R1+0x1cc] ;  /* 0x0001cc00011b7983 */ /* 0x000f220000300800 */
[----:B---3--:R-:W-:-:S15]  /*2c0f0*/  HMMA.16816.F32.BF16 R20, R16, R10, R20 ;  /* 0x0000000a1014723c */ /* 0x008fde0000041814 */
[----:B------:R-:W-:-:S04]  /*2c100*/  NOP ;  /* 0x0000000000007918 */ /* 0x000fc80000000000 */
[----:B------:R-:W-:Y:S04]  /*2c110*/  STL.64 [R1+0x1d0], R20 ;  /* 0x0001d01401007387 */ /* 0x000fe80000100a00 */
[----:B------:R0:W-:Y:S04]  /*2c120*/  STL.64 [R1+0x1d8], R22 ;  /* 0x0001d81601007387 */ /* 0x0001e80000100a00 */
[----:B0-----:R-:W3:Y:S01]  /*2c130*/  LDL.LU.64 R22, [R1+0xeb8] ;  /* 0x000eb80001167983 */ /* 0x001ee20000300a00 */
[----:B----4-:R-:W-:Y:S03]  /*2c140*/  HMMA.16816.F32.BF16 R24, R16, R14, R24 ;  /* 0x0000000e1018723c */ /* 0x010fe60000041818 */
[----:B------:R-:W4:Y:S04]  /*2c150*/  LDL.LU.64 R20, [R1+0xeb0] ;  /* 0x000eb00001147983 */ /* 0x000f280000300a00 */
[----:B------:R0:W-:Y:S02]  /*2c160*/  STL.64 [R1+0xe98], R10 ;  /* 0x000e980a01007387 */ /* 0x0001e40000100a00 */
[----:B0-----:R-:W-:-:S10]  /*2c170*/  IMAD.MOV.U32 R11, RZ, RZ, R4 ;  /* 0x000000ffff0b7224 */ /* 0x001fd400078e0004 */
[----:B------:R-:W-:Y:S04]  /*2c180*/  STL.64 [R1+0x1c0], R24 ;  /* 0x0001c01801007387 */ /* 0x000fe80000100a00 */
[----:B------:R3:W-:Y:S01]  /*2c190*/  STL.64 [R1+0x1c8], R26 ;  /* 0x0001c81a01007387 */ /* 0x0007e20000100a00 */
[----:B--2---:R-:W-:Y:S02]  /*2c1a0*/  IMAD.MOV.U32 R10, RZ, RZ, R5 ;  /* 0x000000ffff0a7224 */ /* 0x004fe400078e0005 */
[----:B---3--:R-:W-:Y:S02]  /*2c1b0*/  IMAD.MOV.U32 R26, RZ, RZ, R22 ;  /* 0x000000ffff1a7224 */ /* 0x008fe400078e0016 */
[----:B------:R-:W-:Y:S01]  /*2c1c0*/  IMAD.MOV.U32 R27, RZ, RZ, R23 ;  /* 0x000000ffff1b7224 */ /* 0x000fe200078e0017 */
[----:B------:R-:W4:Y:S04]  /*2c1d0*/  LDL.LU R22, [R1+0xeac] ;  /* 0x000eac0001167983 */ /* 0x000f280000300800 */
[----:B------:R-:W4:Y:S04]  /*2c1e0*/  LDL.LU R23, [R1+0xea8] ;  /* 0x000ea80001177983 */ /* 0x000f280000300800 */
[----:B------:R-:W4:Y:S04]  /*2c1f0*/  LDL.LU R4, [R1+0x1b0] ;  /* 0x0001b00001047983 */ /* 0x000f280000300800 */
[----:B------:R-:W4:Y:S04]  /*2c200*/  LDL.LU R5, [R1+0x1b4] ;  /* 0x0001b40001057983 */ /* 0x000f280000300800 */
[----:B------:R-:W4:Y:S04]  /*2c210*/  LDL.LU R6, [R1+0x1b8] ;  /* 0x0001b80001067983 */ /* 0x000f280000300800 */
[----:B------:R-:W4:Y:S04]  /*2c220*/  LDL.LU R7, [R1+0x1bc] ;  /* 0x0001bc0001077983 */ /* 0x000f280000300800 */
[----:B------:R-:W-:Y:S04]  /*2c230*/  STL.64 [R1+0xe30], R14 ;  /* 0x000e300e01007387 */ /* 0x000fe80000100a00 */
[----:B------:R0:W-:Y:S04]  /*2c240*/  STL.64 [R1+0xe28], R12 ;  /* 0x000e280c01007387 */ /* 0x0001e80000100a00 */
[----:B0-----:R-:W2:Y:S04]  /*2c250*/  LDL.LU R12, [R1+0x160] ;  /* 0x00016000010c7983 */ /* 0x001ea80000300800 */
[----:B------:R-:W2:Y:S04]  /*2c260*/  LDL.LU R13, [R1+0x164] ;  /* 0x00016400010d7983 */ /* 0x000ea80000300800 */
[----:B------:R-:W3:Y:S04]  /*2c270*/  LDL.LU R14, [R1+0x168] ;  /* 0x00016800010e7983 */ /* 0x000ee80000300800 */
[----:B------:R-:W3:Y:S04]  /*2c280*/  LDL.LU R15, [R1+0x16c] ;  /* 0x00016c00010f7983 */ /* 0x000ee80000300800 */
[----:B---3--:R-:W-:Y:S04]  /*2c290*/  STL.64 [R1+0xe48], R14 ;  /* 0x000e480e01007387 */ /* 0x008fe80000100a00 */
[----:B--2---:R0:W-:Y:S04]  /*2c2a0*/  STL.64 [R1+0xe40], R12 ;  /* 0x000e400c01007387 */ /* 0x0041e80000100a00 */
        /* <DEDUP_REMOVED lines=18> */
[----:B---3--:R-:W-:Y:S04]  /*2c3d0*/  STL.64 [R1+0xe90], R14 ;  /* 0x000e900e01007387 */ /* 0x008fe80000100a00 */
[----:B--2---:R0:W-:Y:S04]  /*2c3e0*/  STL.64 [R1+0xe88], R12 ;  /* 0x000e880c01007387 */ /* 0x0041e80000100a00 */
[----:B0-----:R-:W2:Y:S04]  /*2c3f0*/  LDL.LU R12, [R1+0x1a0] ;  /* 0x0001a000010c7983 */ /* 0x001ea80000300800 */
[----:B------:R-:W2:Y:S04]  /*2c400*/  LDL.LU R13, [R1+0x1a4] ;  /* 0x0001a400010d7983 */ /* 0x000ea80000300800 */
[----:B------:R-:W2:Y:S04]  /*2c410*/  LDL.LU R14, [R1+0x1a8] ;  /* 0x0001a800010e7983 */ /* 0x000ea80000300800 */
[----:B------:R-:W2:Y:S01]  /*2c420*/  LDL.LU R15, [R1+0x1ac] ;  /* 0x0001ac00010f7983 */ /* 0x000ea20000300800 */
[----:B----4-:R-:W-:Y:S01]  /*2c430*/  HMMA.16816.F32.BF16 R8, R20, R10, R4 ;  /* 0x0000000a1408723c */ /* 0x010fe20000041804 */
[----:B------:R-:W-:-:S05]  /*2c440*/  IMAD.MOV.U32 R16, RZ, RZ, R24 ;  /* 0x000000ffff107224 */ /* 0x000fca00078e0018 */
[----:B------:R-:W-:Y:S04]  /*2c450*/  STL [R1+0xc9c], R16 ;  /* 0x000c9c1001007387 */ /* 0x000fe80000100800 */
[----:B------:R-:W3:Y:S09]  /*2c460*/  LDL.LU.64 R6, [R1+0xea0] ;  /* 0x000ea00001067983 */ /* 0x000ef20000300a00 */
[----:B------:R-:W-:Y:S01]  /*2c470*/  IMAD.MOV.U32 R4, RZ, RZ, R9 ;  /* 0x000000ffff047224 */ /* 0x000fe200078e0009 */
[----:B------:R-:W-:Y:S04]  /*2c480*/  STL.64 [R1+0x1b0], R8 ;  /* 0x0001b00801007387 */ /* 0x000fe80000100a00 */
[----:B------:R0:W-:Y:S04]  /*2c490*/  STL.64 [R1+0x1b8], R10 ;  /* 0x0001b80a01007387 */ /* 0x0001e80000100a00 */
[----:B0-----:R-:W4:Y:S04]  /*2c4a0*/  LDL.LU.64 R10, [R1+0xe98] ;  /* 0x000e9800010a7983 */ /* 0x001f280000300a00 */
[----:B------:R-:W-:Y:S04]  /*2c4b0*/  STL [R1+0xca4], R8 ;  /* 0x000ca40801007387 */ /* 0x000fe80000100800 */
[----:B------:R-:W-:Y:S01]  /*2c4c0*/  STL [R1+0xca0], R4 ;  /* 0x000ca00401007387 */ /* 0x000fe20000100800 */
        /* <DEDUP_REMOVED lines=12> */
[----:B------:R-:W-:Y:S02]  /*2c590*/  IMAD.MOV.U32 R5, RZ, RZ, R25 ;  /* 0x000000ffff057224 */ /* 0x000fe400078e0019 */
[----:B------:R-:W-:-:S05]  /*2c5a0*/  IMAD.MOV.U32 R9, RZ, RZ, R24 ;  /* 0x000000ffff097224 */ /* 0x000fca00078e0018 */
        /* <DEDUP_REMOVED lines=21> */
[----:B--2---:R-:W-:Y:S02]  /*2c700*/  HMMA.16816.F32.BF16 R16, R20, R18, R24 ;  /* 0x000000121410723c */ /* 0x004fe40000041818 */
[----:B------:R-:W2:Y:S04]  /*2c710*/  LDL.LU.64 R26, [R1+0xe10] ;  /* 0x000e1000011a7983 */ /* 0x000ea80000300a00 */
[----:B------:R-:W2:Y:S04]  /*2c720*/  LDL.LU.64 R24, [R1+0xe08] ;  /* 0x000e080001187983 */ /* 0x000ea80000300a00 */
[----:B------:R-:W2:Y:S04]  /*2c730*/  LDL.LU R9, [R1+0x420] ;  /* 0x0004200001097983 */ /* 0x000ea80000300800 */
[----:B------:R-:W2:Y:S05]  /*2c740*/  LDL.LU R4, [R1+0x41c] ;  /* 0x00041c0001047983 */ /* 0x000eaa0000300800 */
[----:B------:R-:W-:Y:S04]  /*2c750*/  STL.64 [R1+0x360], R16 ;  /* 0x0003601001007387 */ /* 0x000fe80000100a00 */
[----:B------:R-:W-:Y:S04]  /*2c760*/  STL.64 [R1+0x368], R18 ;  /* 0x0003681201007387 */ /* 0x000fe80000100a00 */
[----:B---3--:R-:W-:Y:S04]  /*2c770*/  STL.64 [R1+0xd78], R6 ;  /* 0x000d780601007387 */ /* 0x008fe80000100a00 */
[----:B--2---:R-:W-:Y:S04]  /*2c780*/  STL [R1+0xd70], R4 ;  /* 0x000d700401007387 */ /* 0x004fe80000100800 */
[----:B------:R-:W2:Y:S04]  /*2c790*/  LDL.LU R8, [R1+0x418] ;  /* 0x0004180001087983 */ /* 0x000ea80000300800 */
[----:B----4-:R-:W-:Y:S04]  /*2c7a0*/  STL.64 [R1+0xd68], R10 ;  /* 0x000d680a01007387 */ /* 0x010fe80000100a00 */
[----:B--2---:R0:W-:Y:S04]  /*2c7b0*/  STL.64 [R1+0xd60], R8 ;  /* 0x000d600801007387 */ /* 0x0041e80000100a00 */
[----:B0-----:R-:W2:Y:S04]  /*2c7c0*/  LDL.LU R8, [R1+0xe0] ;  /* 0x0000e00001087983 */ /* 0x001ea80000300800 */
[----:B------:R-:W2:Y:S04]  /*2c7d0*/  LDL.LU R9, [R1+0xe4] ;  /* 0x0000e40001097983 */ /* 0x000ea80000300800 */
[----:B------:R-:W3:Y:S04]  /*2c7e0*/  LDL.LU R10, [R1+0xe8] ;  /* 0x0000e800010a7983 */ /* 0x000ee80000300800 */
[----:B------:R-:W3:Y:S04]  /*2c7f0*/  LDL.LU R11, [R1+0xec] ;  /* 0x0000ec00010b7983 */ /* 0x000ee80000300800 */
[----:B---3--:R0:W-:Y:S04]  /*2c800*/  STL.64 [R1+0xd88], R10 ;  /* 0x000d880a01007387 */ /* 0x0081e80000100a00 */
[----:B--2---:R-:W-:Y:S01]  /*2c810*/  STL.64 [R1+0xd80], R8 ;  /* 0x000d800801007387 */ /* 0x004fe20000100a00 */
[----:B0-----:R-:W-:-:S02]  /*2c820*/  IMAD.MOV.U32 R10, RZ, RZ, R3 ;  /* 0x000000ffff0a7224 */ /* 0x001fc400078e0003 */
[----:B------:R-:W-:Y:S01]  /*2c830*/  IMAD.MOV.U32 R11, RZ, RZ, R0 ;  /* 0x000000ffff0b7224 */ /* 0x000fe200078e0000 */
[----:B------:R-:W2:Y:S04]  /*2c840*/  LDL.LU R3, [R1+0xe04] ;  /* 0x000e040001037983 */ /* 0x000ea80000300800 */
[----:B------:R-:W3:Y:S04]  /*2c850*/  LDL.LU R0, [R1+0xe00] ;  /* 0x000e000001007983 */ /* 0x000ee80000300800 */
[----:B------:R0:W-:Y:S04]  /*2c860*/  STL.64 [R1+0xda0], R10 ;  /* 0x000da00a01007387 */ /* 0x0001e80000100a00 */
[----:B------:R-:W4:Y:S04]  /*2c870*/  LDL.LU R4, [R1+0xf0] ;  /* 0x0000f00001047983 */ /* 0x000f280000300800 */
[----:B------:R-:W4:Y:S04]  /*2c880*/  LDL.LU R5, [R1+0xf4] ;  /* 0x0000f40001057983 */ /* 0x000f280000300800 */
[----:B------:R-:W2:Y:S04]  /*2c890*/  LDL.LU R6, [R1+0xf8] ;  /* 0x0000f80001067983 */ /* 0x000ea80000300800 */
[----:B------:R-:W2:Y:S01]  /*2c8a0*/  LDL.LU R7, [R1+0xfc] ;  /* 0x0000fc0001077983 */ /* 0x000ea20000300800 */
[----:B0-----:R-:W-:-:S02]  /*2c8b0*/  IMAD.MOV.U32 R10, RZ, RZ, R29 ;  /* 0x000000ffff0a7224 */ /* 0x001fc400078e001d */
[----:B------:R-:W-:-:S05]  /*2c8c0*/  IMAD.MOV.U32 R11, RZ, RZ, R28 ;  /* 0x000000ffff0b7224 */ /* 0x000fca00078e001c */
[----:B------:R-:W-:Y:S04]  /*2c8d0*/  STL.64 [R1+0xdb8], R10 ;  /* 0x000db80a01007387 */ /* 0x000fe80000100a00 */
[----:B--2---:R-:W-:Y:S04]  /*2c8e0*/  STL.64 [R1+0xd98], R6 ;  /* 0x000d980601007387 */ /* 0x004fe80000100a00 */
[----:B----4-:R0:W-:Y:S04]  /*2c8f0*/  STL.64 [R1+0xd90], R4 ;  /* 0x000d900401007387 */ /* 0x0101e80000100a00 */
[----:B0-----:R-:W2:Y:S04]  /*2c900*/  LDL.LU R4, [R1+0x100] ;  /* 0x0001000001047983 */ /* 0x001ea80000300800 */
[----:B------:R-:W2:Y:S04]  /*2c910*/  LDL.LU R5, [R1+0x104] ;  /* 0x0001040001057983 */ /* 0x000ea80000300800 */
[----:B------:R-:W4:Y:S04]  /*2c920*/  LDL.LU R6, [R1+0x108] ;  /* 0x0001080001067983 */ /* 0x000f280000300800 */
[----:B------:R-:W4:Y:S01]  /*2c930*/  LDL.LU R7, [R1+0x10c] ;  /* 0x00010c0001077983 */ /* 0x000f220000300800 */
[----:B------:R-:W-:-:S02]  /*2c940*/  IMAD.MOV.U32 R10, RZ, RZ, R25 ;  /* 0x000000ffff0a7224 */ /* 0x000fc400078e0019 */
[----:B------:R-:W-:-:S05]  /*2c950*/  IMAD.MOV.U32 R11, RZ, RZ, R24 ;  /* 0x000000ffff0b7224 */ /* 0x000fca00078e0018 */
[----:B------:R-:W-:Y:S04]  /*2c960*/  STL.64 [R1+0xdd0], R10 ;  /* 0x000dd00a01007387 */ /* 0x000fe80000100a00 */
[----:B----4-:R-:W-:Y:S04]  /*2c970*/  STL.64 [R1+0xdb0], R6 ;  /* 0x000db00601007387 */ /* 0x010fe80000100a00 */
[----:B--2---:R0:W-:Y:S04]  /*2c980*/  STL.64 [R1+0xda8], R4 ;  /* 0x000da80401007387 */ /* 0x0041e80000100a00 */
        /* <DEDUP_REMOVED lines=12> */
[----:B------:R-:W4:Y:S04]  /*2ca50*/  LDL.LU R7, [R1+0x12c] ;  /* 0x00012c0001077983 */ /* 0x000f280000300800 */
        /* <DEDUP_REMOVED lines=10> */
[----:B------:R-:W2:Y:S04]  /*2cb00*/  LDL.LU R6, [R1+0x148] ;  /* 0x0001480001067983 */ /* 0x000ea80000300800 */
[----:B------:R-:W2:Y:S04]  /*2cb10*/  LDL.LU R7, [R1+0x14c] ;  /* 0x00014c0001077983 */ /* 0x000ea80000300800 */
[----:B------:R-:W4:Y:S04]  /*2cb20*/  LDL.LU R16, [R1+0x400] ;  /* 0x0004000001107983 */ /* 0x000f280000300800 */
[----:B------:R-:W4:Y:S04]  /*2cb30*/  LDL.LU R17, [R1+0x3f8] ;  /* 0x0003f80001117983 */ /* 0x000f280000300800 */
[----:B------:R-:W2:Y:S04]  /*2cb40*/  LDL.LU R18, [R1+0x3f0] ;  /* 0x0003f00001127983 */ /* 0x000ea80000300800 */
[----:B------:R-:W2:Y:S01]  /*2cb50*/  LDL.LU R19, [R1+0x3e8] ;  /* 0x0003e80001137983 */ /* 0x000ea20000300800 */
[----:B------:R-:W-:-:S02]  /*2cb60*/  IMAD.MOV.U32 R10, RZ, RZ, R3 ;  /* 0x000000ffff0a7224 */ /* 0x000fc400078e0003 */
[----:B------:R-:W-:Y:S01]  /*2cb70*/  IMAD.MOV.U32 R11, RZ, RZ, R2 ;  /* 0x000000ffff0b7224 */ /* 0x000fe200078e0002 */
[----:B--2---:R-:W-:Y:S04]  /*2cb80*/  STL.64 [R1+0xd48], R18 ;  /* 0x000d481201007387 */ /* 0x004fe80000100a00 */
[----:B----4-:R0:W-:Y:S04]  /*2cb90*/  STL.64 [R1+0xd40], R16 ;  /* 0x000d401001007387 */ /* 0x0101e80000100a00 */
[----:B0-----:R-:W2:Y:S04]  /*2cba0*/  LDL.LU R16, [R1+0xc0] ;  /* 0x0000c00001107983 */ /* 0x001ea80000300800 */
[----:B------:R-:W2:Y:S04]  /*2cbb0*/  LDL.LU R17, [R1+0xc4] ;  /* 0x0000c40001117983 */ /* 0x000ea80000300800 */
[----:B------:R-:W4:Y:S04]  /*2cbc0*/  LDL.LU R18, [R1+0xc8] ;  /* 0x0000c80001127983 */ /* 0x000f280000300800 */
[----:B------:R-:W4:Y:S01]  /*2cbd0*/  LDL.LU R19, [R1+0xcc] ;  /* 0x0000cc0001137983 */ /* 0x000f220000300800 */
[----:B------:R-:W-:Y:S03]  /*2cbe0*/  HMMA.16816.F32.BF16 R8, R20, R10, R4 ;  /* 0x0000000a1408723c */ /* 0x000fe60000041804 */
[----:B----4-:R-:W-:Y:S04]  /*2cbf0*/  STL.64 [R1+0xd58], R18 ;  /* 0x000d581201007387 */ /* 0x010fe80000100a00 */
[----:B--2---:R0:W-:Y:S04]  /*2cc00*/  STL.64 [R1+0xd50], R16 ;  /* 0x000d501001007387 */ /* 0x0041e80000100a00 */
[----:B0-----:R-:W2:Y:S04]  /*2cc10*/  LDL.LU R16, [R1+0xd0] ;  /* 0x0000d00001107983 */ /* 0x001ea80000300800 */
[----:B------:R-:W2:Y:S04]  /*2cc20*/  LDL.LU R17, [R1+0xd4] ;  /* 0x0000d40001117983 */ /* 0x000ea80000300800 */
[----:B------:R-:W2:Y:S04]  /*2cc30*/  LDL.LU R18, [R1+0xd8] ;  /* 0x0000d80001127983 */ /* 0x000ea80000300800 */
[----:B------:R-:W4:Y:S04]  /*2cc40*/  LDL.LU R29, [R1+0x410] ;  /* 0x00041000011d7983 */ /* 0x000f280000300800 */
[----:B------:R-:W2:Y:S04]  /*2cc50*/  LDL.LU R28, [R1+0x3e0] ;  /* 0x0003e000011c7983 */ /* 0x000ea80000300800 */
[----:B------:R-:W2:Y:S04]  /*2cc60*/  LDL.LU R25, [R1+0x40c] ;  /* 0x00040c0001197983 */ /* 0x000ea80000300800 */
[----:B------:R-:W2:Y:S04]  /*2cc70*/  LDL.LU R13, [R1+0x3d8] ;  /* 0x0003d800010d7983 */ /* 0x000ea80000300800 */
[----:B------:R-:W2:Y:S04]  /*2cc80*/  LDL.LU R24, [R1+0x408] ;  /* 0x0004080001187983 */ /* 0x000ea80000300800 */
[----:B------:R-:W2:Y:S04]  /*2cc90*/  LDL.LU R3, [R1+0x3d0] ;  /* 0x0003d00001037983 */ /* 0x000ea80000300800 */
[----:B------:R-:W2:Y:S01]  /*2cca0*/  LDL.LU R12, [R1+0x3fc] ;  /* 0x0003fc00010c7983 */ /* 0x000ea20000300800 */
[----:B---3--:R-:W-:-:S03]  /*2ccb0*/  IMAD.MOV.U32 R19, RZ, RZ, R0 ;  /* 0x000000ffff137224 */ /* 0x008fc600078e0000 */
[----:B------:R-:W3:Y:S04]  /*2ccc0*/  LDL.LU R2, [R1+0x3c8] ;  /* 0x0003c80001027983 */ /* 0x000ee80000300800 */
[----:B------:R-:W2:Y:S04]  /*2ccd0*/  LDL.LU R0, [R1+0x3f4] ;  /* 0x0003f40001007983 */ /* 0x000ea80000300800 */
[----:B------:R-:W2:Y:S04]  /*2cce0*/  LDL.LU.64 R6, [R1+0xdf8] ;  /* 0x000df80001067983 */ /* 0x000ea80000300a00 */
[----:B------:R-:W2:Y:S04]  /*2ccf0*/  LDL.LU.64 R4, [R1+0xdf0] ;  /* 0x000df00001047983 */ /* 0x000ea80000300a00 */
        /* <DEDUP_REMOVED lines=26> */
[----:B0-----:R-:W3:Y:S04]  /*2cea0*/  LDL.LU.64 R10, [R1+0xd88] ;  /* 0x000d8800010a7983 */ /* 0x001ee80000300a00 */
[----:B------:R-:W3:Y:S01]  /*2ceb0*/  LDL.LU.64 R8, [R1+0xd80] ;  /* 0x000d800001087983 */ /* 0x000ee20000300a00 */
[----:B--2---:R-:W-:-:S15]  /*2cec0*/  HMMA.16816.F32.BF16 R4, R20, R26, R4 ;  /* 0x0000001a1404723c */ /* 0x004fde0000041804 */
[----:B------:R-:W-:-:S04]  /*2ced0*/  NOP ;  /* 0x0000000000007918 */ /* 0x000fc80000000000 */
[----:B------:R-:W-:Y:S04]  /*2cee0*/  STL.64 [R1+0x300], R4 ;  /* 0x0003000401007387 */ /* 0x000fe80000100a00 */
[----:B------:R0:W-:Y:S04]  /*2cef0*/  STL.64 [R1+0x308], R6 ;  /* 0x0003080601007387 */ /* 0x0001e80000100a00 */
[----:B0-----:R-:W3:Y:S04]  /*2cf00*/  LDL.LU.64 R6, [R1+0xd78] ;  /* 0x000d780001067983 */ /* 0x001ee80000300a00 */
[----:B------:R-:W2:Y:S01]  /*2cf10*/  LDL.LU R4, [R1+0xd70] ;  /* 0x000d700001047983 */ /* 0x000ea20000300800 */
[----:B---3--:R-:W-:-:S15]  /*2cf20*/  HMMA.16816.F32.BF16 R8, R20, R6, R8 ;  /* 0x000000061408723c */ /* 0x008fde0000041808 */
[----:B------:R-:W-:-:S04]  /*2cf30*/  NOP ;  /* 0x0000000000007918 */ /* 0x000fc80000000000 */
[----:B------:R-:W-:Y:S04]  /*2cf40*/  STL.64 [R1+0x2f0], R8 ;  /* 0x0002f00801007387 */ /* 0x000fe80000100a00 */
[----:B------:R0:W-:Y:S04]  /*2cf50*/  STL.64 [R1+0x2f8], R10 ;  /* 0x0002f80a01007387 */ /* 0x0001e80000100a00 */
[----:B0-----:R-:W3:Y:S04]  /*2cf60*/  LDL.LU.64 R10, [R1+0xd68] ;  /* 0x000d6800010a7983 */ /* 0x001ee80000300a00 */
[----:B------:R-:W2:Y:S01]  /*2cf70*/  LDL.LU.64 R8, [R1+0xd60] ;  /* 0x000d600001087983 */ /* 0x000ea20000300a00 */
[----:B---3--:R-:W-:-:S15]  /*2cf80*/  HMMA.16816.F32.BF16 R16, R20, R10, R16 ;  /* 0x0000000a1410723c */ /* 0x008fde0000041810 */
[----:B------:R-:W-:-:S04]  /*2cf90*/  NOP ;  /* 0x0000000000007918 */ /* 0x000fc80000000000 */
[----:B------:R-:W-:Y:S04]  /*2cfa0*/  STL.64 [R1+0x2e0], R16 ;  /* 0x0002e01001007387 */ /* 0x000fe80000100a00 */
[----:B------:R0:W-:Y:S01]  /*2cfb0*/  STL.64 [R1+0x2e8], R18 ;  /* 0x0002e81201007387 */ /* 0x0001e20000100a00 */
[----:B------:R-:W-:-:S03]  /*2cfc0*/  IMAD.MOV.U32 R7, RZ, RZ, R19 ;  /* 0x000000ffff077224 */ /* 0x000fc600078e0013 */
[----:B0-----:R-:W3:Y:S04]  /*2cfd0*/  LDL.LU.64 R18, [R1+0xd58] ;  /* 0x000d580001127983 */ /* 0x001ee80000300a00 */
[----:B------:R-:W3:Y:S04]  /*2cfe0*/  LDL.LU.64 R16, [R1+0xd50] ;  /* 0x000d500001107983 */ /* 0x000ee80000300a00 */
[----:B------:R-:W-:Y:S01]  /*2cff0*/  STL [R1+0xcb0], R7 ;  /* 0x000cb00701007387 */ /* 0x000fe20000100800 */
[----:B---3--:R-:W-:Y:S03]  /*2d000*/  HMMA.16816.F32.BF16 R20, R20, R14, R16 ;  /* 0x0000000e1414723c */ /* 0x008fe60000041810 */
[----:B------:R-:W3:Y:S04]  /*2d010*/  LDL.LU.64 R18, [R1+0xd48] ;  /* 0x000d480001127983 */ /* 0x000ee80000300a00 */
[----:B------:R-:W3:Y:S01]  /*2d020*/  LDL.LU.64 R16, [R1+0xd40] ;  /* 0x000d400001107983 */ /* 0x000ee20000300a00 */
[----:B--2---:R-:W-:-:S02]  /*2d030*/  IADD3 R9, P0, PT, R9, UR13, RZ ;  /* 0x0000000d09097c10 */ /* 0x004fc4000ff1e0ff */
[----:B------:R-:W-:Y:S02]  /*2d040*/  IADD3 R4, P1, PT, R4, UR13, RZ ;  /* 0x0000000d04047c10 */ /* 0x000fe4000ff3e0ff */
[----:B------:R-:W-:Y:S02]  /*2d050*/  IADD3 R8, P2, PT, R8, UR13, RZ ;  /* 0x0000000d08087c10 */ /* 0x000fe4000ff5e0ff */
[----:B----4-:R-:W-:Y:S02]  /*2d060*/  IADD3.X R29, PT, PT, R29, UR6, RZ, P0, !PT ;  /* 0x000000061d1d7c10 */ /* 0x010fe400087fe4ff */
[----:B------:R-:W-:Y:S02]  /*2d070*/  IADD3 R28, P0, PT, R28, UR13, RZ ;  /* 0x0000000d1c1c7c10 */ /* 0x000fe4000ff1e0ff */
[----:B------:R-:W-:Y:S01]  /*2d080*/  IADD3.X R25, PT, PT, R25, UR6, RZ, P1, !PT ;  /* 0x0000000619197c10 */ /* 0x000fe20008ffe4ff */
[----:B------:R-:W-:Y:S01]  /*2d090*/  IMAD.MOV.U32 R6, RZ, RZ, R23 ;  /* 0x000000ffff067224 */ /* 0x000fe200078e0017 */
[----:B------:R-:W-:Y:S04]  /*2d0a0*/  STL.64 [R1+0x2d0], R20 ;  /* 0x0002d01401007387 */ /* 0x000fe80000100a00 */
[----:B------:R-:W-:Y:S04]  /*2d0b0*/  STL.64 [R1+0x2d8], R22 ;  /* 0x0002d81601007387 */ /* 0x000fe80000100a00 */
[----:B------:R0:W-:Y:S04]  /*2d0c0*/  STL [R1+0xcb4], R6 ;  /* 0x000cb40601007387 */ /* 0x0001e80000100800 */
[----:B------:R-:W-:Y:S04]  /*2d0d0*/  STL [R1+0x420], R9 ;  /* 0x0004200901007387 */ /* 0x000fe80000100800 */
[----:B------:R-:W-:Y:S04]  /*2d0e0*/  STL [R1+0x41c], R4 ;  /* 0x00041c0401007387 */ /* 0x000fe80000100800 */
[----:B------:R-:W-:Y:S01]  /*2d0f0*/  STL [R1+0x418], R8 ;  /* 0x0004180801007387 */ /* 0x000fe20000100800 */
[----:B------:R-:W-:-:S02]  /*2d100*/  IADD3 R13, P1, PT, R13, UR13, RZ ;  /* 0x0000000d0d0d7c10 */ /* 0x000fc4000ff3e0ff */
[----:B------:R-:W-:Y:S02]  /*2d110*/  IADD3.X R24, PT, PT, R24, UR6, RZ, P2, !PT ;  /* 0x0000000618187c10 */ /* 0x000fe400097fe4ff */
[----:B------:R-:W-:Y:S02]  /*2d120*/  IADD3 R3, P2, PT, R3, UR13, RZ ;  /* 0x0000000d03037c10 */ /* 0x000fe4000ff5e0ff */
[----:B---3--:R-:W-:Y:S02]  /*2d130*/  IADD3 R16, P3, PT, R16, UR13, RZ ;  /* 0x0000000d10107c10 */ /* 0x008fe4000ff7e0ff */
[----:B------:R-:W-:Y:S02]  /*2d140*/  IADD3 R17, P4, PT, R17, UR13, RZ ;  /* 0x0000000d11117c10 */ /* 0x000fe4000ff9e0ff */
[----:B------:R-:W-:Y:S02]  /*2d150*/  IADD3 R18, P5, PT, R18, UR13, RZ ;  /* 0x0000000d12127c10 */ /* 0x000fe4000ffbe0ff */
[----:B------:R-:W-:Y:S01]  /*2d160*/  IADD3 R19, P6, PT, R19, UR13, RZ ;  /* 0x0000000d13137c10 */ /* 0x000fe2000ffde0ff */
        /* <DEDUP_REMOVED lines=10> */
[----:B0-----:R-:W2:Y:S01]  /*2d210*/  LDL.LU R6, [R1+0x3b8] ;  /* 0x0003b80001067983 */ /* 0x001ea20000300800 */
[----:B------:R-:W-:-:S02]  /*2d220*/  IADD3.X R12, PT, PT, R12, UR6, RZ, P3, !PT ;  /* 0x000000060c0c7c10 */ /* 0x000fc40009ffe4ff */
[----:B------:R-:W-:-:S03]  /*2d230*/  IADD3 R2, P3, PT, R2, UR13, RZ ;  /* 0x0000000d02027c10 */ /* 0x000fc6000ff7e0ff */
[----:B------:R-:W-:Y:S04]  /*2d240*/  STL [R1+0x3fc], R12 ;  /* 0x0003fc0c01007387 */ /* 0x000fe80000100800 */
[----:B--2---:R0:W-:Y:S04]  /*2d250*/  STL [R1+0xd34], R6 ;  /* 0x000d340601007387 */ /* 0x0041e80000100800 */
[----:B------:R-:W-:Y:S04]  /*2d260*/  STL [R1+0x3c8], R2 ;  /* 0x0003c80201007387 */ /* 0x000fe80000100800 */
[----:B0-----:R-:W2:Y:S01]  /*2d270*/  LDL.LU R6, [R1+0x3ec] ;  /* 0x0003ec0001067983 */ /* 0x001ea20000300800 */
[----:B------:R-:W-:-:S05]  /*2d280*/  IADD3.X R0, PT, PT, R0, UR6, RZ, P4, !PT ;  /* 0x0000000600007c10 */ /* 0x000fca000a7fe4ff */
[----:B------:R-:W-:Y:S04]  /*2d290*/  STL [R1+0x3f4], R0 ;  /* 0x0003f40001007387 */ /* 0x000fe80000100800 */
[----:B--2---:R0:W-:Y:S04]  /*2d2a0*/  STL [R1+0xd38], R6 ;  /* 0x000d380601007387 */ /* 0x0041e80000100800 */
[----:B0-----:R-:W2:Y:S04]  /*2d2b0*/  LDL.LU R6, [R1+0x3c0] ;  /* 0x0003c00001067983 */ /* 0x001ea80000300800 */
[----:B------:R-:W3:Y:S04]  /*2d2c0*/  LDL.LU R20, [R1+0x3e4] ;  /* 0x0003e40001147983 */ /* 0x000ee80000300800 */
[----:B------:R-:W4:Y:S04]  /*2d2d0*/  LDL.LU R21, [R1+0x3b0] ;  /* 0x0003b00001157983 */ /* 0x000f280000300800 */
        /* <DEDUP_REMOVED lines=26> */
[----:B--2---:R-:W-:-:S05]  /*2d480*/  IADD3 R6, P4, PT, R6, UR13, RZ ;  /* 0x0000000d06067c10 */ /* 0x004fca000ff9e0ff */
[----:B------:R0:W-:Y:S04]  /*2d490*/  STL [R1+0x3c0], R6 ;  /* 0x0003c00601007387 */ /* 0x0001e80000100800 */
[----:B0-----:R-:W2:Y:S02]  /*2d4a0*/  LDL.LU R6, [R1+0xd38] ;  /* 0x000d380001067983 */ /* 0x001ea40000300800 */
[----:B--2---:R-:W-:-:S05]  /*2d4b0*/  IADD3.X R6, PT, PT, R6, UR6, RZ, P5, !PT ;  /* 0x0000000606067c10 */ /* 0x004fca000affe4ff */
[----:B------:R0:W-:Y:S04]  /*2d4c0*/  STL [R1+0x3ec], R6 ;  /* 0x0003ec0601007387 */ /* 0x0001e80000100800 */
[----:B0-----:R-:W2:Y:S01]  /*2d4d0*/  LDL.LU R6, [R1+0xd34] ;  /* 0x000d340001067983 */ /* 0x001ea20000300800 */
[----:B---3--:R-:W-:Y:S02]  /*2d4e0*/  IADD3.X R20, PT, PT, R20, UR6, RZ, P6, !PT ;  /* 0x0000000614147c10 */ /* 0x008fe4000b7fe4ff */
[----:B----4-:R-:W-:Y:S02]  /*2d4f0*/  IADD3 R21, P6, PT, R21, UR13, RZ ;  /* 0x0000000d15157c10 */ /* 0x010fe4000ffde0ff */
[----:B------:R-:W-:Y:S02]  /*2d500*/  IADD3.X R22, PT, PT, R22, UR6, RZ, P0, !PT ;  /* 0x0000000616167c10 */ /* 0x000fe400087fe4ff */
[----:B------:R-:W-:-:S02]  /*2d510*/  IADD3 R23, P0, PT, R23, UR13, RZ ;  /* 0x0000000d17177c10 */ /* 0x000fc4000ff1e0ff */
[----:B------:R-:W-:Y:S02]  /*2d520*/  IADD3.X R14, PT, PT, R14, UR6, RZ, P1, !PT ;  /* 0x000000060e0e7c10 */ /* 0x000fe40008ffe4ff */
[----:B------:R-:W-:Y:S02]  /*2d530*/  IADD3 R15, P1, PT, R15, UR12, RZ ;  /* 0x0000000c0f0f7c10 */ /* 0x000fe4000ff3e0ff */
[----:B------:R-:W-:Y:S02]  /*2d540*/  IADD3.X R7, PT, PT, R7, UR6, RZ, P2, !PT ;  /* 0x0000000607077c10 */ /* 0x000fe400097fe4ff */
[----:B------:R-:W-:Y:S02]  /*2d550*/  IADD3 R10, P2, PT, R10, UR12, RZ ;  /* 0x0000000c0a0a7c10 */ /* 0x000fe4000ff5e0ff */
        /* <DEDUP_REMOVED lines=15> */
[----:B--2---:R-:W-:-:S05]  /*2d650*/  IADD3 R6, P5, PT, R6, UR13, RZ ;  /* 0x0000000d06067c10 */ /* 0x004fca000ffbe0ff */
[----:B------:R0:W-:Y:S04]  /*2d660*/  STL [R1+0x3b8], R6 ;  /* 0x0003b80601007387 */ /* 0x0001e80000100800 */
[----:B------:R-:W-:Y:S04]  /*2d670*/  STL [R1+0x3e4], R20 ;  /* 0x0003e41401007387 */ /* 0x000fe80000100800 */
[----:B------:R-:W-:Y:S04]  /*2d680*/  STL [R1+0x3b0], R21 ;  /* 0x0003b01501007387 */ /* 0x000fe80000100800 */
[----:B------:R-:W-:Y:S04]  /*2d690*/  STL [R1+0x3dc], R22 ;  /* 0x0003dc1601007387 */ /* 0x000fe80000100800 */
[----:B------:R-:W-:Y:S04]  /*2d6a0*/  STL [R1+0x3a8], R23 ;  /* 0x0003a81701007387 */ /* 0x000fe80000100800 */
[----:B------:R-:W-:Y:S04]  /*2d6b0*/  STL [R1+0x3d4], R14 ;  /* 0x0003d40e01007387 */ /* 0x000fe80000100800 */
[----:B------:R-:W-:Y:S04]  /*2d6c0*/  STL [R1+0xb98], R15 ;  /* 0x000b980f01007387 */ /* 0x000fe80000100800 */
[----:B------:R-:W-:Y:S04]  /*2d6d0*/  STL [R1+0x3cc], R7 ;  /* 0x0003cc0701007387 */ /* 0x000fe80000100800 */
[----:B------:R-:W-:Y:S01]  /*2d6e0*/  STL [R1+0x43c], R10 ;  /* 0x00043c0a01007387 */ /* 0x000fe20000100800 */
[----:B------:R-:W-:-:S03]  /*2d6f0*/  IADD3.X R9, PT, PT, R9, UR6, RZ, P5, !PT ;  /* 0x0000000609097c10 */ /* 0x000fc6000affe4ff */
[----:B------:R-:W-:Y:S01]  /*2d700*/  STL [R1+0x3c4], R11 ;  /* 0x0003c40b01007387 */ /* 0x000fe20000100800 */
[----:B------:R-:W-:-:S03]  /*2d710*/  IADD3 R4, P5, PT, R4, UR12, RZ ;  /* 0x0000000c04047c10 */ /* 0x000fc6000ffbe0ff */
        /* <DEDUP_REMOVED lines=17> */
[----:B------:R-:W-:-:S02]  /*2d830*/  IADD3 R12, P4, PT, R12, UR12, RZ ;  /* 0x0000000c0c0c7c10 */ /* 0x000fc4000ff9e0ff */
[----:B------:R-:W-:-:S03]  /*2d840*/  IADD3.X R2, PT, PT, R2, UR9, RZ, P5, !PT ;  /* 0x0000000902027c10 */ /* 0x000fc6000affe4ff */
[----:B------:R-:W-:Y:S04]  /*2d850*/  STL [R1+0xb68], R12 ;  /* 0x000b680c01007387 */ /* 0x000fe80000100800 */
[----:B--2---:R0:W-:Y:S04]  /*2d860*/  STL [R1+0xd2c], R6 ;  /* 0x000d2c0601007387 */ /* 0x0041e80000100800 */
[----:B------:R-:W-:Y:S04]  /*2d870*/  STL [R1+0x430], R2 ;  /* 0x0004300201007387 */ /* 0x000fe80000100800 */
[----:B0-----:R-:W2:Y:S01]  /*2d880*/  LDL.LU R6, [R1+0xb58] ;  /* 0x000b580001067983 */ /* 0x001ea20000300800 */
[----:B------:R-:W-:-:S05]  /*2d890*/  IADD3 R0, P5, PT, R0, UR12, RZ ;  /* 0x0000000c00007c10 */ /* 0x000fca000ffbe0ff */
        /* <DEDUP_REMOVED lines=31> */
[----:B--2---:R-:W-:-:S05]  /*2da90*/  IADD3.X R6, PT, PT, R6, UR9, RZ, P6, !PT ;  /* 0x0000000906067c10 */ /* 0x004fca000b7fe4ff */
[----:B------:R0:W-:Y:S04]  /*2daa0*/  STL [R1+0x42c], R6 ;  /* 0x00042c0601007387 */ /* 0x0001e80000100800 */
[----:B0-----:R-:W2:Y:S02]  /*2dab0*/  LDL.LU R6, [R1+0xd30] ;  /* 0x000d300001067983 */ /* 0x001ea40000300800 */
[----:B--2---:R-:W-:-:S05]  /*2dac0*/  IADD3 R6, P6, PT, R6, UR12, RZ ;  /* 0x0000000c06067c10 */ /* 0x004fca000ffde0ff */
[----:B------:R0:W-:Y:S04]  /*2dad0*/  STL [R1+0xb58], R6 ;  /* 0x000b580601007387 */ /* 0x0001e80000100800 */
[----:B0-----:R-:W2:Y:S01]  /*2dae0*/  LDL.LU R6, [R1+0xd2c] ;  /* 0x000d2c0001067983 */ /* 0x001ea20000300800 */
[----:B----4-:R-:W-:Y:S02]  /*2daf0*/  IADD3.X R21, PT, PT, R21, UR9, RZ, P1, !PT ;  /* 0x0000000915157c10 */ /* 0x010fe40008ffe4ff */
[----:B---3--:R-:W-:Y:S02]  /*2db00*/  IADD3 R22, P1, PT, R22, UR12, RZ ;  /* 0x0000000c16167c10 */ /* 0x008fe4000ff3e0ff */
        /* <DEDUP_REMOVED lines=20> */
[----:B--2---:R-:W-:Y:S02]  /*2dc50*/  IADD3.X R6, PT, PT, R6, UR9, RZ, P0, !PT ;  /* 0x0000000906067c10 */ /* 0x004fe400087fe4ff */
[----:B------:R-:W-:-:S03]  /*2dc60*/  IADD3 R20, P0, PT, R20, UR12, RZ ;  /* 0x0000000c14147c10 */ /* 0x000fc6000ff1e0ff */
        /* <DEDUP_REMOVED lines=1357> */
[----:B--2---:R-:W-:Y:S02]  /*33140*/  IADD3.X R6, PT, PT, R6, UR9, RZ, P0, !PT ;  /* 0x0000000906067c10 */ /* 0x004fe400087fe4ff */
        /* <DEDUP_REMOVED lines=22> */
[----:B------:R0:W-:Y:S04]  /*332b0*/  STL [R1+0xbb8], R19 ;  /* 0x000bb81301007387 */ /* 0x0001e80000100800 */
[----:B------:R-:W-:Y:S04]  /*332c0*/  STL [R1+0x46c], R29 ;  /* 0x00046c1d01007387 */ /* 0x000fe80000100800 */
[----:B------:R-:W-:Y:S04]  /*332d0*/  STL [R1+0xbc0], R28 ;  /* 0x000bc01c01007387 */ /* 0x000fe80000100800 */
[----:B------:R-:W-:Y:S04]  /*332e0*/  STL [R1+0x464], R25 ;  /* 0x0004641901007387 */ /* 0x000fe80000100800 */
[----:B------:R-:W-:Y:S04]  /*332f0*/  STL [R1+0xbc8], R13 ;  /* 0x000bc80d01007387 */ /* 0x000fe80000100800 */
[----:B------:R-:W-:Y:S04]  /*33300*/  STL [R1+0x45c], R24 ;  /* 0x00045c1801007387 */ /* 0x000fe80000100800 */
[----:B------:R-:W-:Y:S04]  /*33310*/  STL [R1+0xbd0], R3 ;  /* 0x000bd00301007387 */ /* 0x000fe80000100800 */
[----:B0-----:R-:W2:Y:S04]  /*33320*/  LDL.LU R19, [R1+0xbe0] ;  /* 0x000be00001137983 */ /* 0x001ea80000300800 */
[----:B------:R-:W-:Y:S04]  /*33330*/  STL [R1+0x458], R12 ;  /* 0x0004580c01007387 */ /* 0x000fe80000100800 */
[----:B------:R-:W3:Y:S01]  /*33340*/  LDL.LU R6, [R1+0xbe8] ;  /* 0x000be80001067983 */ /* 0x000ee20000300800 */
[----:B------:R-:W-:-:S02]  /*33350*/  IADD3 R2, P6, PT, R2, UR12, RZ ;  /* 0x0000000c02027c10 */ /* 0x000fc4000ffde0ff */
[----:B------:R-:W-:-:S03]  /*33360*/  IADD3.X R0, PT, PT, R0, UR9, RZ, P0, !PT ;  /* 0x0000000900007c10 */ /* 0x000fc600087fe4ff */
[----:B------:R-:W-:Y:S04]  /*33370*/  STL [R1+0xbd8], R2 ;  /* 0x000bd80201007387 */ /* 0x000fe80000100800 */
[----:B---3--:R0:W-:Y:S04]  /*33380*/  STL [R1+0xcb8], R6 ;  /* 0x000cb80601007387 */ /* 0x0081e80000100800 */
[----:B------:R1:W-:Y:S04]  /*33390*/  STL [R1+0x454], R0 ;  /* 0x0004540001007387 */ /* 0x0003e80000100800 */
        /* <DEDUP_REMOVED lines=21> */
[----:B------:R-:W4:Y:S04]  /*334f0*/  LDL.LU R15, [R1+0xbcc] ;  /* 0x000bcc00010f7983 */ /* 0x000f280000300800 */
[----:B------:R-:W4:Y:S04]  /*33500*/  LDL.LU R10, [R1+0xbd4] ;  /* 0x000bd400010a7983 */ /* 0x000f280000300800 */
[----:B------:R-:W4:Y:S01]  /*33510*/  LDL.LU R11, [R1+0x414] ;  /* 0x00041400010b7983 */ /* 0x000f220000300800 */
[----:B--2---:R-:W-:-:S03]  /*33520*/  IADD3 R19, P0, PT, R19, UR12, RZ ;  /* 0x0000000c13137c10 */ /* 0x004fc6000ff1e0ff */
[----:B------:R-:W2:Y:S04]  /*33530*/  LDL.LU R26, [R1+0xbdc] ;  /* 0x000bdc00011a7983 */ /* 0x000ea80000300800 */
[----:B------:R-:W2:Y:S04]  /*33540*/  LDL.LU R27, [R1+0xbe4] ;  /* 0x000be400011b7983 */ /* 0x000ea80000300800 */
[----:B------:R-:W2:Y:S04]  /*33550*/  LDL.LU R17, [R1+0xbec] ;  /* 0x000bec0001117983 */ /* 0x000ea80000300800 */
[----:B------:R-:W2:Y:S04]  /*33560*/  LDL.LU R18, [R1+0xbf4] ;  /* 0x000bf40001127983 */ /* 0x000ea80000300800 */
[----:B------:R0:W-:Y:S04]  /*33570*/  STL [R1+0xbe0], R19 ;  /* 0x000be01301007387 */ /* 0x0001e80000100800 */
[----:B0-----:R-:W2:Y:S01]  /*33580*/  LDL.LU R19, [R1+0x404] ;  /* 0x0004040001137983 */ /* 0x001ea20000300800 */
[----:B---3--:R-:W-:-:S05]  /*33590*/  IADD3.X R6, PT, PT, R6, UR9, RZ, P1, !PT ;  /* 0x0000000906067c10 */ /* 0x008fca0008ffe4ff */
[----:B------:R0:W-:Y:S04]  /*335a0*/  STL [R1+0x450], R6 ;  /* 0x0004500601007387 */ /* 0x0001e80000100800 */
[----:B0-----:R-:W3:Y:S01]  /*335b0*/  LDL.LU R6, [R1+0xcb8] ;  /* 0x000cb80001067983 */ /* 0x001ee20000300800 */
[----:B----4-:R-:W-:Y:S02]  /*335c0*/  IADD3.X R7, PT, PT, R7, UR9, RZ, P2, !PT ;  /* 0x0000000907077c10 */ /* 0x010fe400097fe4ff */
        /* <DEDUP_REMOVED lines=12> */
[----:B---3--:R-:W-:-:S05]  /*33690*/  IADD3 R6, P1, PT, R6, UR12, RZ ;  /* 0x0000000c06067c10 */ /* 0x008fca000ff3e0ff */
[----:B------:R0:W-:Y:S04]  /*336a0*/  STL [R1+0xbe8], R6 ;  /* 0x000be80601007387 */ /* 0x0001e80000100800 */
[----:B0-----:R1:W5:Y:S04]  /*336b0*/  LDL.LU R6, [R1+0xcb4] ;  /* 0x000cb40001067983 */ /* 0x0013680000300800 */
        /* <DEDUP_REMOVED lines=10> */
[----:B------:R0:W-:Y:S01]  /*33760*/  STL [R1+0xc00], R16 ;  /* 0x000c001001007387 */ /* 0x0001e20000100800 */
[----:B------:R-:W-:-:S03]  /*33770*/  IADD3.X R2, PT, PT, R2, UR9, RZ, P1, !PT ;  /* 0x0000000902027c10 */ /* 0x000fc60008ffe4ff */
[----:B0-----:R1:W5:Y:S04]  /*33780*/  LDL.LU R16, [R1+0xc9c] ;  /* 0x000c9c0001107983 */ /* 0x0013680000300800 */
[----:B------:R0:W-:Y:S01]  /*33790*/  STL [R1+0x440], R29 ;  /* 0x0004401d01007387 */ /* 0x0001e20000100800 */
[----:B------:R-:W-:-:S03]  /*337a0*/  IADD3 R12, P1, PT, R12, UR12, RZ ;  /* 0x0000000c0c0c7c10 */ /* 0x000fc6000ff3e0ff */
        /* <DEDUP_REMOVED lines=16> */
[----:B0-----:R-:W3:Y:S01]  /*338b0*/  LDL.LU R0, [R1+0xc78] ;  /* 0x000c780001007983 */ /* 0x001ee20000300800 */
[----:B------:R-:W-:-:S02]  /*338c0*/  IADD3 R20, P2, PT, R20, UR12, RZ ;  /* 0x0000000c14147c10 */ /* 0x000fc4000ff5e0ff */
[----:B------:R-:W-:Y:S02]  /*338d0*/  IADD3.X R21, PT, PT, R21, UR9, RZ, P3, !PT ;  /* 0x0000000915157c10 */ /* 0x000fe40009ffe4ff */
[----:B------:R-:W-:Y:S02]  /*338e0*/  IADD3 R22, P3, PT, R22, UR12, RZ ;  /* 0x0000000c16167c10 */ /* 0x000fe4000ff7e0ff */
[----:B------:R-:W-:Y:S02]  /*338f0*/  IADD3.X R23, PT, PT, R23, UR9, RZ, P4, !PT ;  /* 0x0000000917177c10 */ /* 0x000fe4000a7fe4ff */
[----:B------:R-:W-:Y:S01]  /*33900*/  IADD3 R14, P4, PT, R14, UR12, RZ ;  /* 0x0000000c0e0e7c10 */ /* 0x000fe2000ff9e0ff */
[----:B------:R-:W-:Y:S01]  /*33910*/  STL [R1+0xc0c], R20 ;  /* 0x000c0c1401007387 */ /* 0x000fe20000100800 */
[----:B------:R-:W-:-:S03]  /*33920*/  IADD3.X R15, PT, PT, R15, UR9, RZ, P5, !PT ;  /* 0x000000090f0f7c10 */ /* 0x000fc6000affe4ff */
[----:B------:R-:W-:Y:S01]  /*33930*/  STL [R1+0xbbc], R21 ;  /* 0x000bbc1501007387 */ /* 0x000fe20000100800 */
[----:B------:R-:W-:-:S03]  /*33940*/  IADD3.X R10, PT, PT, R10, UR9, RZ, P6, !PT ;  /* 0x000000090a0a7c10 */ /* 0x000fc6000b7fe4ff */
[----:B------:R-:W-:Y:S01]  /*33950*/  STL [R1+0xc08], R22 ;  /* 0x000c081601007387 */ /* 0x000fe20000100800 */
[----:B------:R-:W-:-:S03]  /*33960*/  IADD3 R11, P5, PT, R11, UR13, RZ ;  /* 0x0000000d0b0b7c10 */ /* 0x000fc6000ffbe0ff */
[----:B------:R-:W-:Y:S01]  /*33970*/  STL [R1+0xbc4], R23 ;  /* 0x000bc41701007387 */ /* 0x000fe20000100800 */
[----:B--2---:R-:W-:-:S03]  /*33980*/  IADD3.X R26, PT, PT, R26, UR9, RZ, P0, !PT ;  /* 0x000000091a1a7c10 */ /* 0x004fc600087fe4ff */
[----:B------:R-:W-:Y:S01]  /*33990*/  STL [R1+0xc04], R14 ;  /* 0x000c040e01007387 */ /* 0x000fe20000100800 */
[----:B------:R-:W-:-:S03]  /*339a0*/  IADD3.X R27, PT, PT, R27, UR9, RZ, P1, !PT ;  /* 0x000000091b1b7c10 */ /* 0x000fc60008ffe4ff */
[----:B------:R-:W-:Y:S04]  /*339b0*/  STL [R1+0xbcc], R15 ;  /* 0x000bcc0f01007387 */ /* 0x000fe80000100800 */
[----:B------:R-:W-:Y:S01]  /*339c0*/  STL [R1+0xbd4], R10 ;  /* 0x000bd40a01007387 */ /* 0x000fe20000100800 */
[----:B------:R-:W-:-:S03]  /*339d0*/  IADD3.X R17, PT, PT, R17, UR9, RZ, P2, !PT ;  /* 0x0000000911117c10 */ /* 0x000fc600097fe4ff */
[----:B------:R-:W-:Y:S01]  /*339e0*/  STL [R1+0x414], R11 ;  /* 0x0004140b01007387 */ /* 0x000fe20000100800 */
[----:B------:R-:W-:-:S03]  /*339f0*/  IADD3.X R18, PT, PT, R18, UR9, RZ, P3, !PT ;  /* 0x0000000912127c10 */ /* 0x000fc60009ffe4ff */
[----:B------:R-:W-:Y:S04]  /*33a00*/  STL [R1+0xbdc], R26 ;  /* 0x000bdc1a01007387 */ /* 0x000fe80000100800 */
[----:B------:R-:W-:Y:S01]  /*33a10*/  STL [R1+0xbe4], R27 ;  /* 0x000be41b01007387 */ /* 0x000fe20000100800 */
[----:B------:R-:W-:Y:S01]  /*33a20*/  IADD3.X R19, PT, PT, R19, UR6, RZ, P5, !PT ;  /* 0x0000000613137c10 */ /* 0x000fe2000affe4ff */
[----:B------:R-:W-:-:S04]  /*33a30*/  UIADD3 UR4, UPT, UPT, UR4, 0x1, URZ ;  /* 0x0000000104047890 */ /* 0x000fc8000fffe0ff */
[----:B------:R-:W-:Y:S01]  /*33a40*/  UISETP.NE.U32.AND UP0, UPT, UR4, UR8, UPT ;  /* 0x000000080400728c */ /* 0x000fe2000bf05070 */
[----:B---3--:R-:W-:-:S05]  /*33a50*/  IADD3.X R0, PT, PT, R0, UR9, RZ, P4, !PT ;  /* 0x0000000900007c10 */ /* 0x008fca000a7fe4ff */
[----:B------:R0:W-:Y:S04]  /*33a60*/  STL [R1+0xbfc], R0 ;  /* 0x000bfc0001007387 */ /* 0x0001e80000100800 */
[----:B------:R1:W-:Y:S04]  /*33a70*/  STL [R1+0xbec], R17 ;  /* 0x000bec1101007387 */ /* 0x0003e80000100800 */
[----:B0-----:R1:W5:Y:S04]  /*33a80*/  LDL.LU R0, [R1+0xc74] ;  /* 0x000c740001007983 */ /* 0x0013680000300800 */
[----:B------:R1:W-:Y:S04]  /*33a90*/  STL [R1+0xbf4], R18 ;  /* 0x000bf41201007387 */ /* 0x0003e80000100800 */
[----:B------:R1:W-:Y:S01]  /*33aa0*/  STL [R1+0x404], R19 ;  /* 0x0004041301007387 */ /* 0x0003e20000100800 */
[----:B------:R-:W-:Y:S05]  /*33ab0*/  BRA.U UP0, `(.L_x_2) ;  /* 0xfffffe6500747547 */ /* 0x000fea000b83ffff */
[----:B-----5:R0:W-:Y:S04]  /*33ac0*/  STL [R1+0xd10], R16 ;  /* 0x000d101001007387 */ /* 0x0201e80000100800 */
[----:B0-----:R-:W2:Y:S04]  /*33ad0*/  LDL.LU R16, [R1+0x330] ;  /* 0x0003300001107983 */ /* 0x001ea80000300800 */
[----:B--2---:R0:W-:Y:S04]  /*33ae0*/  STL [R1+0xd14], R16 ;  /* 0x000d141001007387 */ /* 0x0041e80000100800 */
        /* <DEDUP_REMOVED lines=28> */
[----:B------:R-:W2:Y:S01]  /*33cb0*/  LDL.LU R0, [R1+0x1f8] ;  /* 0x0001f80001007983 */ /* 0x000ea20000300800 */
[----:B0-----:R-:W-:-:S03]  /*33cc0*/  IMAD.MOV.U32 R16, RZ, RZ, R7 ;  /* 0x000000ffff107224 */ /* 0x001fc600078e0007 */
        /* <DEDUP_REMOVED lines=29> */
[----:B------:R-:W2:Y:S04]  /*33ea0*/  LDL.LU R20, [R1+0x208] ;  /* 0x0002080001147983 */ /* 0x000ea80000300800 */
[----:B------:R-:W2:Y:S04]  /*33eb0*/  LDL.LU R21, [R1+0x218] ;  /* 0x0002180001157983 */ /* 0x000ea80000300800 */
[----:B------:R-:W3:Y:S04]  /*33ec0*/  LDL.LU R22, [R1+0x228] ;  /* 0x0002280001167983 */ /* 0x000ee80000300800 */
[----:B------:R-:W3:Y:S01]  /*33ed0*/  LDL.LU R23, [R1+0x238] ;  /* 0x0002380001177983 */ /* 0x000ee20000300800 */
[----:B0-----:R-:W-:-:S03]  /*33ee0*/  IMAD.MOV.U32 R0, RZ, RZ, R6 ;  /* 0x000000ffff007224 */ /* 0x001fc600078e0006 */
[----:B------:R-:W4:Y:S04]  /*33ef0*/  LDL.LU R14, [R1+0x1c4] ;  /* 0x0001c400010e7983 */ /* 0x000f280000300800 */
[----:B------:R-:W4:Y:S04]  /*33f00*/  LDL.LU R15, [R1+0x1d4] ;  /* 0x0001d400010f7983 */ /* 0x000f280000300800 */
[----:B------:R-:W2:Y:S04]  /*33f10*/  LDL.LU R10, [R1+0x1e4] ;  /* 0x0001e400010a7983 */ /* 0x000ea80000300800 */
[----:B------:R-:W2:Y:S04]  /*33f20*/  LDL.LU R11, [R1+0x1f4] ;  /* 0x0001f400010b7983 */ /* 0x000ea80000300800 */
[----:B------:R-:W2:Y:S04]  /*33f30*/  LDL.LU R6, [R1+0x204] ;  /* 0x0002040001067983 */ /* 0x000ea80000300800 */
[----:B------:R-:W2:Y:S04]  /*33f40*/  LDL.LU R7, [R1+0x214] ;  /* 0x0002140001077983 */ /* 0x000ea80000300800 */
[----:B------:R-:W2:Y:S04]  /*33f50*/  LDL.LU R26, [R1+0x224] ;  /* 0x00022400011a7983 */ /* 0x000ea80000300800 */
[----:B------:R-:W2:Y:S04]  /*33f60*/  LDL.LU R27, [R1+0x234] ;  /* 0x00023400011b7983 */ /* 0x000ea80000300800 */
[----:B-1----:R-:W2:Y:S04]  /*33f70*/  LDL.LU R17, [R1+0x1d0] ;  /* 0x0001d00001117983 */ /* 0x002ea80000300800 */
[----:B------:R-:W2:Y:S04]  /*33f80*/  LDL.LU R18, [R1+0x1e0] ;  /* 0x0001e00001127983 */ /* 0x000ea80000300800 */
[----:B------:R-:W2:Y:S04]  /*33f90*/  LDL.LU R19, [R1+0x1f0] ;  /* 0x0001f00001137983 */ /* 0x000ea80000300800 */
        /* <DEDUP_REMOVED lines=10> */
[----:B------:R0:W-:Y:S01]  /*34040*/  STL [R1+0xc94], R12 ;  /* 0x000c940c01007387 */ /* 0x0001e20000100800 */
[----:B------:R-:W-:-:S03]  /*34050*/  F2FP.BF16.F32.PACK_AB R16, R0, R16 ;  /* 0x000000100010723e */ /* 0x000fc600000010ff */
        /* <DEDUP_REMOVED lines=13> */
[----:B------:R-:W2:Y:S04]  /*34130*/  LDL.LU R0, [R1+0xd88] ;  /* 0x000d880001007983 */ /* 0x000ea80000300800 */
[----:B------:R0:W-:Y:S04]  /*34140*/  STL [R1+0x9c], R16 ;  /* 0x00009c1001007387 */ /* 0x0001e80000100800 */
[----:B0-----:R-:W2:Y:S02]  /*34150*/  LDL.LU R16, [R1+0xd84] ;  /* 0x000d840001107983 */ /* 0x001ea40000300800 */
[----:B--2---:R-:W-:-:S02]  /*34160*/  F2FP.BF16.F32.PACK_AB R16, R0, R16 ;  /* 0x000000100010723e */ /* 0x004fc400000010ff */
        /* <DEDUP_REMOVED lines=54> */
[----:B0-----:R-:W2:Y:S01]  /*344d0*/  LDL.LU R16, [R1+0xd14] ;  /* 0x000d140001107983 */ /* 0x001ea20000300800 */
[----:B------:R-:W-:Y:S02]  /*344e0*/  F2FP.BF16.F32.PACK_AB R2, R2, R24 ;  /* 0x000000180202723e */ /* 0x000fe400000010ff */
[----:B------:R-:W-:-:S02]  /*344f0*/  F2FP.BF16.F32.PACK_AB R24, R25, R29 ;  /* 0x0000001d1918723e */ /* 0x000fc400000010ff */
[----:B------:R-:W-:Y:S02]  /*34500*/  F2FP.BF16.F32.PACK_AB R4, R9, R4 ;  /* 0x000000040904723e */ /* 0x000fe400000010ff */
[----:B--2---:R-:W-:Y:S02]  /*34510*/  F2FP.BF16.F32.PACK_AB R3, R16, R3 ;  /* 0x000000031003723e */ /* 0x004fe400000010ff */
[----:B------:R-:W2:Y:S04]  /*34520*/  LDL.LU R16, [R1+0xd10] ;  /* 0x000d100001107983 */ /* 0x000ea80000300800 */
[----:B------:R0:W-:Y:S04]  /*34530*/  STL [R1+0x60], R3 ;  /* 0x0000600301007387 */ /* 0x0001e80000100800 */
[----:B------:R1:W-:Y:S01]  /*34540*/  STL [R1+0x5c], R2 ;  /* 0x00005c0201007387 */ /* 0x0003e20000100800 */
[----:B0-----:R-:W-:-:S03]  /*34550*/  F2FP.BF16.F32.PACK_AB R3, R28, R12 ;  /* 0x0000000c1c03723e */ /* 0x001fc600000010ff */
[----:B------:R-:W-:Y:S01]  /*34560*/  STL [R1+0x58], R24 ;  /* 0x0000581801007387 */ /* 0x000fe20000100800 */
[----:B-1----:R-:W-:-:S03]  /*34570*/  F2FP.BF16.F32.PACK_AB R2, R13, R8 ;  /* 0x000000080d02723e */ /* 0x002fc600000010ff */
[----:B------:R0:W-:Y:S04]  /*34580*/  STL [R1+0x54], R3 ;  /* 0x0000540301007387 */ /* 0x0001e80000100800 */
[----:B------:R1:W-:Y:S01]  /*34590*/  STL [R1+0x50], R2 ;  /* 0x0000500201007387 */ /* 0x0003e20000100800 */
[----:B0-----:R-:W-:-:S03]  /*345a0*/  F2FP.BF16.F32.PACK_AB R3, R5, R0 ;  /* 0x000000000503723e */ /* 0x001fc600000010ff */
[----:B------:R-:W-:Y:S01]  /*345b0*/  STL [R1+0x4c], R4 ;  /* 0x00004c0401007387 */ /* 0x000fe20000100800 */
[----:B---3--:R-:W-:Y:S02]  /*345c0*/  F2FP.BF16.F32.PACK_AB R0, R22, R23 ;  /* 0x000000171600723e */ /* 0x008fe400000010ff */
[----:B-1----:R-:W-:Y:S01]  /*345d0*/  F2FP.BF16.F32.PACK_AB R2, R20, R21 ;  /* 0x000000151402723e */ /* 0x002fe200000010ff */
[----:B------:R4:W-:Y:S04]  /*345e0*/  STL [R1+0x48], R3 ;  /* 0x0000480301007387 */ /* 0x0009e80000100800 */
[----:B------:R0:W-:Y:S01]  /*345f0*/  STL [R1+0x44], R2 ;  /* 0x0000440201007387 */ /* 0x0001e20000100800 */
[----:B----4-:R-:W-:-:S03]  /*34600*/  F2FP.BF16.F32.PACK_AB R3, R14, R15 ;  /* 0x0000000f0e03723e */ /* 0x010fc600000010ff */
[----:B------:R1:W-:Y:S01]  /*34610*/  STL [R1+0x40], R0 ;  /* 0x0000400001007387 */ /* 0x0003e20000100800 */
[----:B0-----:R-:W-:-:S03]  /*34620*/  F2FP.BF16.F32.PACK_AB R2, R10, R11 ;  /* 0x0000000b0a02723e */ /* 0x001fc600000010ff */
[----:B------:R0:W-:Y:S01]  /*34630*/  STL [R1+0x3c], R3 ;  /* 0x00003c0301007387 */ /* 0x0001e20000100800 */
[----:B-1----:R-:W-:-:S03]  /*34640*/  F2FP.BF16.F32.PACK_AB R0, R6, R7 ;  /* 0x000000070600723e */ /* 0x002fc600000010ff */
[----:B------:R-:W-:Y:S01]  /*34650*/  STL [R1+0x38], R2 ;  /* 0x0000380201007387 */ /* 0x000fe20000100800 */
[----:B0-----:R-:W-:-:S03]  /*34660*/  F2FP.BF16.F32.PACK_AB R3, R26, R27 ;  /* 0x0000001b1a03723e */ /* 0x001fc600000010ff */
[----:B------:R0:W-:Y:S04]  /*34670*/  STL [R1+0x34], R0 ;  /* 0x0000340001007387 */ /* 0x0001e80000100800 */
[----:B------:R-:W-:Y:S04]  /*34680*/  STL [R1+0x30], R3 ;  /* 0x0000300301007387 */ /* 0x000fe80000100800 */
[----:B------:R-:W3:Y:S01]  /*34690*/  LDL.LU R7, [R1+0x364] ;  /* 0x0003640001077983 */ /* 0x000ee20000300800 */
[----:B0-----:R-:W-:Y:S02]  /*346a0*/  F2FP.BF16.F32.PACK_AB R0, R18, R19 ;  /* 0x000000131200723e */ /* 0x001fe400000010ff */
[----:B--2---:R-:W-:-:S05]  /*346b0*/  F2FP.BF16.F32.PACK_AB R2, R16, R17 ;  /* 0x000000111002723e */ /* 0x004fca00000010ff */
[----:B------:R-:W-:Y:S04]  /*346c0*/  STL [R1+0x2c], R2 ;  /* 0x00002c0201007387 */ /* 0x000fe80000100800 */
[----:B---3--:R0:W-:Y:S04]  /*346d0*/  STL [R1+0xcc0], R7 ;  /* 0x000cc00701007387 */ /* 0x0081e80000100800 */
[----:B------:R-:W-:Y:S04]  /*346e0*/  STL [R1+0x28], R0 ;  /* 0x0000280001007387 */ /* 0x000fe80000100800 */
        /* <DEDUP_REMOVED lines=19> */
[----:B------:R-:W3:Y:S04]  /*34820*/  LDL.LU R5, [R1+0x374] ;  /* 0x0003740001057983 */ /* 0x000ee80000300800 */
[----:B---3--:R0:W-:Y:S04]  /*34830*/  STL [R1+0xcbc], R5 ;  /* 0x000cbc0501007387 */ /* 0x0081e80000100800 */
[----:B0-----:R-:W3:Y:S04]  /*34840*/  LDL.LU R5, [R1+0x354] ;  /* 0x0003540001057983 */ /* 0x001ee80000300800 */
        /* <DEDUP_REMOVED lines=19> */
[----:B0-----:R-:W2:Y:S04]  /*34980*/  LDL.LU R5, [R1+0x200] ;  /* 0x0002000001057983 */ /* 0x001ea80000300800 */
[----:B------:R-:W3:Y:S04]  /*34990*/  LDL.LU R6, [R1+0x384] ;  /* 0x0003840001067983 */ /* 0x000ee80000300800 */
[----:B------:R-:W4:Y:S04]  /*349a0*/  LDL.LU R4, [R1+0x394] ;  /* 0x0003940001047983 */ /* 0x000f280000300800 */
[----:B------:R-:W2:Y:S04]  /*349b0*/  LDL.LU R11, [R1+0x360] ;  /* 0x00036000010b7983 */ /* 0x000ea80000300800 */
[----:B--2---:R0:W-:Y:S04]  /*349c0*/  STL [R1+0xcb0], R11 ;  /* 0x000cb00b01007387 */ /* 0x0041e80000100800 */
[----:B0-----:R-:W2:Y:S04]  /*349d0*/  LDL.LU R11, [R1+0x1a4] ;  /* 0x0001a400010b7983 */ /* 0x001ea80000300800 */
[----:B------:R-:W2:Y:S04]  /*349e0*/  LDL.LU R9, [R1+0x370] ;  /* 0x0003700001097983 */ /* 0x000ea80000300800 */
[----:B--2---:R0:W-:Y:S04]  /*349f0*/  STL [R1+0xcac], R9 ;  /* 0x000cac0901007387 */ /* 0x0041e80000100800 */
[----:B0-----:R-:W2:Y:S04]  /*34a00*/  LDL.LU R9, [R1+0x350] ;  /* 0x0003500001097983 */ /* 0x001ea80000300800 */
[----:B------:R-:W2:Y:S04]  /*34a10*/  LDL.LU R10, [R1+0x380] ;  /* 0x00038000010a7983 */ /* 0x000ea80000300800 */
[----:B------:R-:W2:Y:S04]  /*34a20*/  LDL.LU R8, [R1+0x390] ;  /* 0x0003900001087983 */ /* 0x000ea80000300800 */
        /* <DEDUP_REMOVED lines=11> */
[----:B------:R-:W2:Y:S01]  /*34ae0*/  LDL.LU R28, [R1+0x268] ;  /* 0x00026800011c7983 */ /* 0x000ea20000300800 */
[----:B------:R-:W-:-:S03]  /*34af0*/  F2FP.BF16.F32.PACK_AB R7, R5, R7 ;  /* 0x000000070507723e */ /* 0x000fc600000010ff */
        /* <DEDUP_REMOVED lines=54> */
[----:B------:R0:W-:Y:S04]  /*34e60*/  STL [R1], R7 ;  /* 0x0000000701007387 */ /* 0x0001e80000100800 */
[----:B0-----:R-:W2:Y:S02]  /*34e70*/  LDL.LU R7, [R1+0xcc0] ;  /* 0x000cc00001077983 */ /* 0x001ea40000300800 */
[----:B--2---:R-:W-:-:S02]  /*34e80*/  F2FP.BF16.F32.PACK_AB R7, R5, R7 ;  /* 0x000000070507723e */ /* 0x004fc400000010ff */
[----:B------:R-:W3:Y:S02]  /*34e90*/  LDL.LU R5, [R1+0xcbc] ;  /* 0x000cbc0001057983 */ /* 0x000ee40000300800 */
[----:B---3--:R-:W-:Y:S02]  /*34ea0*/  F2FP.BF16.F32.PACK_AB R6, R5, R6 ;  /* 0x000000060506723e */ /* 0x008fe400000010ff */
[----:B------:R-:W4:Y:S02]  /*34eb0*/  LDL.LU R5, [R1+0xcb8] ;  /* 0x000cb80001057983 */ /* 0x000f240000300800 */
[----:B----4-:R-:W-:Y:S02]  /*34ec0*/  F2FP.BF16.F32.PACK_AB R5, R4, R5 ;  /* 0x000000050405723e */ /* 0x010fe400000010ff */
[----:B------:R-:W2:Y:S02]  /*34ed0*/  LDL.LU R4, [R1+0xcb4] ;  /* 0x000cb40001047983 */ /* 0x000ea40000300800 */
[----:B--2---:R-:W-:-:S02]  /*34ee0*/  F2FP.BF16.F32.PACK_AB R4, R11, R4 ;  /* 0x000000040b04723e */ /* 0x004fc400000010ff */
[----:B------:R-:W2:Y:S02]  /*34ef0*/  LDL.LU R11, [R1+0xcb0] ;  /* 0x000cb000010b7983 */ /* 0x000ea40000300800 */
[----:B--2---:R-:W-:Y:S02]  /*34f00*/  F2FP.BF16.F32.PACK_AB R11, R9, R11 ;  /* 0x0000000b090b723e */ /* 0x004fe400000010ff */
[----:B------:R-:W2:Y:S02]  /*34f10*/  LDL.LU R9, [R1+0xcac] ;  /* 0x000cac0001097983 */ /* 0x000ea40000300800 */
[----:B--2---:R-:W-:Y:S02]  /*34f20*/  F2FP.BF16.F32.PACK_AB R10, R9, R10 ;  /* 0x0000000a090a723e */ /* 0x004fe400000010ff */
        /* <DEDUP_REMOVED lines=14> */
[----:B------:R-:W2:Y:S01]  /*35010*/  LDL.LU R28, [R1+0xc8c] ;  /* 0x000c8c00011c7983 */ /* 0x000ea20000300800 */
[----:B------:R-:W-:Y:S02]  /*35020*/  F2FP.BF16.F32.PACK_AB R17, R29, R17 ;  /* 0x000000111d11723e */ /* 0x000fe400000010ff */
[----:B------:R-:W-:Y:S02]  /*35030*/  F2FP.BF16.F32.PACK_AB R16, R25, R16 ;  /* 0x000000101910723e */ /* 0x000fe400000010ff */
[----:B------:R-:W-:Y:S02]  /*35040*/  F2FP.BF16.F32.PACK_AB R23, R24, R23 ;  /* 0x000000171817723e */ /* 0x000fe400000010ff */
[----:B------:R-:W-:Y:S02]  /*35050*/  F2FP.BF16.F32.PACK_AB R22, R2, R22 ;  /* 0x000000160216723e */ /* 0x000fe400000010ff */
[----:B------:R-:W-:Y:S02]  /*35060*/  F2FP.BF16.F32.PACK_AB R21, R3, R21 ;  /* 0x000000150315723e */ /* 0x000fe400000010ff */
[----:B--2---:R-:W-:-:S02]  /*35070*/  F2FP.BF16.F32.PACK_AB R18, R28, R18 ;  /* 0x000000121c12723e */ /* 0x004fc400000010ff */
[----:B------:R-:W2:Y:S04]  /*35080*/  LDL.LU R28, [R1+0xc88] ;  /* 0x000c8800011c7983 */ /* 0x000ea80000300800 */
[----:B------:R-:W2:Y:S04]  /*35090*/  LDL.LU R29, [R1+0xc84] ;  /* 0x000c8400011d7983 */ /* 0x000ea80000300800 */
[----:B------:R-:W3:Y:S04]  /*350a0*/  LDL.LU R25, [R1+0xc80] ;  /* 0x000c800001197983 */ /* 0x000ee80000300800 */
[----:B------:R-:W3:Y:S04]  /*350b0*/  LDL.LU R24, [R1+0xc7c] ;  /* 0x000c7c0001187983 */ /* 0x000ee80000300800 */
[----:B------:R-:W4:Y:S04]  /*350c0*/  LDL.LU R2, [R1+0xc78] ;  /* 0x000c780001027983 */ /* 0x000f280000300800 */
[----:B------:R-:W4:Y:S01]  /*350d0*/  LDL.LU R3, [R1+0xc74] ;  /* 0x000c740001037983 */ /* 0x000f220000300800 */
[----:B------:R-:W-:-:S02]  /*350e0*/  F2FP.BF16.F32.PACK_AB R27, R26, R27 ;  /* 0x0000001b1a1b723e */ /* 0x000fc400000010ff */
[----:B------:R-:W-:Y:S02]  /*350f0*/  F2FP.BF16.F32.PACK_AB R20, R0, R20 ;  /* 0x000000140014723e */ /* 0x000fe400000010ff */
[----:B--2---:R-:W-:Y:S02]  /*35100*/  F2FP.BF16.F32.PACK_AB R26, R29, R28 ;  /* 0x0000001c1d1a723e */ /* 0x004fe400000010ff */
[----:B---3--:R-:W-:Y:S02]  /*35110*/  F2FP.BF16.F32.PACK_AB R25, R25, R24 ;  /* 0x000000181919723e */ /* 0x008fe400000010ff */
[----:B----4-:R-:W-:-:S07]  /*35120*/  F2FP.BF16.F32.PACK_AB R24, R3, R2 ;  /* 0x000000020318723e */ /* 0x010fce00000010ff */
.L_x_1:
[----:B------:R-:W2:Y:S01]  /*35130*/  LDL.LU R29, [R1+0xc6c] ;  /* 0x000c6c00011d7983 */ /* 0x000ea20000300800 */
[----:B0-----:R-:W0:Y:S01]  /*35140*/  S2R R0, SR_TID.X ;  /* 0x0000000000007919 */ /* 0x001e220000002100 */
[----:B------:R-:W1:Y:S01]  /*35150*/  S2R R28, SR_TID.X ;  /* 0x00000000001c7919 */ /* 0x000e620000002100 */
[----:B------:R-:W3:Y:S01]  /*35160*/  S2UR UR5, SR_CgaCtaId ;  /* 0x00000000000579c3 */ /* 0x000ee20000008800 */
[----:B------:R-:W-:Y:S01]  /*35170*/  UMOV UR4, 0x400 ;  /* 0x0000040000047882 */ /* 0x000fe20000000000 */
[----:B------:R-:W4:Y:S01]  /*35180*/  LDCU.64 UR8, c[0x0][0x398] ;  /* 0x00007300ff0877ac */ /* 0x000f220008000a00 */
[----:B------:R-:W-:Y:S01]  /*35190*/  STL [R1+0xd78], R6 ;  /* 0x000d780601007387 */ /* 0x000fe20000100800 */
[----:B------:R-:W5:Y:S03]  /*351a0*/  LDCU UR6, c[0x0][0x39c] ;  /* 0x00007380ff0677ac */ /* 0x000f660008000800 */
[----:B------:R4:W-:Y:S01]  /*351b0*/  STL [R1+0xd74], R7 ;  /* 0x000d740701007387 */ /* 0x0009e20000100800 */
[----:B------:R-:W0:Y:S03]  /*351c0*/  LDCU UR12, c[0x0][0x39c] ;  /* 0x00007380ff0c77ac */ /* 0x000e260008000800 */
[----:B----4-:R-:W4:Y:S01]  /*351d0*/  LDL.LU R7, [R1+0x2c4] ;  /* 0x0002c40001077983 */ /* 0x010f220000300800 */
[----:B---3--:R-:W-:Y:S01]  /*351e0*/  ULEA UR4, UR5, UR4, 0x18 ;  /* 0x0000000405047291 */ /* 0x008fe2000f8ec0ff */
[----:B------:R-:W3:Y:S01]  /*351f0*/  LDCU UR5, c[0x0][0x3b4] ;  /* 0x00007680ff0577ac */ /* 0x000ee20008000800 */
[----:B0-----:R-:W-:-:S02]  /*35200*/  IMAD.SHL.U32 R3, R0, 0x800, RZ ;  /* 0x0000080000037824 */ /* 0x001fc400078e00ff */
[----:B------:R-:W-:Y:S01]  /*35210*/  IMAD.SHL.U32 R2, R0, 0x200, RZ ;  /* 0x0000020000027824 */ /* 0x000fe200078e00ff */
[----:B-1----:R-:W-:Y:S01]  /*35220*/  LOP3.LUT R28, R28, 0x3f, RZ, 0xc0, !PT ;  /* 0x0000003f1c1c7812 */ /* 0x002fe200078ec0ff */
[----:B------:R-:W-:Y:S01]  /*35230*/  IMAD.SHL.U32 R6, R0, 0x4, RZ ;  /* 0x0000000400067824 */ /* 0x000fe200078e00ff */
[----:B------:R-:W-:Y:S02]  /*35240*/  LOP3.LUT R3, R3, 0x3000, RZ, 0xc0, !PT ;  /* 0x0000300003037812 */ /* 0x000fe400078ec0ff */
[----:B------:R-:W-:-:S03]  /*35250*/  LOP3.LUT R2, R2, 0x3000, RZ, 0xc0, !PT ;  /* 0x0000300002027812 */ /* 0x000fc600078ec0ff */
[----:B------:R-:W-:Y:S01]  /*35260*/  IMAD R3, R28, 0x10, R3 ;  /* 0x000000101c037824 */ /* 0x000fe200078e0203 */
[----:B------:R-:W-:-:S04]  /*35270*/  SHF.R.U32.HI R28, RZ, 0x5, R0 ;  /* 0x00000005ff1c7819 */ /* 0x000fc80000011600 */
[----:B------:R-:W-:Y:S01]  /*35280*/  SGXT.U32 R0, R28, 0x2 ;  /* 0x000000021c00781a */ /* 0x000fe20000000000 */
[----:B------:R-:W-:Y:S01]  /*35290*/  BAR.SYNC.DEFER_BLOCKING 0x0 ;  /* 0x0000000000007b1d */ /* 0x000fe20000010000 */
[----:B--2---:R-:W-:-:S04]  /*352a0*/  LOP3.LUT R2, R2, 0xc60, R29, 0xf8, !PT ;  /* 0x00000c6002027812 */ /* 0x004fc800078ef81d */
[----:B------:R-:W-:Y:S02]  /*352b0*/  LOP3.LUT R2, R2, 0x70, R6, 0x78, !PT ;  /* 0x0000007002027812 */ /* 0x000fe400078e7806 */
[C---:B----4-:R-:W-:Y:S02]  /*352c0*/  LOP3.LUT R29, R7.reuse, R0, RZ, 0xfc, !PT ;  /* 0x00000000071d7212 */ /* 0x050fe400078efcff */
[C-C-:B------:R-:W-:Y:S02]  /*352d0*/  LOP3.LUT R6, R7.reuse, 0x1fc, R0.reuse, 0xfe, !PT ;  /* 0x000001fc07067812 */ /* 0x140fe400078efe00 */
[C-C-:B------:R-:W-:Y:S01]  /*352e0*/  LOP3.LUT R28, R7.reuse, 0x4, R0.reuse, 0xfe, !PT ;  /* 0x00000004071c7812 */ /* 0x140fe200078efe00 */
[----:B------:R0:W-:Y:S04]  /*352f0*/  STL [R1+0xd70], R29 ;  /* 0x000d701d01007387 */ /* 0x0001e80000100800 */
[----:B------:R1:W-:Y:S01]  /*35300*/  STL [R1+0xa0], R6 ;  /* 0x0000a00601007387 */ /* 0x0003e20000100800 */
[----:B0-----:R-:W-:-:S02]  /*35310*/  LOP3.LUT R29, R7, 0xc, R0, 0xfe, !PT ;  /* 0x0000000c071d7812 */ /* 0x001fc400078efe00 */
[----:B-1----:R-:W-:-:S05]  /*35320*/  LOP3.LUT R6, R7, 0x8, R0, 0xfe, !PT ;  /* 0x0000000807067812 */ /* 0x002fca00078efe00 */
[----:B------:R0:W-:Y:S04]  /*35330*/  STL [R1+0xb4], R6 ;  /* 0x0000b40601007387 */ /* 0x0001e80000100800 */
[----:B------:R1:W-:Y:S01]  /*35340*/  STL [R1+0xb8], R29 ;  /* 0x0000b81d01007387 */ /* 0x0003e20000100800 */
[C-C-:B0-----:R-:W-:Y:S02]  /*35350*/  LOP3.LUT R6, R7.reuse, 0x10, R0.reuse, 0xfe, !PT ;  /* 0x0000001007067812 */ /* 0x141fe400078efe00 */
[----:B-1----:R-:W-:-:S03]  /*35360*/  LOP3.LUT R29, R7, 0x14, R0, 0xfe, !PT ;  /* 0x00000014071d7812 */ /* 0x002fc600078efe00 */
        /* <DEDUP_REMOVED lines=238> */
[C-C-:B0-----:R-:W-:Y:S01]  /*36250*/  LOP3.LUT R6, R7.reuse, 0x1f0, R0.reuse, 0xfe, !PT ;  /* 0x000001f007067812 */ /* 0x141fe200078efe00 */
[----:B-1----:R-:W0:Y:S04]  /*36260*/  S2R R29, SR_TID.X ;  /* 0x00000000001d7919 */ /* 0x002e280000002100 */
[----:B------:R1:W-:Y:S02]  /*36270*/  STL [R1+0x2a8], R6 ;  /* 0x0002a80601007387 */ /* 0x0003e40000100800 */
[----:B-1----:R-:W-:-:S02]  /*36280*/  LOP3.LUT R6, R7, 0x1f4, R0, 0xfe, !PT ;  /* 0x000001f407067812 */ /* 0x002fc400078efe00 */
[----:B------:R-:W-:-:S03]  /*36290*/  LOP3.LUT R0, R7, 0x1f8, R0, 0xfe, !PT ;  /* 0x000001f807007812 */ /* 0x000fc600078efe00 */
[----:B------:R1:W-:Y:S04]  /*362a0*/  STL [R1+0x2ac], R6 ;  /* 0x0002ac0601007387 */ /* 0x0003e80000100800 */
[----:B------:R-:W-:Y:S04]  /*362b0*/  STS.128 [R2+UR4], R24 ;  /* 0x0000001802007988 */ /* 0x000fe80008000c04 */
[----:B-1----:R-:W2:Y:S01]  /*362c0*/  LDL.LU R6, [R1+0xd78] ;  /* 0x000d780001067983 */ /* 0x002ea20000300800 */
[----:B0-----:R-:W-:-:S03]  /*362d0*/  LOP3.LUT R29, R29, 0x40, RZ, 0xc0, !PT ;  /* 0x000000401d1d7812 */ /* 0x001fc600078ec0ff */
[----:B------:R-:W2:Y:S01]  /*362e0*/  LDL.LU R7, [R1+0xd74] ;  /* 0x000d740001077983 */ /* 0x000ea20000300800 */
[----:B------:R-:W-:-:S03]  /*362f0*/  SHF.R.U32.HI R29, RZ, 0x1, R29 ;  /* 0x00000001ff1d7819 */ /* 0x000fc6000001161d */
[----:B------:R0:W-:Y:S01]  /*36300*/  STL [R1+0x234], R0 ;  /* 0x0002340001007387 */ /* 0x0001e20000100800 */
[----:B------:R-:W-:-:S03]  /*36310*/  LOP3.LUT R29, R3, R29, RZ, 0x3c, !PT ;  /* 0x0000001d031d7212 */ /* 0x000fc600078e3cff */
[----:B------:R1:W-:Y:S04]  /*36320*/  STS.128 [R2+UR4+0x200], R20 ;  /* 0x0002001402007988 */ /* 0x0003e80008000c04 */
[----:B0-----:R-:W4:Y:S04]  /*36330*/  LDL.LU R0, [R1+0xc70] ;  /* 0x000c700001007983 */ /* 0x001f280000300800 */
[----:B------:R-:W5:Y:S04]  /*36340*/  LDL.LU R3, [R1+0xa0] ;  /* 0x0000a00001037983 */ /* 0x000f680000300800 */
[----:B------:R-:W3:Y:S04]  /*36350*/  LDL.LU R24, [R1+0x10] ;  /* 0x0000100001187983 */ /* 0x000ee80000300800 */
[----:B------:R-:W3:Y:S04]  /*36360*/  LDL.LU R25, [R1+0x14] ;  /* 0x0000140001197983 */ /* 0x000ee80000300800 */
[----:B------:R-:W3:Y:S04]  /*36370*/  LDL.LU R26, [R1+0x18] ;  /* 0x00001800011a7983 */ /* 0x000ee80000300800 */
[----:B------:R-:W3:Y:S04]  /*36380*/  LDL.LU R27, [R1+0x1c] ;  /* 0x00001c00011b7983 */ /* 0x000ee80000300800 */
[----:B-1----:R-:W4:Y:S04]  /*36390*/  LDL.LU R20, [R1] ;  /* 0x0000000001147983 */ /* 0x002f280000300800 */
[----:B------:R-:W4:Y:S04]  /*363a0*/  LDL.LU R21, [R1+0x4] ;  /* 0x0000040001157983 */ /* 0x000f280000300800 */
[----:B------:R-:W4:Y:S04]  /*363b0*/  LDL.LU R22, [R1+0x8] ;  /* 0x0000080001167983 */ /* 0x000f280000300800 */
[----:B------:R-:W4:Y:S04]  /*363c0*/  LDL.LU R23, [R1+0xc] ;  /* 0x00000c0001177983 */ /* 0x000f280000300800 */
[----:B------:R-:W-:Y:S04]  /*363d0*/  STS.128 [R2+UR4+0x80], R16 ;  /* 0x0000801002007988 */ /* 0x000fe80008000c04 */
[----:B------:R-:W-:Y:S04]  /*363e0*/  STS.128 [R2+UR4+0x280], R12 ;  /* 0x0002800c02007988 */ /* 0x000fe80008000c04 */
[----:B------:R-:W-:Y:S04]  /*363f0*/  STS.128 [R2+UR4+0x100], R8 ;  /* 0x0001000802007988 */ /* 0x000fe80008000c04 */
[----:B------:R-:W-:Y:S04]  /*36400*/  STL [R1+0xb0], R29 ;  /* 0x0000b01d01007387 */ /* 0x000fe80000100800 */
[----:B--2---:R-:W-:Y:S04]  /*36410*/  STS.128 [R2+UR4+0x300], R4 ;  /* 0x0003000402007988 */ /* 0x004fe80008000c04 */
[----:B---3--:R-:W-:Y:S04]  /*36420*/  STS.128 [R2+UR4+0x380], R24 ;  /* 0x0003801802007988 */ /* 0x008fe80008000c04 */
[----:B----4-:R-:W-:Y:S01]  /*36430*/  STS.128 [R2+UR4+0x180], R20 ;  /* 0x0001801402007988 */ /* 0x010fe20008000c04 */
[----:B------:R-:W-:Y:S06]  /*36440*/  BAR.SYNC.DEFER_BLOCKING 0x0 ;  /* 0x0000000000007b1d */ /* 0x000fec0000010000 */
[----:B------:R-:W0:Y:S04]  /*36450*/  LDS.128 R4, [R29+UR4] ;  /* 0x000000041d047984 */ /* 0x000e280008000c00 */
[----:B------:R-:W-:Y:S01]  /*36460*/  LDS.128 R20, [R29+UR4+0x800] ;  /* 0x000800041d147984 */ /* 0x000fe20008000c00 */
[----:B------:R-:W-:Y:S01]  /*36470*/  ISETP.GE.AND P0, PT, R0, UR8, PT ;  /* 0x0000000800007c0c */ /* 0x000fe2000bf06270 */
[----:B------:R-:W1:Y:S02]  /*36480*/  LDCU UR8, c[0x0][0x39c] ;  /* 0x00007380ff0877ac */ /* 0x000e640008000800 */
[----:B0-----:R-:W-:Y:S04]  /*36490*/  STL.64 [R1+0x10], R4 ;  /* 0x0000100401007387 */ /* 0x001fe80000100a00 */
[----:B------:R-:W-:Y:S04]  /*364a0*/  STL.64 [R1+0x18], R6 ;  /* 0x0000180601007387 */ /* 0x000fe80000100a00 */
[----:B------:R-:W0:Y:S01]  /*364b0*/  LDS.128 R4, [R29+UR4+0x400] ;  /* 0x000400041d047984 */ /* 0x000e220008000c00 */
[----:B-----5:R-:W-:Y:S01]  /*364c0*/  ISETP.LT.AND P1, PT, R3, UR6, !P0 ;  /* 0x0000000603007c0c */ /* 0x020fe2000c721270 */
[----:B------:R-:W2:Y:S01]  /*364d0*/  LDCU.64 UR6, c[0x0][0x390] ;  /* 0x00007200ff0677ac */ /* 0x000ea20008000a00 */
[----:B------:R-:W-:-:S05]  /*364e0*/  LOP3.LUT R3, R29, 0x40, RZ, 0x3c, !PT ;  /* 0x000000401d037812 */ /* 0x000fca00078e3cff */
[----:B------:R-:W-:Y:S04]  /*364f0*/  STL [R1+0xf0], R3 ;  /* 0x0000f00301007387 */ /* 0x000fe80000100800 */
[----:B------:R-:W-:Y:S04]  /*36500*/  LDS.128 R8, [R3+UR4] ;  /* 0x0000000403087984 */ /* 0x000fe80008000c00 */
[----:B------:R-:W-:Y:S04]  /*36510*/  LDS.128 R12, [R3+UR4+0x400] ;  /* 0x00040004030c7984 */ /* 0x000fe80008000c00 */
[----:B------:R-:W-:Y:S04]  /*36520*/  LDS.128 R16, [R3+UR4+0x800] ;  /* 0x0008000403107984 */ /* 0x000fe80008000c00 */
[----:B0-----:R-:W-:Y:S04]  /*36530*/  STL.64 [R1], R4 ;  /* 0x0000000401007387 */ /* 0x001fe80000100a00 */
[----:B------:R-:W-:Y:S04]  /*36540*/  STL.64 [R1+0x8], R6 ;  /* 0x0000080601007387 */ /* 0x000fe80000100a00 */
[----:B------:R0:W-:Y:S04]  /*36550*/  STL [R1+0xce8], R20 ;  /* 0x000ce81401007387 */ /* 0x0001e80000100800 */
[----:B------:R-:W-:Y:S04]  /*36560*/  STL [R1+0xce0], R21 ;  /* 0x000ce01501007387 */ /* 0x000fe80000100800 */
[----:B------:R-:W-:Y:S01]  /*36570*/  STL [R1+0xcdc], R22 ;  /* 0x000cdc1601007387 */ /* 0x000fe20000100800 */
[----:B0-----:R-:W0:Y:S03]  /*36580*/  LDC R20, c[0x0][0x3b8] ;  /* 0x0000ee00ff147b82 */ /* 0x001e260000000800 */
[----:B------:R-:W-:Y:S04]  /*36590*/  STL [R1+0xcd8], R23 ;  /* 0x000cd81701007387 */ /* 0x000fe80000100800 */
[----:B------:R3:W4:Y:S04]  /*365a0*/  LDS.128 R4, [R29+UR4+0xc00] ;  /* 0x000c00041d047984 */ /* 0x0007280008000c00 */
[----:B---3--:R-:W3:Y:S04]  /*365b0*/  LDL.LU R29, [R1+0xd70] ;  /* 0x000d7000011d7983 */ /* 0x008ee80000300800 */
[----:B------:R-:W5:Y:S04]  /*365c0*/  LDL.LU R24, [R1+0xb4] ;  /* 0x0000b40001187983 */ /* 0x000f680000300800 */
[----:B-----5:R5:W-:Y:S04]  /*365d0*/  STL [R1+0xcec], R24 ;  /* 0x000cec1801007387 */ /* 0x020be80000100800 */
[----:B-----5:R-:W5:Y:S04]  /*365e0*/  LDL.LU R24, [R1+0x90] ;  /* 0x0000900001187983 */ /* 0x020f680000300800 */
[----:B------:R-:W5:Y:S04]  /*365f0*/  LDL.LU R25, [R1+0x94] ;  /* 0x0000940001197983 */ /* 0x000f680000300800 */
[----:B------:R-:W2:Y:S04]  /*36600*/  LDL.LU R26, [R1+0x98] ;  /* 0x00009800011a7983 */ /* 0x000ea80000300800 */
[----:B------:R-:W2:Y:S04]  /*36610*/  LDL.LU R27, [R1+0x9c] ;  /* 0x00009c00011b7983 */ /* 0x000ea80000300800 */
[----:B--2---:R-:W-:Y:S04]  /*36620*/  STL.64 [R1+0xcf8], R26 ;  /* 0x000cf81a01007387 */ /* 0x004fe80000100a00 */
[----:B-----5:R2:W-:Y:S04]  /*36630*/  STL.64 [R1+0xcf0], R24 ;  /* 0x000cf01801007387 */ /* 0x0205e80000100a00 */
[----:B--2---:R-:W2:Y:S04]  /*36640*/  LDL.LU R24, [R1+0x80] ;  /* 0x0000800001187983 */ /* 0x004ea80000300800 */
[----:B------:R-:W2:Y:S04]  /*36650*/  LDL.LU R25, [R1+0x84] ;  /* 0x0000840001197983 */ /* 0x000ea80000300800 */
[----:B------:R-:W5:Y:S04]  /*36660*/  LDL.LU R26, [R1+0x88] ;  /* 0x00008800011a7983 */ /* 0x000f680000300800 */
[----:B------:R-:W5:Y:S04]  /*36670*/  LDL.LU R27, [R1+0x8c] ;  /* 0x00008c00011b7983 */ /* 0x000f680000300800 */
[----:B-----5:R-:W-:Y:S04]  /*36680*/  STL.64 [R1+0xd08], R26 ;  /* 0x000d081a01007387 */ /* 0x020fe80000100a00 */
[----:B--2---:R2:W-:Y:S04]  /*36690*/  STL.64 [R1+0xd00], R24 ;  /* 0x000d001801007387 */ /* 0x0045e80000100a00 */
        /* <DEDUP_REMOVED lines=35> */
[----:B--2---:R-:W-:Y:S04]  /*368d0*/  STL.64 [R1+0xd60], R24 ;  /* 0x000d601801007387 */ /* 0x004fe80000100a00 */
[----:B------:R-:W2:Y:S04]  /*368e0*/  LDS.128 R24, [R3+UR4+0xc00] ;  /* 0x000c000403187984 */ /* 0x000ea80008000c00 */
[----:B----4-:R4:W-:Y:S04]  /*368f0*/  STL [R1+0xce4], R7 ;  /* 0x000ce40701007387 */ /* 0x0109e80000100800 */
[----:B----4-:R-:W4:Y:S04]  /*36900*/  LDL.LU R7, [R1+0x10] ;  /* 0x0000100001077983 */ /* 0x010f280000300800 */
[----:B--2---:R2:W-:Y:S01]  /*36910*/  STL.64 [R1+0xa8], R26 ;  /* 0x0000a81a01007387 */ /* 0x0045e20000100a00 */
[----:B------:R-:W-:-:S02]  /*36920*/  IMAD.MOV.U32 R22, RZ, RZ, R24 ;  /* 0x000000ffff167224 */ /* 0x000fc400078e0018 */
[----:B------:R-:W-:Y:S01]  /*36930*/  IMAD.MOV.U32 R23, RZ, RZ, R25 ;  /* 0x000000ffff177224 */ /* 0x000fe200078e0019 */
[----:B--2---:R-:W2:Y:S04]  /*36940*/  LDL.LU.64 R26, [R1+0xd68] ;  /* 0x000d6800011a7983 */ /* 0x004ea80000300a00 */
[----:B------:R-:W2:Y:S01]  /*36950*/  LDL.LU.64 R24, [R1+0xd60] ;  /* 0x000d600001187983 */ /* 0x000ea20000300a00 */
[----:B------:R-:W-:Y:S06]  /*36960*/  BAR.SYNC.DEFER_BLOCKING 0x0 ;  /* 0x0000000000007b1d */ /* 0x000fec0000010000 */
[----:B--2---:R2:W-:Y:S04]  /*36970*/  STS.128 [R2+UR4], R24 ;  /* 0x0000001802007988 */ /* 0x0045e80008000c04 */
[----:B--2---:R-:W2:Y:S04]  /*36980*/  LDL.LU.64 R26, [R1+0xd58] ;  /* 0x000d5800011a7983 */ /* 0x004ea80000300a00 */
[----:B------:R-:W2:Y:S04]  /*36990*/  LDL.LU.64 R24, [R1+0xd50] ;  /* 0x000d500001187983 */ /* 0x000ea80000300a00 */
[----:B--2---:R2:W-:Y:S04]  /*369a0*/  STS.128 [R2+UR4+0x200], R24 ;  /* 0x0002001802007988 */ /* 0x0045e80008000c04 */
        /* <DEDUP_REMOVED lines=8> */
[----:B------:R-:W5:Y:S04]  /*36a30*/  LDL.LU R21, [R1] ;  /* 0x0000000001157983 */ /* 0x000f680000300800 */
        /* <DEDUP_REMOVED lines=8> */
[----:B------:R-:W2:Y:S01]  /*36ac0*/  LDL.LU.64 R24, [R1+0xcf0] ;  /* 0x000cf00001187983 */ /* 0x000ea20000300a00 */
[----:B------:R-:W-:Y:S01]  /*36ad0*/  IMAD R3, R0, UR5, RZ ;  /* 0x0000000500037c24 */ /* 0x000fe2000f8e02ff */
[C---:B---3--:R-:W-:Y:S01]  /*36ae0*/  ISETP.LT.AND P2, PT, R29.reuse, UR9, !P0 ;  /* 0x000000091d007c0c */ /* 0x048fe2000c741270 */
[----:B0-----:R-:W-:Y:S01]  /*36af0*/  IMAD R29, R29, R20, RZ ;  /* 0x000000141d1d7224 */ /* 0x001fe200078e02ff */
[----:B------:R-:W0:Y:S02]  /*36b00*/  LDCU UR9, c[0x0][0x39c] ;  /* 0x00007380ff0977ac */ /* 0x000e240008000800 */
[C---:B------:R-:W-:Y:S01]  /*36b10*/  LEA R0, P3, R3.reuse, UR6, 0x1 ;  /* 0x0000000603007c11 */ /* 0x040fe2000f8608ff */
[----:B------:R-:W3:Y:S01]  /*36b20*/  LDCU UR5, c[0x0][0x39c] ;  /* 0x00007380ff0577ac */ /* 0x000ee20008000800 */
[----:B------:R-:W0:Y:S01]  /*36b30*/  LDCU UR6, c[0x0][0x39c] ;  /* 0x00007380ff0677ac */ /* 0x000e220008000800 */
[----:B--2---:R2:W-:Y:S02]  /*36b40*/  STS.128 [R2+UR4+0x380], R24 ;  /* 0x0003801802007988 */ /* 0x0045e40008000c04 */
[----:B--2---:R-:W-:-:S02]  /*36b50*/  LEA.HI.X.SX32 R2, R3, UR7, 0x1, P3 ;  /* 0x0000000703027c11 */ /* 0x004fc400098f0eff */
[----:B------:R-:W2:Y:S01]  /*36b60*/  LDL.LU R24, [R1+0xcec] ;  /* 0x000cec0001187983 */ /* 0x000ea20000300800 */
[----:B------:R-:W-:Y:S01]  /*36b70*/  BAR.SYNC.DEFER_BLOCKING 0x0 ;  /* 0x0000000000007b1d */ /* 0x000fe20000010000 */
[----:B------:R-:W-:-:S04]  /*36b80*/  LEA R26, P4, R29, R0, 0x1 ;  /* 0x000000001d1a7211 */ /* 0x000fc800078808ff */
[----:B------:R-:W-:Y:S01]  /*36b90*/  LEA.HI.X.SX32 R27, R29, R2, 0x1, P4 ;  /* 0x000000021d1b7211 */ /* 0x000fe200020f0eff */
[CC--:B------:R-:W-:Y:S01]  /*36ba0*/  IMAD R25, R28.reuse, R20.reuse, RZ ;  /* 0x000000141c197224 */ /* 0x0c0fe200078e02ff */
[----:B-1----:R-:W-:Y:S01]  /*36bb0*/  ISETP.LT.AND P3, PT, R28, UR8, !P0 ;  /* 0x000000081c007c0c */ /* 0x002fe2000c761270 */
[----:B------:R-:W1:Y:S01]  /*36bc0*/  LDCU UR7, c[0x0][0x39c] ;  /* 0x00007380ff0777ac */ /* 0x000e620008000800 */
[----:B------:R-:W3:Y:S01]  /*36bd0*/  LDL.LU R28, [R1+0xc4] ;  /* 0x0000c400011c7983 */ /* 0x000ee20000300800 */
[----:B------:R-:W0:Y:S03]  /*36be0*/  LDCU UR8, c[0x0][0x39c] ;  /* 0x00007380ff0877ac */ /* 0x000e260008000800 */
[----:B----4-:R4:W-:Y:S04]  /*36bf0*/  @P2 STG.E.U16 desc[UR10][R26.64], R7 ;  /* 0x000000071a002986 */ /* 0x0109e8000c10150a */
[----:B----4-:R-:W0:Y:S01]  /*36c00*/  LDL.LU R27, [R1+0xec] ;  /* 0x0000ec00011b7983 */ /* 0x010e220000300800 */
[----:B--2---:R-:W-:-:S05]  /*36c10*/  IMAD R3, R24, R20, RZ ;  /* 0x0000001418037224 */ /* 0x004fca00078e02ff */
[----:B------:R-:W-:Y:S02]  /*36c20*/  LEA R26, P6, R3, R0, 0x1 ;  /* 0x00000000031a7211 */ /* 0x000fe400078c08ff */
[----:B0-----:R-:W-:Y:S01]  /*36c30*/  ISETP.LT.AND P2, PT, R27, UR9, !P0 ;  /* 0x000000091b007c0c */ /* 0x001fe2000c741270 */
[----:B------:R-:W0:Y:S01]  /*36c40*/  LDCU UR9, c[0x0][0x39c] ;  /* 0x00007380ff0977ac */ /* 0x000e220008000800 */
[----:B------:R-:W-:Y:S02]  /*36c50*/  LEA.HI.X.SX32 R27, R3, R2, 0x1, P6 ;  /* 0x00000002031b7211 */ /* 0x000fe400030f0eff */
[----:B------:R-:W3:Y:S01]  /*36c60*/  LDL.LU R3, [R1+0xb8] ;  /* 0x0000b80001037983 */ /* 0x000ee20000300800 */
[----:B------:R-:W-:Y:S02]  /*36c70*/  ISETP.LT.AND P4, PT, R24, UR12, !P0 ;  /* 0x0000000c18007c0c */ /* 0x000fe4000c781270 */
[----:B------:R-:W-:-:S04]  /*36c80*/  LEA R24, P5, R25, R0, 0x1 ;  /* 0x0000000019187211 */ /* 0x000fc800078a08ff */
[----:B------:R-:W-:-:S05]  /*36c90*/  LEA.HI.X.SX32 R25, R25, R2, 0x1, P5 ;  /* 0x0000000219197211 */ /* 0x000fca00028f0eff */
[----:B------:R-:W-:Y:S04]  /*36ca0*/  @P3 STG.E.U16 desc[UR10][R24.64], R8 ;  /* 0x0000000818003986 */ /* 0x000fe8000c10150a */
[----:B-----5:R2:W-:Y:S02]  /*36cb0*/  @P4 STG.E.U16 desc[UR10][R26.64], R21 ;  /* 0x000000151a004986 */ /* 0x0205e4000c10150a */
[----:B--2---:R-:W2:Y:S01]  /*36cc0*/  LDC R27, c[0x0][0x3b8] ;  /* 0x0000ee00ff1b7b82 */ /* 0x004ea20000000800 */
[C---:B---3--:R-:W-:Y:S01]  /*36cd0*/  ISETP.LT.AND P6, PT, R3.reuse, UR5, !P0 ;  /* 0x0000000503007c0c */ /* 0x048fe2000c7c1270 */
[----:B------:R-:W-:Y:S01]  /*36ce0*/  IMAD R3, R3, R20, RZ ;  /* 0x0000001403037224 */ /* 0x000fe200078e02ff */
[----:B------:R-:W3:Y:S01]  /*36cf0*/  LDCU UR5, c[0x0][0x39c] ;  /* 0x00007380ff0577ac */ /* 0x000ee20008000800 */
[----:B------:R-:W4:Y:S04]  /*36d00*/  LDL.LU R20, [R1+0xce8] ;  /* 0x000ce80001147983 */ /* 0x000f280000300800 */
[----:B------:R-:W5:Y:S04]  /*36d10*/  LDL.LU R25, [R1+0xbc] ;  /* 0x0000bc0001197983 */ /* 0x000f680000300800 */
[----:B------:R-:W1:Y:S01]  /*36d20*/  LDL.LU R24, [R1+0xc0] ;  /* 0x0000c00001187983 */ /* 0x000e620000300800 */
[----:B------:R-:W-:-:S02]  /*36d30*/  LEA R26, P3, R3, R0, 0x1 ;  /* 0x00000000031a7211 */ /* 0x000fc400078608ff */
[C---:B-----5:R-:W-:Y:S01]  /*36d40*/  ISETP.LT.AND P5, PT, R25.reuse, UR6, !P0 ;  /* 0x0000000619007c0c */ /* 0x060fe2000c7a1270 */
[----:B--2---:R-:W-:Y:S01]  /*36d50*/  IMAD R25, R25, R27, RZ ;  /* 0x0000001b19197224 */ /* 0x004fe200078e02ff */
[----:B------:R-:W-:Y:S01]  /*36d60*/  LEA.HI.X.SX32 R27, R3, R2, 0x1, P3 ;  /* 0x00000002031b7211 */ /* 0x000fe200018f0eff */
[----:B------:R-:W2:Y:S01]  /*36d70*/  LDCU UR6, c[0x0][0x39c] ;  /* 0x00007380ff0677ac */ /* 0x000ea20008000800 */
[----:B------:R-:W5:Y:S03]  /*36d80*/  LDC R3, c[0x0][0x3b8] ;  /* 0x0000ee00ff037b82 */ /* 0x000f660000000800 */
[----:B------:R0:W-:Y:S05]  /*36d90*/  @P6 STG.E.U16 desc[UR10][R26.64], R12 ;  /* 0x0000000c1a006986 */ /* 0x0001ea000c10150a */
[----:B0-----:R-:W0:Y:S01]  /*36da0*/  LDC R27, c[0x0][0x3b8] ;  /* 0x0000ee00ff1b7b82 */ /* 0x001e220000000800 */
[C---:B-1----:R-:W-:Y:S01]  /*36db0*/  ISETP.LT.AND P4, PT, R24.reuse, UR7, !P0 ;  /* 0x0000000718007c0c */ /* 0x042fe2000c781270 */
[----:B------:R-:W1:Y:S01]  /*36dc0*/  LDCU UR7, c[0x0][0x39c] ;  /* 0x00007380ff0777ac */ /* 0x000e620008000800 */
[----:B-----5:R-:W-:Y:S01]  /*36dd0*/  IMAD R3, R24, R3, RZ ;  /* 0x0000000318037224 */ /* 0x020fe200078e02ff */
[----:B------:R-:W-:-:S04]  /*36de0*/  LEA R24, P3, R25, R0, 0x1 ;  /* 0x0000000019187211 */ /* 0x000fc800078608ff */
[----:B------:R-:W-:Y:S02]  /*36df0*/  LEA R26, P6, R3, R0, 0x1 ;  /* 0x00000000031a7211 */ /* 0x000fe400078c08ff */
[-C--:B------:R-:W-:Y:S02]  /*36e00*/  LEA.HI.X.SX32 R25, R25, R2.reuse, 0x1, P3 ;  /* 0x0000000219197211 */ /* 0x080fe400018f0eff */
[C---:B------:R-:W-:Y:S01]  /*36e10*/  ISETP.LT.AND P3, PT, R28.reuse, UR8, !P0 ;  /* 0x000000081c007c0c */ /* 0x040fe2000c761270 */
[----:B------:R-:W5:Y:S01]  /*36e20*/  LDCU UR8, c[0x0][0x39c] ;  /* 0x00007380ff0877ac */ /* 0x000f620008000800 */
[----:B0-----:R-:W-:Y:S01]  /*36e30*/  IMAD R28, R28, R27, RZ ;  /* 0x0000001b1c1c7224 */ /* 0x001fe200078e02ff */
[----:B------:R-:W-:Y:S02]  /*36e40*/  LEA.HI.X.SX32 R27, R3, R2, 0x1, P6 ;  /* 0x00000002031b7211 */ /* 0x000fe400030f0eff */
[----:B------:R-:W3:Y:S04]  /*36e50*/  LDL.LU R3, [R1+0xc8] ;  /* 0x0000c80001037983 */ /* 0x000ee80000300800 */
[----:B----4-:R-:W-:Y:S04]  /*36e60*/  @P5 STG.E.U16 desc[UR10][R24.64], R20 ;  /* 0x0000001418005986 */ /* 0x010fe8000c10150a */
[----:B------:R0:W-:Y:S04]  /*36e70*/  @P4 STG.E.U16 desc[UR10][R26.64], R16 ;  /* 0x000000101a004986 */ /* 0x0001e8000c10150a */
[----:B0-----:R-:W4:Y:S01]  /*36e80*/  LDL.LU R27, [R1+0xcc] ;  /* 0x0000cc00011b7983 */ /* 0x001f220000300800 */
[C---:B------:R-:W-:Y:S01]  /*36e90*/  LEA R24, P6, R28.reuse, R0, 0x1 ;  /* 0x000000001c187211 */ /* 0x040fe200078c08ff */
[----:B------:R-:W0:Y:S03]  /*36ea0*/  LDC R26, c[0x0][0x3b8] ;  /* 0x0000ee00ff1a7b82 */ /* 0x000e260000000800 */
[----:B------:R-:W-:-:S05]  /*36eb0*/  LEA.HI.X.SX32 R25, R28, R2, 0x1, P6 ;  /* 0x000000021c197211 */ /* 0x000fca00030f0eff */
[----:B------:R1:W-:Y:S04]  /*36ec0*/  @P3 STG.E.U16 desc[UR10][R24.64], R4 ;  /* 0x0000000418003986 */ /* 0x0003e8000c10150a */
[----:B-1----:R-:W5:Y:S01]  /*36ed0*/  LDL.LU R25, [R1+0xd0] ;  /* 0x0000d00001197983 */ /* 0x002f620000300800 */
[----:B------:R-:W-:-:S03]  /*36ee0*/  PRMT R4, R7, 0x7632, R4 ;  /* 0x0000763207047816 */ /* 0x000fc60000000004 */
[----:B------:R-:W5:Y:S01]  /*36ef0*/  LDL.LU R7, [R1+0xce4] ;  /* 0x000ce40001077983 */ /* 0x000f620000300800 */
[C---:B---3--:R-:W-:Y:S01]  /*36f00*/  ISETP.LT.AND P5, PT, R3.reuse, UR5, !P0 ;  /* 0x0000000503007c0c */ /* 0x048fe2000c7a1270 */
[-C--:B0-----:R-:W-:Y:S01]  /*36f10*/  IMAD R3, R3, R26.reuse, RZ ;  /* 0x0000001a03037224 */ /* 0x081fe200078e02ff */
[----:B------:R-:W0:Y:S01]  /*36f20*/  LDCU UR5, c[0x0][0x39c] ;  /* 0x00007380ff0577ac */ /* 0x000e220008000800 */
[----:B----4-:R-:W-:-:S03]  /*36f30*/  IMAD R28, R27, R26, RZ ;  /* 0x0000001a1b1c7224 */ /* 0x010fc600078e02ff */
[----:B------:R-:W-:Y:S02]  /*36f40*/  LEA R26, P6, R3, R0, 0x1 ;  /* 0x00000000031a7211 */ /* 0x000fe400078c08ff */
[----:B--2---:R-:W-:Y:S01]  /*36f50*/  ISETP.LT.AND P4, PT, R27, UR6, !P0 ;  /* 0x000000061b007c0c */ /* 0x004fe2000c781270 */
[----:B------:R-:W1:Y:S01]  /*36f60*/  LDCU UR6, c[0x0][0x39c] ;  /* 0x00007380ff0677ac */ /* 0x000e620008000800 */
[----:B------:R-:W-:Y:S02]  /*36f70*/  LEA.HI.X.SX32 R27, R3, R2, 0x1, P6 ;  /* 0x00000002031b7211 */ /* 0x000fe400030f0eff */
[----:B------:R-:W2:Y:S01]  /*36f80*/  LDC R3, c[0x0][0x3b8] ;  /* 0x0000ee00ff037b82 */ /* 0x000ea20000000800 */
[C---:B------:R-:W-:Y:S02]  /*36f90*/  LEA R24, P3, R28.reuse, R0, 0x1 ;  /* 0x000000001c187211 */ /* 0x040fe400078608ff */
[----:B------:R-:W-:Y:S01]  /*36fa0*/  @P5 STG.E.U16 desc[UR10][R26.64], R22 ;  /* 0x000000161a005986 */ /* 0x000fe2000c10150a */
[C---:B-----5:R-:W-:Y:S01]  /*36fb0*/  ISETP.LT.AND P6, PT, R25.reuse, UR7, !P0 ;  /* 0x0000000719007c0c */ /* 0x060fe2000c7c1270 */
[----:B------:R-:W3:Y:S01]  /*36fc0*/  LDCU UR7, c[0x0][0x39c] ;  /* 0x00007380ff0777ac */ /* 0x000ee20008000800 */
[----:B--2---:R-:W-:Y:S01]  /*36fd0*/  IMAD R3, R25, R3, RZ ;  /* 0x0000000319037224 */ /* 0x004fe200078e02ff */
[----:B------:R-:W-:-:S02]  /*36fe0*/  LEA.HI.X.SX32 R25, R28, R2, 0x1, P3 ;  /* 0x000000021c197211 */ /* 0x000fc400018f0eff */
[----:B------:R-:W1:Y:S04]  /*36ff0*/  LDL.LU R28, [R1+0xd8] ;  /* 0x0000d800011c7983 */ /* 0x000e680000300800 */
[----:B------:R2:W-:Y:S04]  /*37000*/  @P4 STG.E.U16 desc[UR10][R24.64], R4 ;  /* 0x0000000418004986 */ /* 0x0005e8000c10150a */
[----:B--2---:R-:W2:Y:S01]  /*37010*/  LDL.LU R24, [R1+0xd4] ;  /* 0x0000d40001187983 */ /* 0x004ea20000300800 */
[----:B------:R-:W4:Y:S01]  /*37020*/  LDC R25, c[0x0][0x3b8] ;  /* 0x0000ee00ff197b82 */ /* 0x000f220000000800 */
[----:B------:R-:W-:-:S02]  /*37030*/  LEA R26, P3, R3, R0, 0x1 ;  /* 0x00000000031a7211 */ /* 0x000fc400078608ff */
[----:B------:R-:W-:Y:S02]  /*37040*/  PRMT R4, R8, 0x7632, R4 ;  /* 0x0000763208047816 */ /* 0x000fe40000000004 */
[----:B------:R-:W-:-:S05]  /*37050*/  LEA.HI.X.SX32 R27, R3, R2, 0x1, P3 ;  /* 0x00000002031b7211 */ /* 0x000fca00018f0eff */
[----:B------:R5:W-:Y:S02]  /*37060*/  @P6 STG.E.U16 desc[UR10][R26.64], R4 ;  /* 0x000000041a006986 */ /* 0x000be4000c10150a */
[----:B-----5:R-:W-:Y:S02]  /*37070*/  PRMT R4, R21, 0x7632, R4 ;  /* 0x0000763215047816 */ /* 0x020fe40000000004 */
[C---:B-1----:R-:W-:Y:S01]  /*37080*/  ISETP.LT.AND P3, PT, R28.reuse, UR6, !P0 ;  /* 0x000000061c007c0c */ /* 0x042fe2000c761270 */
[-C--:B----4-:R-:W-:Y:S01]  /*37090*/  IMAD R8, R28, R25.reuse, RZ ;  /* 0x000000191c087224 */ /* 0x090fe200078e02ff */
[----:B------:R-:W-:Y:S01]  /*370a0*/  PRMT R12, R12, 0x7632, R12 ;  /* 0x000076320c0c7816 */ /* 0x000fe2000000000c */
[----:B------:R-:W4:Y:S01]  /*370b0*/  LDL.LU R28, [R1+0xe8] ;  /* 0x0000e800011c7983 */ /* 0x000f220000300800 */
[----:B------:R-:W-:Y:S01]  /*370c0*/  PRMT R20, R20, 0x7632, R20 ;  /* 0x0000763214147816 */ /* 0x000fe20000000014 */
[----:B------:R-:W1:Y:S02]  /*370d0*/  LDCU UR6, c[0x0][0x39c] ;  /* 0x00007380ff0677ac */ /* 0x000e640008000800 */
[----:B------:R-:W5:Y:S01]  /*370e0*/  LDL.LU R21, [R1+0xce0] ;  /* 0x000ce00001157983 */ /* 0x000f620000300800 */
[----:B--2---:R-:W-:-:S03]  /*370f0*/  IMAD R3, R24, R25, RZ ;  /* 0x0000001918037224 */ /* 0x004fc600078e02ff */
[----:B------:R-:W3:Y:S02]  /*37100*/  LDL.LU R25, [R1+0xdc] ;  /* 0x0000dc0001197983 */ /* 0x000ee40000300800 */
[----:B------:R-:W-:-:S04]  /*37110*/  LEA R26, P5, R3, R0, 0x1 ;  /* 0x00000000031a7211 */ /* 0x000fc800078a08ff */
[----:B------:R-:W-:Y:S02]  /*37120*/  LEA.HI.X.SX32 R27, R3, R2, 0x1, P5 ;  /* 0x00000002031b7211 */ /* 0x000fe400028f0eff */
[----:B------:R-:W2:Y:S01]  /*37130*/  LDC R3, c[0x0][0x3b8] ;  /* 0x0000ee00ff037b82 */ /* 0x000ea20000000800 */
[----:B0-----:R-:W-:Y:S01]  /*37140*/  ISETP.LT.AND P4, PT, R24, UR5, !P0 ;  /* 0x0000000518007c0c */ /* 0x001fe2000c781270 */
[----:B------:R-:W0:Y:S01]  /*37150*/  LDCU UR5, c[0x0][0x39c] ;  /* 0x00007380ff0577ac */ /* 0x000e220008000800 */
[----:B------:R-:W-:-:S11]  /*37160*/  LEA R24, P6, R8, R0, 0x1 ;  /* 0x0000000008187211 */ /* 0x000fd600078c08ff */
[----:B------:R-:W-:Y:S01]  /*37170*/  @P4 STG.E.U16 desc[UR10][R26.64], R4 ;  /* 0x000000041a004986 */ /* 0x000fe2000c10150a */
[C---:B---3--:R-:W-:Y:S01]  /*37180*/  ISETP.LT.AND P5, PT, R25.reuse, UR7, !P0 ;  /* 0x0000000719007c0c */ /* 0x048fe2000c7a1270 */
[----:B--2---:R-:W-:Y:S01]  /*37190*/  IMAD R3, R25, R3, RZ ;  /* 0x0000000319037224 */ /* 0x004fe200078e02ff */
[----:B------:R-:W-:Y:S01]  /*371a0*/  LEA.HI.X.SX32 R25, R8, R2, 0x1, P6 ;  /* 0x0000000208197211 */ /* 0x000fe200030f0eff */
[----:B------:R-:W2:Y:S01]  /*371b0*/  LDCU UR7, c[0x0][0x39c] ;  /* 0x00007380ff0777ac */ /* 0x000ea20008000800 */
[----:B------:R-:W3:Y:S04]  /*371c0*/  LDL.LU R8, [R1+0xe0] ;  /* 0x0000e00001087983 */ /* 0x000ee80000300800 */
[----:B------:R0:W-:Y:S04]  /*371d0*/  @P3 STG.E.U16 desc[UR10][R24.64], R12 ;  /* 0x0000000c18003986 */ /* 0x0001e8000c10150a */
[----:B0-----:R-:W2:Y:S01]  /*371e0*/  LDL.LU R25, [R1+0xe4] ;  /* 0x0000e40001197983 */ /* 0x001ea20000300800 */
[----:B------:R-:W0:Y:S01]  /*371f0*/  LDC R24, c[0x0][0x3b8] ;  /* 0x0000ee00ff187b82 */ /* 0x000e220000000800 */
[----:B------:R-:W-:-:S02]  /*37200*/  LEA R26, P4, R3, R0, 0x1 ;  /* 0x00000000031a7211 */ /* 0x000fc400078808ff */
[----:B------:R-:W-:Y:S01]  /*37210*/  PRMT R16, R16, 0x7632, R16 ;  /* 0x0000763210107816 */ /* 0x000fe20000000010 */
[----:B------:R-:W4:Y:S01]  /*37220*/  LDL.LU R12, [R1+0xfc] ;  /* 0x0000fc00010c7983 */ /* 0x000f220000300800 */
[----:B------:R-:W-:-:S05]  /*37230*/  LEA.HI.X.SX32 R27, R3, R2, 0x1, P4 ;  /* 0x00000002031b7211 */ /* 0x000fca00020f0eff */
[----:B------:R1:W-:Y:S02]  /*37240*/  @P5 STG.E.U16 desc[UR10][R26.64], R20 ;  /* 0x000000141a005986 */ /* 0x0003e4000c10150a */
[----:B-1----:R-:W4:Y:S02]  /*37250*/  LDC R27, c[0x0][0x3b8] ;  /* 0x0000ee00ff1b7b82 */ /* 0x002f240000000800 */
[----:B------:R-:W5:Y:S01]  /*37260*/  LDL.LU R20, [R1+0x14] ;  /* 0x0000140001147983 */ /* 0x000f620000300800 */
[----:B------:R-:W-:Y:S02]  /*37270*/  PRMT R4, R4, 0x7632, R4 ;  /* 0x0000763204047816 */ /* 0x000fe40000000004 */
[C---:B---3--:R-:W-:Y:S01]  /*37280*/  ISETP.LT.AND P6, PT, R8.reuse, UR8, !P0 ;  /* 0x0000000808007c0c */ /* 0x048fe2000c7c1270 */
[-C--:B0-----:R-:W-:Y:S01]  /*37290*/  IMAD R8, R8, R24.reuse, RZ ;  /* 0x0000001808087224 */ /* 0x081fe200078e02ff */
[----:B------:R-:W0:Y:S01]  /*372a0*/  LDCU UR8, c[0x0][0x39c] ;  /* 0x00007380ff0877ac */ /* 0x000e220008000800 */
[----:B--2---:R-:W-:-:S03]  /*372b0*/  IMAD R3, R25, R24, RZ ;  /* 0x0000001819037224 */ /* 0x004fc600078e02ff */
[C---:B------:R-:W-:Y:S02]  /*372c0*/  LEA R24, P3, R8.reuse, R0, 0x1 ;  /* 0x0000000008187211 */ /* 0x040fe400078608ff */
[----:B------:R-:W-:Y:S01]  /*372d0*/  ISETP.LT.AND P4, PT, R25, UR5, !P0 ;  /* 0x0000000519007c0c */ /* 0x000fe2000c781270 */
[----:B------:R-:W1:Y:S01]  /*372e0*/  LDCU UR5, c[0x0][0x39c] ;  /* 0x00007380ff0577ac */ /* 0x000e620008000800 */
[----:B------:R-:W-:Y:S01]  /*372f0*/  LEA.HI.X.SX32 R25, R8, R2, 0x1, P3 ;  /* 0x0000000208197211 */ /* 0x000fe200018f0eff */
[C---:B----4-:R-:W-:Y:S01]  /*37300*/  IMAD R8, R28.reuse, R27, RZ ;  /* 0x0000001b1c087224 */ /* 0x050fe200078e02ff */
[----:B------:R-:W-:Y:S01]  /*37310*/  ISETP.LT.AND P3, PT, R28, UR6, !P0 ;  /* 0x000000061c007c0c */ /* 0x000fe2000c761270 */
[----:B------:R-:W2:Y:S01]  /*37320*/  LDCU UR6, c[0x0][0x39c] ;  /* 0x00007380ff0677ac */ /* 0x000ea20008000800 */
[----:B------:R-:W3:Y:S04]  /*37330*/  LDL.LU R28, [R1+0x4] ;  /* 0x00000400011c7983 */ /* 0x000ee80000300800 */
[----:B------:R4:W-:Y:S04]  /*37340*/  @P6 STG.E.U16 desc[UR10][R24.64], R16 ;  /* 0x0000001018006986 */ /* 0x0009e8000c10150a */
[----:B----4-:R-:W4:Y:S01]  /*37350*/  LDL.LU R25, [R1+0xf4] ;  /* 0x0000f40001197983 */ /* 0x010f220000300800 */
[----:B------:R-:W-:-:S04]  /*37360*/  LEA R26, P5, R3, R0, 0x1 ;  /* 0x00000000031a7211 */ /* 0x000fc800078a08ff */
[----:B------:R-:W-:-:S05]  /*37370*/  LEA.HI.X.SX32 R27, R3, R2, 0x1, P5 ;  /* 0x00000002031b7211 */ /* 0x000fca00028f0eff */
[----:B------:R0:W-:Y:S04]  /*37380*/  @P4 STG.E.U16 desc[UR10][R26.64], R4 ;  /* 0x000000041a004986 */ /* 0x0001e8000c10150a */
[----:B0-----:R-:W1:Y:S01]  /*37390*/  LDL.LU R27, [R1+0xf8] ;  /* 0x0000f800011b7983 */ /* 0x001e620000300800 */
[----:B------:R-:W-:Y:S02]  /*373a0*/  LEA R24, P6, R8, R0, 0x1 ;  /* 0x0000000008187211 */ /* 0x000fe400078c08ff */
[----:B------:R-:W-:Y:S02]  /*373b0*/  PRMT R3, R22, 0x7632, R3 ;  /* 0x0000763216037816 */ /* 0x000fe40000000003 */
[----:B------:R-:W2:Y:S01]  /*373c0*/  LDL.LU R22, [R1+0xcdc] ;  /* 0x000cdc0001167983 */ /* 0x000ea20000300800 */
[----:B----4-:R-:W-:Y:S01]  /*373d0*/  ISETP.LT.AND P5, PT, R25, UR7, !P0 ;  /* 0x0000000719007c0c */ /* 0x010fe2000c7a1270 */
[----:B------:R-:W0:Y:S01]  /*373e0*/  LDCU UR7, c[0x0][0x39c] ;  /* 0x00007380ff0777ac */ /* 0x000e220008000800 */
[----:B------:R-:W4:Y:S02]  /*373f0*/  LDC R25, c[0x0][0x3b8] ;  /* 0x0000ee00ff197b82 */ /* 0x000f240000000800 */
[----:B----4-:R-:W-:Y:S01]  /*37400*/  IMAD R4, R25, 0x40, R29 ;  /* 0x0000004019047824 */ /* 0x010fe200078e021d */
[----:B------:R-:W-:-:S05]  /*37410*/  LEA.HI.X.SX32 R25, R8, R2, 0x1, P6 ;  /* 0x0000000208197211 */ /* 0x000fca00030f0eff */
[----:B------:R-:W4:Y:S01]  /*37420*/  LDC R29, c[0x0][0x3b8] ;  /* 0x0000ee00ff1d7b82 */ /* 0x000f220000000800 */
[----:B-1----:R-:W-:Y:S01]  /*37430*/  ISETP.LT.AND P4, PT, R27, UR5, !P0 ;  /* 0x000000051b007c0c */ /* 0x002fe2000c781270 */
[----:B------:R-:W2:Y:S01]  /*37440*/  LDL.LU R8, [R1+0x10c] ;  /* 0x00010c0001087983 */ /* 0x000ea20000300800 */
[C---:B------:R-:W-:Y:S01]  /*37450*/  LEA R26, P6, R4.reuse, R0, 0x1 ;  /* 0x00000000041a7211 */ /* 0x040fe200078c08ff */
[----:B------:R-:W1:Y:S03]  /*37460*/  LDCU UR5, c[0x0][0x39c] ;  /* 0x00007380ff0577ac */ /* 0x000e660008000800 */
[----:B------:R-:W-:Y:S01]  /*37470*/  LEA.HI.X.SX32 R27, R4, R2, 0x1, P6 ;  /* 0x00000002041b7211 */ /* 0x000fe200030f0eff */
[----:B------:R-:W-:Y:S01]  /*37480*/  @P3 STG.E.U16 desc[UR10][R24.64], R3 ;  /* 0x0000000318003986 */ /* 0x000fe2000c10150a */
[----:B------:R-:W-:Y:S01]  /*37490*/  ISETP.LT.AND P3, PT, R12, UR8, !P0 ;  /* 0x000000080c007c0c */ /* 0x000fe2000c761270 */
[----:B------:R-:W0:Y:S02]  /*374a0*/  LDCU UR8, c[0x0][0x39c] ;  /* 0x00007380ff0877ac */ /* 0x000e240008000800 */
[----:B------:R-:W2:Y:S04]  /*374b0*/  LDL.LU R12, [R1+0x110] ;  /* 0x00011000010c7983 */ /* 0x000ea80000300800 */
[----:B-----5:R5:W-:Y:S04]  /*374c0*/  @P2 STG.E.U16 desc[UR10][R26.64], R20 ;  /* 0x000000141a002986 */ /* 0x020be8000c10150a */
[----:B-----5:R-:W2:Y:S01]  /*374d0*/  LDL.LU R27, [R1+0x100] ;  /* 0x00010000011b7983 */ /* 0x020ea20000300800 */
[----:B----4-:R-:W-:-:S04]  /*374e0*/  IMAD R3, R29, 0x4, R4 ;  /* 0x000000041d037824 */ /* 0x010fc800078e0204 */
[----:B------:R-:W-:Y:S01]  /*374f0*/  IMAD R4, R29, 0x4, R3 ;  /* 0x000000041d047824 */ /* 0x000fe200078e0203 */
[----:B------:R-:W-:-:S04]  /*37500*/  LEA R24, P6, R3, R0, 0x1 ;  /* 0x0000000003187211 */ /* 0x000fc800078c08ff */
[----:B------:R-:W-:Y:S02]  /*37510*/  LEA R26, P2, R4, R0, 0x1 ;  /* 0x00000000041a7211 */ /* 0x000fe400078408ff */
[----:B------:R-:W-:Y:S01]  /*37520*/  LEA.HI.X.SX32 R25, R3, R2, 0x1, P6 ;  /* 0x0000000203197211 */ /* 0x000fe200030f0eff */
[----:B------:R-:W-:-:S04]  /*37530*/  IMAD R3, R29, 0x4, R4 ;  /* 0x000000041d037824 */ /* 0x000fc800078e0204 */
[----:B------:R-:W-:Y:S01]  /*37540*/  @P5 STG.E.U16 desc[UR10][R24.64], R9 ;  /* 0x0000000918005986 */ /* 0x000fe2000c10150a */
[----:B--2---:R-:W-:Y:S01]  /*37550*/  ISETP.LT.AND P6, PT, R27, UR6, !P0 ;  /* 0x000000061b007c0c */ /* 0x004fe2000c7c1270 */
[----:B------:R-:W2:Y:S01]  /*37560*/  LDCU UR6, c[0x0][0x39c] ;  /* 0x00007380ff0677ac */ /* 0x000ea20008000800 */
[----:B------:R-:W-:Y:S02]  /*37570*/  LEA.HI.X.SX32 R27, R4, R2, 0x1, P2 ;  /* 0x00000002041b7211 */ /* 0x000fe400010f0eff */
[----:B------:R-:W1:Y:S04]  /*37580*/  LDL.LU R4, [R1+0x104] ;  /* 0x0001040001047983 */ /* 0x000e680000300800 */
[----:B---3--:R3:W-:Y:S04]  /*37590*/  @P4 STG.E.U16 desc[UR10][R26.64], R28 ;  /* 0x0000001c1a004986 */ /* 0x0087e8000c10150a */
[----:B---3--:R-:W0:Y:S01]  /*375a0*/  LDL.LU R27, [R1+0x108] ;  /* 0x00010800011b7983 */ /* 0x008e220000300800 */
[----:B------:R-:W-:-:S04]  /*375b0*/  LEA R24, P2, R3, R0, 0x1 ;  /* 0x0000000003187211 */ /* 0x000fc800078408ff */
[----:B------:R-:W-:-:S05]  /*375c0*/  LEA.HI.X.SX32 R25, R3, R2, 0x1, P2 ;  /* 0x0000000203197211 */ /* 0x000fca00010f0eff */
[----:B------:R3:W-:Y:S01]  /*375d0*/  @P3 STG.E.U16 desc[UR10][R24.64], R13 ;  /* 0x0000000d18003986 */ /* 0x0007e2000c10150a */
[----:B-1----:R-:W-:Y:S01]  /*375e0*/  ISETP.LT.AND P5, PT, R4, UR5, !P0 ;  /* 0x0000000504007c0c */ /* 0x002fe2000c7a1270 */
[C---:B------:R-:W-:Y:S01]  /*375f0*/  IMAD R4, R29.reuse, 0x4, R3 ;  /* 0x000000041d047824 */ /* 0x040fe200078e0203 */
[----:B------:R-:W1:Y:S03]  /*37600*/  LDCU UR5, c[0x0][0x39c] ;  /* 0x00007380ff0577ac */ /* 0x000e660008000800 */
[----:B------:R-:W-:Y:S01]  /*37610*/  IMAD R3, R29, 0x4, R4 ;  /* 0x000000041d037824 */ /* 0x000fe200078e0204 */
[----:B------:R-:W-:-:S04]  /*37620*/  LEA R26, P2, R4, R0, 0x1 ;  /* 0x00000000041a7211 */ /* 0x000fc800078408ff */
[----:B---3--:R-:W-:-:S04]  /*37630*/  LEA R24, P3, R3, R0, 0x1 ;  /* 0x0000000003187211 */ /* 0x008fc800078608ff */
[-C--:B------:R-:W-:Y:S02]  /*37640*/  LEA.HI.X.SX32 R25, R3, R2.reuse, 0x1, P3 ;  /* 0x0000000203197211 */ /* 0x080fe400018f0eff */
[----:B0-----:R-:W-:Y:S01]  /*37650*/  ISETP.LT.AND P4, PT, R27, UR7, !P0 ;  /* 0x000000071b007c0c */ /* 0x001fe2000c781270 */
[----:B------:R-:W0:Y:S01]  /*37660*/  LDCU UR7, c[0x0][0x39c] ;  /* 0x00007380ff0777ac */ /* 0x000e220008000800 */
[----:B------:R-:W-:Y:S01]  /*37670*/  LEA.HI.X.SX32 R27, R4, R2, 0x1, P2 ;  /* 0x00000002041b7211 */ /* 0x000fe200010f0eff */
[C---:B------:R-:W-:Y:S02]  /*37680*/  IMAD R4, R29.reuse, 0x4, R3 ;  /* 0x000000041d047824 */ /* 0x040fe400078e0203 */
[----:B------:R-:W0:Y:S04]  /*37690*/  LDL.LU R3, [R1+0x114] ;  /* 0x0001140001037983 */ /* 0x000e280000300800 */
[----:B------:R3:W-:Y:S01]  /*376a0*/  @P6 STG.E.U16 desc[UR10][R26.64], R21 ;  /* 0x000000151a006986 */ /* 0x0007e2000c10150a */
[----:B--2---:R-:W-:Y:S01]  /*376b0*/  ISETP.LT.AND P2, PT, R8, UR6, !P0 ;  /* 0x0000000608007c0c */ /* 0x004fe2000c741270 */
[----:B------:R-:W-:Y:S01]  /*376c0*/  IMAD R8, R29, 0x4, R4 ;  /* 0x000000041d087824 */ /* 0x000fe200078e0204 */
[----:B-1----:R-:W-:Y:S01]  /*376d0*/  ISETP.LT.AND P3, PT, R12, UR5, !P0 ;  /* 0x000000050c007c0c */ /* 0x002fe2000c761270 */
[----:B------:R-:W1:Y:S01]  /*376e0*/  LDCU UR6, c[0x0][0x39c] ;  /* 0x00007380ff0677ac */ /* 0x000e620008000800 */
[----:B------:R-:W2:Y:S01]  /*376f0*/  LDL.LU R12, [R1+0x124] ;  /* 0x00012400010c7983 */ /* 0x000ea20000300800 */
[----:B------:R-:W4:Y:S01]  /*37700*/  LDCU UR5, c[0x0][0x39c] ;  /* 0x00007380ff0577ac */ /* 0x000f220008000800 */
[----:B---3--:R-:W-:-:S04]  /*37710*/  LEA R26, P6, R4, R0, 0x1 ;  /* 0x00000000041a7211 */ /* 0x008fc800078c08ff */
[----:B------:R-:W-:Y:S02]  /*37720*/  LEA.HI.X.SX32 R27, R4, R2, 0x1, P6 ;  /* 0x00000002041b7211 */ /* 0x000fe400030f0eff */
[----:B------:R-:W1:Y:S04]  /*37730*/  LDL.LU R4, [R1+0x118] ;  /* 0x0001180001047983 */ /* 0x000e680000300800 */
[----:B------:R3:W-:Y:S04]  /*37740*/  @P5 STG.E.U16 desc[UR10][R24.64], R17 ;  /* 0x0000001118005986 */ /* 0x0007e8000c10150a */
[----:B------:R5:W-:Y:S01]  /*37750*/  @P4 STG.E.U16 desc[UR10][R26.64], R5 ;  /* 0x000000051a004986 */ /* 0x000be2000c10150a */
[----:B---3--:R-:W-:-:S04]  /*37760*/  LEA R24, P6, R8, R0, 0x1 ;  /* 0x0000000008187211 */ /* 0x008fc800078c08ff */
[----:B------:R-:W-:Y:S02]  /*37770*/  LEA.HI.X.SX32 R25, R8, R2, 0x1, P6 ;  /* 0x0000000208197211 */ /* 0x000fe400030f0eff */
[----:B-----5:R-:W-:-:S03]  /*37780*/  PRMT R5, R20, 0x7632, R5 ;  /* 0x0000763214057816 */ /* 0x020fc60000000005 */
[----:B------:R-:W-:Y:S01]  /*37790*/  @P2 STG.E.U16 desc[UR10][R24.64], R23 ;  /* 0x0000001718002986 */ /* 0x000fe2000c10150a */
[----:B0-----:R-:W-:Y:S01]  /*377a0*/  ISETP.LT.AND P5, PT, R3, UR7, !P0 ;  /* 0x0000000703007c0c */ /* 0x001fe2000c7a1270 */
[----:B------:R-:W-:Y:S01]  /*377b0*/  IMAD R3, R29, 0x4, R8 ;  /* 0x000000041d037824 */ /* 0x000fe200078e0208 */
[----:B------:R-:W0:Y:S01]  /*377c0*/  LDCU UR7, c[0x0][0x39c] ;  /* 0x00007380ff0777ac */ /* 0x000e220008000800 */
[----:B------:R-:W0:Y:S03]  /*377d0*/  LDL.LU R8, [R1+0x120] ;  /* 0x0001200001087983 */ /* 0x000e260000300800 */
[C---:B------:R-:W-:Y:S01]  /*377e0*/  LEA R26, P6, R3.reuse, R0, 0x1 ;  /* 0x00000000031a7211 */ /* 0x040fe200078c08ff */
[----:B------:R-:W3:Y:S03]  /*377f0*/  LDL.LU R20, [R1+0x130] ;  /* 0x0001300001147983 */ /* 0x000ee60000300800 */
[----:B------:R-:W-:-:S02]  /*37800*/  LEA.HI.X.SX32 R27, R3, R2, 0x1, P6 ;  /* 0x00000002031b7211 */ /* 0x000fc400030f0eff */
[----:B-1----:R-:W-:Y:S01]  /*37810*/  ISETP.LT.AND P4, PT, R4, UR6, !P0 ;  /* 0x0000000604007c0c */ /* 0x002fe2000c781270 */
[----:B------:R-:W-:Y:S02]  /*37820*/  IMAD R4, R29, 0x4, R3 ;  /* 0x000000041d047824 */ /* 0x000fe400078e0203 */
[----:B------:R1:W-:Y:S01]  /*37830*/  @P3 STG.E.U16 desc[UR10][R26.64], R5 ;  /* 0x000000051a003986 */ /* 0x0003e2000c10150a */
[----:B------:R-:W2:Y:S03]  /*37840*/  LDCU UR6, c[0x0][0x39c] ;  /* 0x00007380ff0677ac */ /* 0x000ea60008000800 */
[----:B------:R-:W4:Y:S04]  /*37850*/  LDL.LU R3, [R1+0x11c] ;  /* 0x00011c0001037983 */ /* 0x000f280000300800 */
[----:B-1----:R-:W5:Y:S01]  /*37860*/  LDL.LU R26, [R1+0x128] ;  /* 0x00012800011a7983 */ /* 0x002f620000300800 */
[----:B------:R-:W-:-:S02]  /*37870*/  LEA R24, P6, R4, R0, 0x1 ;  /* 0x0000000004187211 */ /* 0x000fc400078c08ff */
[----:B------:R-:W-:Y:S01]  /*37880*/  PRMT R9, R9, 0x7632, R9 ;  /* 0x0000763209097816 */ /* 0x000fe20000000009 */
[----:B------:R-:W3:Y:S01]  /*37890*/  LDL.LU R27, [R1+0x12c] ;  /* 0x00012c00011b7983 */ /* 0x000ee20000300800 */
[----:B------:R-:W-:Y:S01]  /*378a0*/  LEA.HI.X.SX32 R25, R4, R2, 0x1, P6 ;  /* 0x0000000204197211 */ /* 0x000fe200030f0eff */
[----:B------:R-:W-:Y:S01]  /*378b0*/  IMAD R4, R29, 0x4, R4 ;  /* 0x000000041d047824 */ /* 0x000fe200078e0204 */
[----:B--2---:R-:W-:Y:S01]  /*378c0*/  ISETP.LT.AND P6, PT, R12, UR6, !P0 ;  /* 0x000000060c007c0c */ /* 0x004fe2000c7c1270 */
[----:B------:R-:W3:Y:S01]  /*378d0*/  LDCU UR6, c[0x0][0x39c] ;  /* 0x00007380ff0677ac */ /* 0x000ee20008000800 */
[----:B------:R-:W-:Y:S01]  /*378e0*/  PRMT R16, R28, 0x7632, R16 ;  /* 0x000076321c107816 */ /* 0x000fe20000000010 */
[----:B------:R1:W-:Y:S04]  /*378f0*/  @P5 STG.E.U16 desc[UR10][R24.64], R9 ;  /* 0x0000000918005986 */ /* 0x0003e8000c10150a */
[----:B------:R-:W2:Y:S01]  /*37900*/  LDL.LU R28, [R1+0x134] ;  /* 0x00013400011c7983 */ /* 0x000ea20000300800 */
[----:B------:R-:W-:-:S02]  /*37910*/  PRMT R5, R13, 0x7632, R5 ;  /* 0x000076320d057816 */ /* 0x000fc40000000005 */
[----:B0-----:R-:W-:Y:S01]  /*37920*/  ISETP.LT.AND P3, PT, R8, UR7, !P0 ;  /* 0x0000000708007c0c */ /* 0x001fe2000c761270 */
[----:B------:R-:W0:Y:S01]  /*37930*/  LDCU UR7, c[0x0][0x39c] ;  /* 0x00007380ff0777ac */ /* 0x000e220008000800 */
[----:B------:R-:W-:-:S04]  /*37940*/  LEA R8, P5, R4, R0, 0x1 ;  /* 0x0000000004087211 */ /* 0x000fc800078a08ff */
[----:B-1----:R-:W-:Y:S02]  /*37950*/  LEA.HI.X.SX32 R9, R4, R2, 0x1, P5 ;  /* 0x0000000204097211 */ /* 0x002fe400028f0eff */
[----:B----4-:R-:W-:Y:S01]  /*37960*/  ISETP.LT.AND P2, PT, R3, UR5, !P0 ;  /* 0x0000000503007c0c */ /* 0x010fe2000c741270 */
[----:B------:R-:W5:Y:S01]  /*37970*/  LDCU UR5, c[0x0][0x39c] ;  /* 0x00007380ff0577ac */ /* 0x000f620008000800 */
[----:B------:R-:W-:-:S05]  /*37980*/  IMAD R3, R29, 0x4, R4 ;  /* 0x000000041d037824 */ /* 0x000fca00078e0204 */
[C---:B------:R-:W-:Y:S01]  /*37990*/  LEA R12, P5, R3.reuse, R0, 0x1 ;  /* 0x00000000030c7211 */ /* 0x040fe200078a08ff */
[----:B------:R1:W-:Y:S03]  /*379a0*/  @P4 STG.E.U16 desc[UR10][R8.64], R16 ;  /* 0x0000001008004986 */ /* 0x0003e6000c10150a */
[----:B------:R-:W-:-:S05]  /*379b0*/  LEA.HI.X.SX32 R13, R3, R2, 0x1, P5 ;  /* 0x00000002030d7211 */ /* 0x000fca00028f0eff */
[----:B------:R4:W-:Y:S01]  /*379c0*/  @P2 STG.E.U16 desc[UR10][R12.64], R5 ;  /* 0x000000050c002986 */ /* 0x0009e2000c10150a */
[----:B---3--:R-:W-:Y:S01]  /*379d0*/  ISETP.LT.AND P2, PT, R20, UR6, !P0 ;  /* 0x0000000614007c0c */ /* 0x008fe2000c741270 */
[----:B------:R-:W-:Y:S02]  /*379e0*/  IMAD R4, R29, 0x4, R3 ;  /* 0x000000041d047824 */ /* 0x000fe400078e0203 */
[----:B-1----:R-:W3:Y:S01]  /*379f0*/  LDL.LU R16, [R1+0x138] ;  /* 0x0001380001107983 */ /* 0x002ee20000300800 */
[----:B-----5:R-:W-:Y:S01]  /*37a00*/  ISETP.LT.AND P4, PT, R26, UR5, !P0 ;  /* 0x000000051a007c0c */ /* 0x020fe2000c781270 */
[----:B------:R-:W2:Y:S02]  /*37a10*/  LDCU UR5, c[0x0][0x39c] ;  /* 0x00007380ff0577ac */ /* 0x000ea40008000800 */
[----:B------:R-:W5:Y:S01]  /*37a20*/  LDL.LU R24, [R1+0x13c] ;  /* 0x00013c0001187983 */ /* 0x000f620000300800 */
[----:B------:R-:W-:Y:S01]  /*37a30*/  PRMT R21, R21, 0x7632, R21 ;  /* 0x0000763215157816 */ /* 0x000fe20000000015 */
[----:B------:R-:W3:Y:S02]  /*37a40*/  LDCU UR6, c[0x0][0x39c] ;  /* 0x00007380ff0677ac */ /* 0x000ee40008000800 */
[----:B------:R-:W3:Y:S04]  /*37a50*/  LDL.LU R25, [R1+0x140] ;  /* 0x0001400001197983 */ /* 0x000ee80000300800 */
[----:B------:R-:W3:Y:S04]  /*37a60*/  LDL.LU R26, [R1+0x144] ;  /* 0x00014400011a7983 */ /* 0x000ee80000300800 */
[----:B------:R-:W3:Y:S01]  /*37a70*/  LDL.LU R20, [R1+0x18] ;  /* 0x0000180001147983 */ /* 0x000ee20000300800 */
[----:B------:R-:W-:Y:S01]  /*37a80*/  LEA R8, P5, R4, R0, 0x1 ;  /* 0x0000000004087211 */ /* 0x000fe200078a08ff */
[----:B----4-:R-:W-:-:S03]  /*37a90*/  IMAD R12, R29, 0x4, R4 ;  /* 0x000000041d0c7824 */ /* 0x010fc600078e0204 */
[----:B------:R-:W-:Y:S01]  /*37aa0*/  LEA.HI.X.SX32 R9, R4, R2, 0x1, P5 ;  /* 0x0000000204097211 */ /* 0x000fe200028f0eff */
[----:B------:R-:W-:-:S04]  /*37ab0*/  IMAD R3, R29, 0x4, R12 ;  /* 0x000000041d037824 */ /* 0x000fc800078e020c */
[----:B------:R1:W-:Y:S01]  /*37ac0*/  @P3 STG.E.U16 desc[UR10][R8.64], R21 ;  /* 0x0000001508003986 */ /* 0x0003e2000c10150a */
[C---:B------:R-:W-:Y:S02]  /*37ad0*/  LEA R4, P3, R12.reuse, R0, 0x1 ;  /* 0x000000000c047211 */ /* 0x040fe400078608ff */
[----:B------:R-:W-:Y:S02]  /*37ae0*/  PRMT R13, R5, 0x7632, R13 ;  /* 0x00007632050d7816 */ /* 0x000fe4000000000d */
[----:B------:R-:W-:Y:S01]  /*37af0*/  LEA.HI.X.SX32 R5, R12, R2, 0x1, P3 ;  /* 0x000000020c057211 */ /* 0x000fe200018f0eff */
[----:B------:R-:W-:Y:S01]  /*37b00*/  IMAD R12, R29, 0x4, R3 ;  /* 0x000000041d0c7824 */ /* 0x000fe200078e0203 */
[----:B------:R-:W-:Y:S02]  /*37b10*/  PRMT R17, R17, 0x7632, R17 ;  /* 0x0000763211117816 */ /* 0x000fe40000000011 */
[----:B-1----:R-:W-:Y:S02]  /*37b20*/  LEA R8, P3, R3, R0, 0x1 ;  /* 0x0000000003087211 */ /* 0x002fe400078608ff */
[----:B0-----:R-:W-:Y:S01]  /*37b30*/  ISETP.LT.AND P5, PT, R27, UR7, !P0 ;  /* 0x000000071b007c0c */ /* 0x001fe2000c7a1270 */
[----:B------:R-:W5:Y:S01]  /*37b40*/  LDCU UR7, c[0x0][0x39c] ;  /* 0x00007380ff0777ac */ /* 0x000f620008000800 */
[----:B------:R-:W-:Y:S01]  /*37b50*/  LEA.HI.X.SX32 R9, R3, R2, 0x1, P3 ;  /* 0x0000000203097211 */ /* 0x000fe200018f0eff */
[----:B------:R-:W4:Y:S01]  /*37b60*/  LDL.LU R27, [R1+0x8] ;  /* 0x00000800011b7983 */ /* 0x000f220000300800 */
[----:B--2---:R-:W-:Y:S01]  /*37b70*/  ISETP.LT.AND P3, PT, R28, UR5, !P0 ;  /* 0x000000051c007c0c */ /* 0x004fe2000c761270 */
[----:B------:R-:W0:Y:S02]  /*37b80*/  LDCU UR5, c[0x0][0x39c] ;  /* 0x00007380ff0577ac */ /* 0x000e240008000800 */
[----:B------:R-:W2:Y:S01]  /*37b90*/  LDL.LU R28, [R1+0x148] ;  /* 0x00014800011c7983 */ /* 0x000ea20000300800 */
[----:B------:R-:W-:-:S03]  /*37ba0*/  IMAD R3, R29, 0x4, R12 ;  /* 0x000000041d037824 */ /* 0x000fc600078e020c */
[----:B------:R1:W-:Y:S04]  /*37bb0*/  @P6 STG.E.U16 desc[UR10][R4.64], R17 ;  /* 0x0000001104006986 */ /* 0x0003e8000c10150a */
[----:B------:R0:W-:Y:S01]  /*37bc0*/  @P4 STG.E.U16 desc[UR10][R8.64], R13 ;  /* 0x0000000d08004986 */ /* 0x0001e2000c10150a */
[----:B-1----:R-:W-:-:S04]  /*37bd0*/  LEA R4, P6, R12, R0, 0x1 ;  /* 0x000000000c047211 */ /* 0x002fc800078c08ff */
[----:B------:R-:W-:Y:S02]  /*37be0*/  LEA.HI.X.SX32 R5, R12, R2, 0x1, P6 ;  /* 0x000000020c057211 */ /* 0x000fe400030f0eff */
[----:B0-----:R-:W-:Y:S02]  /*37bf0*/  PRMT R9, R23, 0x7632, R9 ;  /* 0x0000763217097816 */ /* 0x001fe40000000009 */
[C---:B------:R-:W-:Y:S01]  /*37c00*/  LEA R8, P6, R3.reuse, R0, 0x1 ;  /* 0x0000000003087211 */ /* 0x040fe200078c08ff */
[----:B------:R-:W2:Y:S04]  /*37c10*/  LDL.LU R23, [R1+0xcd8] ;  /* 0x000cd80001177983 */ /* 0x000ea80000300800 */
[----:B------:R0:W-:Y:S04]  /*37c20*/  @P5 STG.E.U16 desc[UR10][R4.64], R9 ;  /* 0x0000000904005986 */ /* 0x0001e8000c10150a */
[----:B------:R-:W2:Y:S01]  /*37c30*/  LDL.LU R17, [R1+0x150] ;  /* 0x0001500001117983 */ /* 0x000ea20000300800 */
[----:B0-----:R-:W-:-:S02]  /*37c40*/  LEA.HI.X.SX32 R9, R3, R2, 0x1, P6 ;  /* 0x0000000203097211 */ /* 0x001fc400030f0eff */
[----:B-----5:R-:W-:Y:S01]  /*37c50*/  ISETP.LT.AND P5, PT, R24, UR7, !P0 ;  /* 0x0000000718007c0c */ /* 0x020fe2000c7a1270 */
[----:B------:R-:W-:Y:S01]  /*37c60*/  IMAD R5, R29, 0x4, R3 ;  /* 0x000000041d057824 */ /* 0x000fe200078e0203 */
[----:B------:R-:W5:Y:S01]  /*37c70*/  LDL.LU R24, [R1+0x154] ;  /* 0x0001540001187983 */ /* 0x000f620000300800 */
[----:B---3--:R-:W-:Y:S01]  /*37c80*/  ISETP.LT.AND P4, PT, R16, UR6, !P0 ;  /* 0x0000000610007c0c */ /* 0x008fe2000c781270 */
[----:B------:R-:W0:Y:S02]  /*37c90*/  LDCU UR6, c[0x0][0x39c] ;  /* 0x00007380ff0677ac */ /* 0x000e240008000800 */
[----:B------:R1:W-:Y:S01]  /*37ca0*/  @P2 STG.E.U16 desc[UR10][R8.64], R20 ;  /* 0x0000001408002986 */ /* 0x0003e2000c10150a */
[----:B------:R-:W-:Y:S01]  /*37cb0*/  ISETP.LT.AND P2, PT, R25, UR5, !P0 ;  /* 0x0000000519007c0c */ /* 0x000fe2000c741270 */
[----:B------:R-:W2:Y:S02]  /*37cc0*/  LDCU UR7, c[0x0][0x39c] ;  /* 0x00007380ff0777ac */ /* 0x000ea40008000800 */
[----:B------:R-:W3:Y:S01]  /*37cd0*/  LDL.LU R25, [R1+0x158] ;  /* 0x0001580001197983 */ /* 0x000ee20000300800 */
[----:B------:R-:W-:Y:S01]  /*37ce0*/  LEA R4, P6, R5, R0, 0x1 ;  /* 0x0000000005047211 */ /* 0x000fe200078c08ff */
[----:B------:R-:W-:Y:S01]  /*37cf0*/  IMAD R3, R29, 0x4, R5 ;  /* 0x000000041d037824 */ /* 0x000fe200078e0205 */
[----:B------:R-:W2:Y:S01]  /*37d00*/  LDCU UR5, c[0x0][0x39c] ;  /* 0x00007380ff0577ac */ /* 0x000ea20008000800 */
[----:B------:R-:W3:Y:S01]  /*37d10*/  LDL.LU R21, [R1+0x15c] ;  /* 0x00015c0001157983 */ /* 0x000ee20000300800 */
[----:B------:R-:W-:-:S02]  /*37d20*/  LEA.HI.X.SX32 R5, R5, R2, 0x1, P6 ;  /* 0x0000000205057211 */ /* 0x000fc400030f0eff */
[----:B-1----:R-:W-:Y:S01]  /*37d30*/  LEA R8, P6, R3, R0, 0x1 ;  /* 0x0000000003087211 */ /* 0x002fe200078c08ff */
[----:B------:R-:W-:-:S03]  /*37d40*/  IMAD R12, R29, 0x4, R3 ;  /* 0x000000041d0c7824 */ /* 0x000fc600078e0203 */
[----:B------:R-:W-:Y:S01]  /*37d50*/  LEA.HI.X.SX32 R9, R3, R2, 0x1, P6 ;  /* 0x0000000203097211 */ /* 0x000fe200030f0eff */
[----:B------:R1:W-:Y:S01]  /*37d60*/  @P3 STG.E.U16 desc[UR10][R4.64], R10 ;  /* 0x0000000a04003986 */ /* 0x0003e2000c10150a */
[----:B0-----:R-:W-:Y:S01]  /*37d70*/  ISETP.LT.AND P3, PT, R26, UR6, !P0 ;  /* 0x000000061a007c0c */ /* 0x001fe2000c761270 */
[----:B------:R-:W-:Y:S01]  /*37d80*/  IMAD R3, R29, 0x4, R12 ;  /* 0x000000041d037824 */ /* 0x000fe200078e020c */
[----:B------:R-:W5:Y:S01]  /*37d90*/  LDCU UR6, c[0x0][0x39c] ;  /* 0x00007380ff0677ac */ /* 0x000f620008000800 */
[----:B------:R-:W3:Y:S04]  /*37da0*/  LDL.LU R26, [R1+0xa8] ;  /* 0x0000a800011a7983 */ /* 0x000ee80000300800 */
[----:B------:R-:W3:Y:S01]  /*37db0*/  LDL.LU R16, [R1+0x160] ;  /* 0x0001600001107983 */ /* 0x000ee20000300800 */
[----:B-1----:R-:W-:-:S03]  /*37dc0*/  LEA R4, P6, R12, R0, 0x1 ;  /* 0x000000000c047211 */ /* 0x002fc600078c08ff */
[----:B----4-:R0:W-:Y:S01]  /*37dd0*/  @P4 STG.E.U16 desc[UR10][R8.64], R27 ;  /* 0x0000001b08004986 */ /* 0x0101e2000c10150a */
[----:B--2---:R-:W-:Y:S01]  /*37de0*/  ISETP.LT.AND P4, PT, R28, UR7, !P0 ;  /* 0x000000071c007c0c */ /* 0x004fe2000c781270 */
[----:B------:R-:W3:Y:S01]  /*37df0*/  LDCU UR7, c[0x0][0x39c] ;  /* 0x00007380ff0777ac */ /* 0x000ee20008000800 */
[----:B------:R-:W-:Y:S01]  /*37e00*/  LEA.HI.X.SX32 R5, R12, R2, 0x1, P6 ;  /* 0x000000020c057211 */ /* 0x000fe200030f0eff */
[----:B------:R-:W-:Y:S01]  /*37e10*/  IMAD R12, R29, 0x4, R3 ;  /* 0x000000041d0c7824 */ /* 0x000fe200078e0203 */
[----:B------:R-:W2:Y:S01]  /*37e20*/  LDL.LU R28, [R1+0x164] ;  /* 0x00016400011c7983 */ /* 0x000ea20000300800 */
[----:B0-----:R-:W-:-:S03]  /*37e30*/  LEA R8, P6, R3, R0, 0x1 ;  /* 0x0000000003087211 */ /* 0x001fc600078c08ff */
[----:B------:R0:W-:Y:S01]  /*37e40*/  @P5 STG.E.U16 desc[UR10][R4.64], R14 ;  /* 0x0000000e04005986 */ /* 0x0001e2000c10150a */
[----:B------:R-:W-:Y:S02]  /*37e50*/  LEA.HI.X.SX32 R9, R3, R2, 0x1, P6 ;  /* 0x0000000203097211 */ /* 0x000fe400030f0eff */
[----:B0-----:R-:W-:-:S04]  /*37e60*/  LEA R4, P6, R12, R0, 0x1 ;  /* 0x000000000c047211 */ /* 0x001fc800078c08ff */
[----:B------:R-:W-:Y:S01]  /*37e70*/  LEA.HI.X.SX32 R5, R12, R2, 0x1, P6 ;  /* 0x000000020c057211 */ /* 0x000fe200030f0eff */
[----:B------:R0:W-:Y:S04]  /*37e80*/  @P2 STG.E.U16 desc[UR10][R8.64], R22 ;  /* 0x0000001608002986 */ /* 0x0001e8000c10150a */
[----:B------:R-:W-:Y:S01]  /*37e90*/  @P3 STG.E.U16 desc[UR10][R4.64], R18 ;  /* 0x0000001204003986 */ /* 0x000fe2000c10150a */
[----:B------:R-:W-:-:S05]  /*37ea0*/  IMAD R3, R29, 0x4, R12 ;  /* 0x000000041d037824 */ /* 0x000fca00078e020c */
[----:B0-----:R-:W-:-:S04]  /*37eb0*/  LEA R8, P6, R3, R0, 0x1 ;  /* 0x0000000003087211 */ /* 0x001fc800078c08ff */
[----:B------:R-:W-:-:S05]  /*37ec0*/  LEA.HI.X.SX32 R9, R3, R2, 0x1, P6 ;  /* 0x0000000203097211 */ /* 0x000fca00030f0eff */
[----:B------:R0:W-:Y:S02]  /*37ed0*/  @P4 STG.E.U16 desc[UR10][R8.64], R6 ;  /* 0x0000000608004986 */ /* 0x0001e4000c10150a */
[----:B0-----:R-:W-:Y:S02]  /*37ee0*/  PRMT R6, R20, 0x7632, R6 ;  /* 0x0000763214067816 */ /* 0x001fe40000000006 */
[----:B-----5:R-:W-:Y:S01]  /*37ef0*/  ISETP.LT.AND P2, PT, R24, UR6, !P0 ;  /* 0x0000000618007c0c */ /* 0x020fe2000c741270 */
[----:B------:R-:W0:Y:S01]  /*37f00*/  LDCU UR6, c[0x0][0x39c] ;  /* 0x00007380ff0677ac */ /* 0x000e220008000800 */
[----:B------:R-:W4:Y:S01]  /*37f10*/  LDL.LU R24, [R1+0x168] ;  /* 0x0001680001187983 */ /* 0x000f220000300800 */
[----:B---3--:R-:W-:Y:S01]  /*37f20*/  ISETP.LT.AND P3, PT, R25, UR7, !P0 ;  /* 0x0000000719007c0c */ /* 0x008fe2000c761270 */
[----:B------:R-:W-:Y:S02]  /*37f30*/  IMAD R5, R29, 0x4, R3 ;  /* 0x000000041d057824 */ /* 0x000fe400078e0203 */
[----:B------:R-:W3:Y:S01]  /*37f40*/  LDL.LU R25, [R1+0x16c] ;  /* 0x00016c0001197983 */ /* 0x000ee20000300800 */
[----:B------:R-:W-:Y:S01]  /*37f50*/  ISETP.LT.AND P5, PT, R17, UR5, !P0 ;  /* 0x0000000511007c0c */ /* 0x000fe2000c7a1270 */
[----:B------:R-:W1:Y:S02]  /*37f60*/  LDCU UR5, c[0x0][0x39c] ;  /* 0x00007380ff0577ac */ /* 0x000e640008000800 */
[----:B------:R-:W5:Y:S01]  /*37f70*/  LDL.LU R20, [R1+0x170] ;  /* 0x0001700001147983 */ /* 0x000f620000300800 */
[----:B------:R-:W-:Y:S01]  /*37f80*/  LEA R4, P6, R5, R0, 0x1 ;  /* 0x0000000005047211 */ /* 0x000fe200078c08ff */
[----:B------:R-:W-:Y:S01]  /*37f90*/  IMAD R3, R29, 0x4, R5 ;  /* 0x000000041d037824 */ /* 0x000fe200078e0205 */
[----:B------:R-:W2:Y:S02]  /*37fa0*/  LDCU UR7, c[0x0][0x39c] ;  /* 0x00007380ff0777ac */ /* 0x000ea40008000800 */
[----:B------:R-:W-:-:S02]  /*37fb0*/  LEA.HI.X.SX32 R5, R5, R2, 0x1, P6 ;  /* 0x0000000205057211 */ /* 0x000fc400030f0eff */
[----:B------:R-:W-:-:S04]  /*37fc0*/  LEA R8, P6, R3, R0, 0x1 ;  /* 0x0000000003087211 */ /* 0x000fc800078c08ff */
[----:B------:R-:W-:Y:S01]  /*37fd0*/  LEA.HI.X.SX32 R9, R3, R2, 0x1, P6 ;  /* 0x0000000203097211 */ /* 0x000fe200030f0eff */
[----:B------:R2:W-:Y:S01]  /*37fe0*/  @P5 STG.E.U16 desc[UR10][R4.64], R26 ;  /* 0x0000001a04005986 */ /* 0x0005e2000c10150a */
[----:B------:R-:W-:Y:S01]  /*37ff0*/  IMAD R3, R29, 0x4, R3 ;  /* 0x000000041d037824 */ /* 0x000fe200078e0203 */
[----:B0-----:R-:W-:Y:S01]  /*38000*/  ISETP.LT.AND P5, PT, R16, UR6, !P0 ;  /* 0x0000000610007c0c */ /* 0x001fe2000c7a1270 */
[----:B------:R-:W3:Y:S01]  /*38010*/  LDCU UR6, c[0x0][0x39c] ;  /* 0x00007380ff0677ac */ /* 0x000ee20008000800 */
[----:B------:R0:W-:Y:S01]  /*38020*/  @P2 STG.E.U16 desc[UR10][R8.64], R6 ;  /* 0x0000000608002986 */ /* 0x0001e2000c10150a */
[----:B-1----:R-:W-:Y:S02]  /*38030*/  ISETP.LT.AND P4, PT, R21, UR5, !P0 ;  /* 0x0000000515007c0c */ /* 0x002fe4000c781270 */
[----:B------:R-:W-:Y:S01]  /*38040*/  PRMT R10, R10, 0x7632, R10 ;  /* 0x000076320a0a7816 */ /* 0x000fe2000000000a */
[----:B------:R-:W4:Y:S01]  /*38050*/  LDCU UR5, c[0x0][0x39c] ;  /* 0x00007380ff0577ac */ /* 0x000f220008000800 */
[----:B--2---:R-:W-:Y:S01]  /*38060*/  IMAD R5, R29, 0x4, R3 ;  /* 0x000000041d057824 */ /* 0x004fe200078e0203 */
[----:B0-----:R-:W-:-:S04]  /*38070*/  LEA R8, P6, R3, R0, 0x1 ;  /* 0x0000000003087211 */ /* 0x001fc800078c08ff */
[----:B------:R-:W-:Y:S02]  /*38080*/  LEA.HI.X.SX32 R9, R3, R2, 0x1, P6 ;  /* 0x0000000203097211 */ /* 0x000fe400030f0eff */
[----:B------:R-:W-:Y:S01]  /*38090*/  LEA R4, P6, R5, R0, 0x1 ;  /* 0x0000000005047211 */ /* 0x000fe200078c08ff */
[----:B------:R-:W-:Y:S01]  /*380a0*/  IMAD R3, R29, 0x4, R5 ;  /* 0x000000041d037824 */ /* 0x000fe200078e0205 */
[----:B------:R-:W-:Y:S02]  /*380b0*/  PRMT R6, R27, 0x7632, R6 ;  /* 0x000076321b067816 */ /* 0x000fe40000000006 */
[----:B------:R-:W-:Y:S02]  /*380c0*/  LEA.HI.X.SX32 R5, R5, R2, 0x1, P6 ;  /* 0x0000000205057211 */ /* 0x000fe400030f0eff */
[----:B------:R-:W-:Y:S01]  /*380d0*/  ISETP.LT.AND P2, PT, R28, UR7, !P0 ;  /* 0x000000071c007c0c */ /* 0x000fe2000c741270 */
[----:B------:R0:W-:Y:S01]  /*380e0*/  @P3 STG.E.U16 desc[UR10][R8.64], R10 ;  /* 0x0000000a08003986 */ /* 0x0001e2000c10150a */
[----:B------:R-:W5:Y:S03]  /*380f0*/  LDCU UR7, c[0x0][0x39c] ;  /* 0x00007380ff0777ac */ /* 0x000f660008000800 */
[----:B------:R-:W2:Y:S04]  /*38100*/  LDL.LU R28, [R1+0x174] ;  /* 0x00017400011c7983 */ /* 0x000ea80000300800 */
[----:B------:R-:W-:Y:S04]  /*38110*/  @P4 STG.E.U16 desc[UR10][R4.64], R6 ;  /* 0x0000000604004986 */ /* 0x000fe8000c10150a */
[----:B------:R-:W2:Y:S01]  /*38120*/  LDL.LU R27, [R1+0x178] ;  /* 0x00017800011b7983 */ /* 0x000ea20000300800 */
[----:B0-----:R-:W-:-:S02]  /*38130*/  LEA R8, P6, R3, R0, 0x1 ;  /* 0x0000000003087211 */ /* 0x001fc400078c08ff */
[----:B------:R-:W-:Y:S02]  /*38140*/  PRMT R14, R14, 0x7632, R14 ;  /* 0x000076320e0e7816 */ /* 0x000fe4000000000e */
[----:B------:R-:W-:-:S05]  /*38150*/  LEA.HI.X.SX32 R9, R3, R2, 0x1, P6 ;  /* 0x0000000203097211 */ /* 0x000fca00030f0eff */
[----:B------:R0:W-:Y:S01]  /*38160*/  @P5 STG.E.U16 desc[UR10][R8.64], R14 ;  /* 0x0000000e08005986 */ /* 0x0001e2000c10150a */
[----:B---3--:R-:W-:Y:S02]  /*38170*/  ISETP.LT.AND P4, PT, R25, UR6, !P0 ;  /* 0x0000000619007c0c */ /* 0x008fe4000c781270 */
[----:B----4-:R-:W-:Y:S01]  /*38180*/  ISETP.LT.AND P3, PT, R24, UR5, !P0 ;  /* 0x0000000518007c0c */ /* 0x010fe2000c761270 */
[----:B------:R-:W3:Y:S01]  /*38190*/  LDL.LU R25, [R1+0x17c] ;  /* 0x00017c0001197983 */ /* 0x000ee20000300800 */
[----:B-----5:R-:W-:Y:S01]  /*381a0*/  ISETP.LT.AND P5, PT, R20, UR7, !P0 ;  /* 0x0000000714007c0c */ /* 0x020fe2000c7a1270 */
[----:B------:R-:W-:Y:S01]  /*381b0*/  IMAD R3, R29, 0x4, R3 ;  /* 0x000000041d037824 */ /* 0x000fe200078e0203 */
[----:B------:R-:W2:Y:S01]  /*381c0*/  LDCU UR5, c[0x0][0x39c] ;  /* 0x00007380ff0577ac */ /* 0x000ea20008000800 */
[----:B------:R-:W4:Y:S01]  /*381d0*/  LDL.LU R16, [R1+0x180] ;  /* 0x0001800001107983 */ /* 0x000f220000300800 */
[----:B------:R-:W1:Y:S03]  /*381e0*/  LDCU UR6, c[0x0][0x39c] ;  /* 0x00007380ff0677ac */ /* 0x000e660008000800 */
[----:B------:R-:W5:Y:S01]  /*381f0*/  LDL.LU R24, [R1+0x1c] ;  /* 0x00001c0001187983 */ /* 0x000f620000300800 */
[----:B------:R-:W-:Y:S01]  /*38200*/  PRMT R22, R22, 0x7632, R22 ;  /* 0x0000763216167816 */ /* 0x000fe20000000016 */
[----:B------:R-:W3:Y:S02]  /*38210*/  LDCU UR7, c[0x0][0x39c] ;  /* 0x00007380ff0777ac */ /* 0x000ee40008000800 */
[----:B------:R-:W4:Y:S01]  /*38220*/  LDL.LU R20, [R1+0x184] ;  /* 0x0001840001147983 */ /* 0x000f220000300800 */
[----:B0-----:R-:W-:Y:S01]  /*38230*/  LEA R8, P6, R3, R0, 0x1 ;  /* 0x0000000003087211 */ /* 0x001fe200078c08ff */
[----:B------:R-:W-:-:S03]  /*38240*/  IMAD R5, R29, 0x4, R3 ;  /* 0x000000041d057824 */ /* 0x000fc600078e0203 */
[----:B------:R-:W-:Y:S01]  /*38250*/  LEA.HI.X.SX32 R9, R3, R2, 0x1, P6 ;  /* 0x0000000203097211 */ /* 0x000fe200030f0eff */
[----:B------:R-:W-:Y:S01]  /*38260*/  IMAD R3, R29, 0x4, R5 ;  /* 0x000000041d037824 */ /* 0x000fe200078e0205 */
[----:B------:R-:W-:-:S03]  /*38270*/  LEA R4, P6, R5, R0, 0x1 ;  /* 0x0000000005047211 */ /* 0x000fc600078c08ff */
[----:B------:R0:W-:Y:S01]  /*38280*/  @P2 STG.E.U16 desc[UR10][R8.64], R22 ;  /* 0x0000001608002986 */ /* 0x0001e2000c10150a */
[----:B------:R-:W-:Y:S02]  /*38290*/  LEA.HI.X.SX32 R5, R5, R2, 0x1, P6 ;  /* 0x0000000205057211 */ /* 0x000fe400030f0eff */
[----:B------:R-:W-:Y:S02]  /*382a0*/  PRMT R18, R18, 0x7632, R18 ;  /* 0x0000763212127816 */ /* 0x000fe40000000012 */
[----:B------:R-:W-:Y:S02]  /*382b0*/  PRMT R6, R6, 0x7632, R6 ;  /* 0x0000763206067816 */ /* 0x000fe40000000006 */
[----:B0-----:R-:W-:-:S04]  /*382c0*/  LEA R8, P6, R3, R0, 0x1 ;  /* 0x0000000003087211 */ /* 0x001fc800078c08ff */
[----:B------:R-:W-:Y:S01]  /*382d0*/  LEA.HI.X.SX32 R9, R3, R2, 0x1, P6 ;  /* 0x0000000203097211 */ /* 0x000fe200030f0eff */
[----:B------:R0:W-:Y:S01]  /*382e0*/  @P3 STG.E.U16 desc[UR10][R4.64], R18 ;  /* 0x0000001204003986 */ /* 0x0001e2000c10150a */
[----:B------:R-:W-:-:S03]  /*382f0*/  PRMT R10, R26, 0x7632, R10 ;  /* 0x000076321a0a7816 */ /* 0x000fc6000000000a */
[----:B------:R0:W-:Y:S01]  /*38300*/  @P4 STG.E.U16 desc[UR10][R8.64], R6 ;  /* 0x0000000608004986 */ /* 0x0001e2000c10150a */
[----:B--2---:R-:W-:Y:S01]  /*38310*/  ISETP.LT.AND P2, PT, R28, UR5, !P0 ;  /* 0x000000051c007c0c */ /* 0x004fe2000c741270 */
[----:B------:R-:W-:Y:S02]  /*38320*/  IMAD R3, R29, 0x4, R3 ;  /* 0x000000041d037824 */ /* 0x000fe400078e0203 */
[----:B------:R-:W2:Y:S01]  /*38330*/  LDL.LU R28, [R1+0x188] ;  /* 0x00018800011c7983 */ /* 0x000ea20000300800 */
[----:B------:R-:W3:Y:S01]  /*38340*/  LDCU UR5, c[0x0][0x39c] ;  /* 0x00007380ff0577ac */ /* 0x000ee20008000800 */
[----:B-1----:R-:W-:Y:S01]  /*38350*/  ISETP.LT.AND P3, PT, R27, UR6, !P0 ;  /* 0x000000061b007c0c */ /* 0x002fe2000c761270 */
[----:B------:R-:W4:Y:S01]  /*38360*/  LDCU UR6, c[0x0][0x39c] ;  /* 0x00007380ff0677ac */ /* 0x000f220008000800 */
[----:B------:R-:W2:Y:S01]  /*38370*/  LDL.LU R27, [R1+0xc] ;  /* 0x00000c00011b7983 */ /* 0x000ea20000300800 */
[----:B0-----:R-:W-:Y:S01]  /*38380*/  LEA R4, P6, R3, R0, 0x1 ;  /* 0x0000000003047211 */ /* 0x001fe200078c08ff */
[----:B------:R-:W-:-:S03]  /*38390*/  IMAD R6, R29, 0x4, R3 ;  /* 0x000000041d067824 */ /* 0x000fc600078e0203 */
[----:B------:R-:W-:Y:S02]  /*383a0*/  LEA.HI.X.SX32 R5, R3, R2, 0x1, P6 ;  /* 0x0000000203057211 */ /* 0x000fe400030f0eff */
[----:B------:R-:W-:-:S04]  /*383b0*/  LEA R8, P6, R6, R0, 0x1 ;  /* 0x0000000006087211 */ /* 0x000fc800078c08ff */
[----:B------:R-:W-:Y:S01]  /*383c0*/  LEA.HI.X.SX32 R9, R6, R2, 0x1, P6 ;  /* 0x0000000206097211 */ /* 0x000fe200030f0eff */
[----:B------:R0:W-:Y:S01]  /*383d0*/  @P5 STG.E.U16 desc[UR10][R4.64], R10 ;  /* 0x0000000a04005986 */ /* 0x0001e2000c10150a */
[----:B---3--:R-:W-:Y:S01]  /*383e0*/  ISETP.LT.AND P4, PT, R25, UR7, !P0 ;  /* 0x0000000719007c0c */ /* 0x008fe2000c781270 */
[C---:B------:R-:W-:Y:S02]  /*383f0*/  IMAD R3, R29.reuse, 0x4, R6 ;  /* 0x000000041d037824 */ /* 0x040fe400078e0206 */
[----:B------:R-:W3:Y:S01]  /*38400*/  LDL.LU R25, [R1+0x18c] ;  /* 0x00018c0001197983 */ /* 0x000ee20000300800 */
[----:B------:R-:W2:Y:S03]  /*38410*/  LDCU UR7, c[0x0][0x39c] ;  /* 0x00007380ff0777ac */ /* 0x000ea60008000800 */
[----:B------:R-:W3:Y:S04]  /*38420*/  LDL.LU R26, [R1+0x190] ;  /* 0x00019000011a7983 */ /* 0x000ee80000300800 */
[----:B-----5:R1:W-:Y:S01]  /*38430*/  @P2 STG.E.U16 desc[UR10][R8.64], R24 ;  /* 0x0000001808002986 */ /* 0x0203e2000c10150a */
[----:B----4-:R-:W-:Y:S01]  /*38440*/  ISETP.LT.AND P2, PT, R20, UR6, !P0 ;  /* 0x0000000614007c0c */ /* 0x010fe2000c741270 */
[----:B------:R-:W-:-:S02]  /*38450*/  IMAD R6, R29, 0x4, R3 ;  /* 0x000000041d067824 */ /* 0x000fc400078e0203 */
[----:B------:R-:W4:Y:S01]  /*38460*/  LDL.LU R21, [R1+0x194] ;  /* 0x0001940001157983 */ /* 0x000f220000300800 */
[----:B------:R-:W-:Y:S01]  /*38470*/  ISETP.LT.AND P5, PT, R16, UR5, !P0 ;  /* 0x0000000510007c0c */ /* 0x000fe2000c7a1270 */
[----:B------:R-:W3:Y:S02]  /*38480*/  LDCU UR5, c[0x0][0x39c] ;  /* 0x00007380ff0577ac */ /* 0x000ee40008000800 */
[----:B------:R-:W5:Y:S01]  /*38490*/  LDL.LU R20, [R1+0x198] ;  /* 0x0001980001147983 */ /* 0x000f620000300800 */
[C---:B0-----:R-:W-:Y:S01]  /*384a0*/  LEA R4, P6, R3.reuse, R0, 0x1 ;  /* 0x0000000003047211 */ /* 0x041fe200078c08ff */
[----:B------:R-:W0:Y:S02]  /*384b0*/  LDCU UR6, c[0x0][0x39c] ;  /* 0x00007380ff0677ac */ /* 0x000e240008000800 */
[----:B------:R-:W4:Y:S01]  /*384c0*/  LDL.LU R16, [R1+0x19c] ;  /* 0x00019c0001107983 */ /* 0x000f220000300800 */
[----:B------:R-:W-:Y:S01]  /*384d0*/  LEA.HI.X.SX32 R5, R3, R2, 0x1, P6 ;  /* 0x0000000203057211 */ /* 0x000fe200030f0eff */
[----:B------:R-:W-:Y:S01]  /*384e0*/  IMAD R3, R29, 0x4, R6 ;  /* 0x000000041d037824 */ /* 0x000fe200078e0206 */
[----:B-1----:R-:W-:-:S03]  /*384f0*/  LEA R8, P6, R6, R0, 0x1 ;  /* 0x0000000006087211 */ /* 0x002fc600078c08ff */
[----:B------:R1:W-:Y:S01]  /*38500*/  @P3 STG.E.U16 desc[UR10][R4.64], R11 ;  /* 0x0000000b04003986 */ /* 0x0003e2000c10150a */
[----:B------:R-:W-:Y:S02]  /*38510*/  LEA.HI.X.SX32 R9, R6, R2, 0x1, P6 ;  /* 0x0000000206097211 */ /* 0x000fe400030f0eff */
[----:B-1----:R-:W-:-:S04]  /*38520*/  LEA R4, P6, R3, R0, 0x1 ;  /* 0x0000000003047211 */ /* 0x002fc800078c08ff */
[----:B------:R-:W-:Y:S02]  /*38530*/  LEA.HI.X.SX32 R5, R3, R2, 0x1, P6 ;  /* 0x0000000203057211 */ /* 0x000fe400030f0eff */
[----:B--2---:R-:W-:Y:S01]  /*38540*/  ISETP.LT.AND P3, PT, R28, UR7, !P0 ;  /* 0x000000071c007c0c */ /* 0x004fe2000c761270 */
[C---:B------:R-:W-:Y:S01]  /*38550*/  IMAD R6, R29.reuse, 0x4, R3 ;  /* 0x000000041d067824 */ /* 0x040fe200078e0203 */
[----:B------:R-:W2:Y:S01]  /*38560*/  LDL.LU R28, [R1+0xac] ;  /* 0x0000ac00011c7983 */ /* 0x000ea20000300800 */
[----:B------:R-:W4:Y:S03]  /*38570*/  LDCU UR7, c[0x0][0x39c] ;  /* 0x00007380ff0777ac */ /* 0x000f260008000800 */
[----:B------:R1:W-:Y:S04]  /*38580*/  @P4 STG.E.U16 desc[UR10][R8.64], R27 ;  /* 0x0000001b08004986 */ /* 0x0003e8000c10150a */
[----:B------:R0:W-:Y:S01]  /*38590*/  @P5 STG.E.U16 desc[UR10][R4.64], R15 ;  /* 0x0000000f04005986 */ /* 0x0001e2000c10150a */
[----:B------:R-:W-:Y:S01]  /*385a0*/  IMAD R3, R29, 0x4, R6 ;  /* 0x000000041d037824 */ /* 0x000fe200078e0206 */
[----:B-1----:R-:W-:-:S04]  /*385b0*/  LEA R8, P6, R6, R0, 0x1 ;  /* 0x0000000006087211 */ /* 0x002fc800078c08ff */
[----:B------:R-:W-:Y:S02]  /*385c0*/  LEA.HI.X.SX32 R9, R6, R2, 0x1, P6 ;  /* 0x0000000206097211 */ /* 0x000fe400030f0eff */
[----:B0-----:R-:W-:-:S04]  /*385d0*/  LEA R4, P6, R3, R0, 0x1 ;  /* 0x0000000003047211 */ /* 0x001fc800078c08ff */
[----:B------:R-:W-:Y:S01]  /*385e0*/  LEA.HI.X.SX32 R5, R3, R2, 0x1, P6 ;  /* 0x0000000203057211 */ /* 0x000fe200030f0eff */
[----:B------:R0:W-:Y:S04]  /*385f0*/  @P2 STG.E.U16 desc[UR10][R8.64], R23 ;  /* 0x0000001708002986 */ /* 0x0001e8000c10150a */
[----:B------:R1:W-:Y:S01]  /*38600*/  @P3 STG.E.U16 desc[UR10][R4.64], R19 ;  /* 0x0000001304003986 */ /* 0x0003e2000c10150a */
[----:B---3--:R-:W-:Y:S01]  /*38610*/  ISETP.LT.AND P4, PT, R25, UR5, !P0 ;  /* 0x0000000519007c0c */ /* 0x008fe2000c781270 */
[----:B------:R-:W5:Y:S02]  /*38620*/  LDCU UR5, c[0x0][0x39c] ;  /* 0x00007380ff0577ac */ /* 0x000f640008000800 */
[----:B------:R-:W3:Y:S01]  /*38630*/  LDL.LU R25, [R1+0x1a0] ;  /* 0x0001a00001197983 */ /* 0x000ee20000300800 */
[----:B------:R-:W-:Y:S01]  /*38640*/  ISETP.LT.AND P5, PT, R26, UR6, !P0 ;  /* 0x000000061a007c0c */ /* 0x000fe2000c7a1270 */
[----:B------:R-:W-:-:S02]  /*38650*/  IMAD R6, R29, 0x4, R3 ;  /* 0x000000041d067824 */ /* 0x000fc400078e0203 */
[----:B------:R-:W3:Y:S01]  /*38660*/  LDL.LU R26, [R1+0x1a4] ;  /* 0x0001a400011a7983 */ /* 0x000ee20000300800 */
[----:B------:R-:W1:Y:S01]  /*38670*/  LDCU UR6, c[0x0][0x39c] ;  /* 0x00007380ff0677ac */ /* 0x000e620008000800 */
[----:B-----5:R-:W-:Y:S01]  /*38680*/  ISETP.LT.AND P3, PT, R20, UR5, !P0 ;  /* 0x0000000514007c0c */ /* 0x020fe2000c761270 */
[----:B------:R-:W-:Y:S01]  /*38690*/  IMAD R3, R29, 0x4, R6 ;  /* 0x000000041d037824 */ /* 0x000fe200078e0206 */
[----:B------:R-:W5:Y:S01]  /*386a0*/  LDL.LU R20, [R1+0x1a8] ;  /* 0x0001a80001147983 */ /* 0x000f620000300800 */
[----:B----4-:R-:W-:Y:S01]  /*386b0*/  ISETP.LT.AND P2, PT, R21, UR7, !P0 ;  /* 0x0000000715007c0c */ /* 0x010fe2000c741270 */
[----:B------:R-:W3:Y:S01]  /*386c0*/  LDCU UR7, c[0x0][0x39c] ;  /* 0x00007380ff0777ac */ /* 0x000ee20008000800 */
[C---:B0-----:R-:W-:Y:S01]  /*386d0*/  LEA R8, P6, R6.reuse, R0, 0x1 ;  /* 0x0000000006087211 */ /* 0x041fe200078c08ff */
[----:B------:R-:W4:Y:S01]  /*386e0*/  LDL.LU R21, [R1+0x1ac] ;  /* 0x0001ac0001157983 */ /* 0x000f220000300800 */
[----:B------:R-:W0:Y:S02]  /*386f0*/  LDCU UR5, c[0x0][0x39c] ;  /* 0x00007380ff0577ac */ /* 0x000e240008000800 */
[----:B------:R-:W-:Y:S01]  /*38700*/  LEA.HI.X.SX32 R9, R6, R2, 0x1, P6 ;  /* 0x0000000206097211 */ /* 0x000fe200030f0eff */
[----:B------:R-:W-:Y:S01]  /*38710*/  IMAD R6, R29, 0x4, R3 ;  /* 0x000000041d067824 */ /* 0x000fe200078e0203 */
[----:B-1----:R-:W-:-:S03]  /*38720*/  LEA R4, P6, R3, R0, 0x1 ;  /* 0x0000000003047211 */ /* 0x002fc600078c08ff */
[----:B------:R1:W-:Y:S01]  /*38730*/  @P4 STG.E.U16 desc[UR10][R8.64], R7 ;  /* 0x0000000708004986 */ /* 0x0003e2000c10150a */
[----:B------:R-:W-:Y:S01]  /*38740*/  LEA.HI.X.SX32 R5, R3, R2, 0x1, P6 ;  /* 0x0000000203057211 */ /* 0x000fe200030f0eff */
[C---:B------:R-:W-:Y:S01]  /*38750*/  IMAD R3, R29.reuse, 0x4, R6 ;  /* 0x000000041d037824 */ /* 0x040fe200078e0206 */
[----:B-1----:R-:W-:Y:S02]  /*38760*/  LEA R8, P6, R6, R0, 0x1 ;  /* 0x0000000006087211 */ /* 0x002fe400078c08ff */
[----:B------:R-:W-:Y:S02]  /*38770*/  PRMT R7, R24, 0x7632, R7 ;  /* 0x0000763218077816 */ /* 0x000fe40000000007 */
[----:B------:R-:W-:Y:S01]  /*38780*/  LEA.HI.X.SX32 R9, R6, R2, 0x1, P6 ;  /* 0x0000000206097211 */ /* 0x000fe200030f0eff */
[----:B--2---:R1:W-:Y:S01]  /*38790*/  @P5 STG.E.U16 desc[UR10][R4.64], R28 ;  /* 0x0000001c04005986 */ /* 0x0043e2000c10150a */
[----:B------:R-:W-:-:S03]  /*387a0*/  IMAD R6, R29, 0x4, R3 ;  /* 0x000000041d067824 */ /* 0x000fc600078e0203 */
[----:B------:R-:W2:Y:S01]  /*387b0*/  LDL.LU R24, [R1+0x1b0] ;  /* 0x0001b00001187983 */ /* 0x000ea20000300800 */
[----:B------:R-:W-:Y:S01]  /*387c0*/  ISETP.LT.AND P4, PT, R16, UR6, !P0 ;  /* 0x0000000610007c0c */ /* 0x000fe2000c781270 */
[----:B------:R-:W5:Y:S02]  /*387d0*/  LDCU UR6, c[0x0][0x39c] ;  /* 0x00007380ff0677ac */ /* 0x000f640008000800 */
[----:B------:R0:W-:Y:S01]  /*387e0*/  @P2 STG.E.U16 desc[UR10][R8.64], R7 ;  /* 0x0000000708002986 */ /* 0x0001e2000c10150a */
[----:B-1----:R-:W-:-:S04]  /*387f0*/  LEA R4, P6, R3, R0, 0x1 ;  /* 0x0000000003047211 */ /* 0x002fc800078c08ff */
[----:B------:R-:W-:Y:S02]  /*38800*/  LEA.HI.X.SX32 R5, R3, R2, 0x1, P6 ;  /* 0x0000000203057211 */ /* 0x000fe400030f0eff */
[----:B------:R-:W-:Y:S02]  /*38810*/  PRMT R3, R27, 0x7632, R3 ;  /* 0x000076321b037816 */ /* 0x000fe40000000003 */
[----:B------:R-:W-:-:S05]  /*38820*/  PRMT R11, R11, 0x7632, R11 ;  /* 0x000076320b0b7816 */ /* 0x000fca000000000b */
[----:B------:R1:W-:Y:S01]  /*38830*/  @P3 STG.E.U16 desc[UR10][R4.64], R11 ;  /* 0x0000000b04003986 */ /* 0x0003e2000c10150a */
[----:B---3--:R-:W-:Y:S01]  /*38840*/  ISETP.LT.AND P5, PT, R25, UR7, !P0 ;  /* 0x0000000719007c0c */ /* 0x008fe2000c7a1270 */
[----:B------:R-:W4:Y:S02]  /*38850*/  LDCU UR7, c[0x0][0x39c] ;  /* 0x00007380ff0777ac */ /* 0x000f240008000800 */
[----:B------:R-:W3:Y:S01]  /*38860*/  LDL.LU R25, [R1+0x1b4] ;  /* 0x0001b40001197983 */ /* 0x000ee20000300800 */
[----:B0-----:R-:W-:Y:S01]  /*38870*/  ISETP.LT.AND P2, PT, R26, UR5, !P0 ;  /* 0x000000051a007c0c */ /* 0x001fe2000c741270 */
[----:B------:R-:W2:Y:S02]  /*38880*/  LDCU UR5, c[0x0][0x39c] ;  /* 0x00007380ff0577ac */ /* 0x000ea40008000800 */
[----:B------:R-:W3:Y:S04]  /*38890*/  LDL.LU R26, [R1+0x1b8] ;  /* 0x0001b800011a7983 */ /* 0x000ee80000300800 */
[----:B------:R-:W3:Y:S04]  /*388a0*/  LDL.LU R27, [R1+0x1bc] ;  /* 0x0001bc00011b7983 */ /* 0x000ee80000300800 */
[----:B------:R-:W3:Y:S01]  /*388b0*/  LDL.LU R16, [R1+0xb0] ;  /* 0x0000b00001107983 */ /* 0x000ee20000300800 */
[----:B-----5:R-:W-:Y:S01]  /*388c0*/  ISETP.LT.AND P3, PT, R20, UR6, !P0 ;  /* 0x0000000614007c0c */ /* 0x020fe2000c761270 */
[----:B------:R-:W3:Y:S02]  /*388d0*/  LDCU UR6, c[0x0][0x39c] ;  /* 0x00007380ff0677ac */ /* 0x000ee40008000800 */
[----:B------:R-:W5:Y:S01]  /*388e0*/  LDL.LU R20, [R1+0xf0] ;  /* 0x0000f00001147983 */ /* 0x000f620000300800 */
[----:B------:R-:W-:-:S04]  /*388f0*/  LEA R8, P6, R6, R0, 0x1 ;  /* 0x0000000006087211 */ /* 0x000fc800078c08ff */
[----:B------:R-:W-:Y:S01]  /*38900*/  LEA.HI.X.SX32 R9, R6, R2, 0x1, P6 ;  /* 0x0000000206097211 */ /* 0x000fe200030f0eff */
[----:B------:R-:W-:-:S04]  /*38910*/  IMAD R6, R29, 0x4, R6 ;  /* 0x000000041d067824 */ /* 0x000fc800078e0206 */
[----:B------:R0:W-:Y:S01]  /*38920*/  @P4 STG.E.U16 desc[UR10][R8.64], R3 ;  /* 0x0000000308004986 */ /* 0x0001e2000c10150a */
[C---:B-1----:R-:W-:Y:S02]  /*38930*/  LEA R4, P6, R6.reuse, R0, 0x1 ;  /* 0x0000000006047211 */ /* 0x042fe400078c08ff */
[----:B----4-:R-:W-:Y:S01]  /*38940*/  ISETP.LT.AND P4, PT, R21, UR7, !P0 ;  /* 0x0000000715007c0c */ /* 0x010fe2000c781270 */
[----:B------:R-:W1:Y:S01]  /*38950*/  LDCU UR7, c[0x0][0x39c] ;  /* 0x00007380ff0777ac */ /* 0x000e620008000800 */
[----:B------:R-:W-:Y:S02]  /*38960*/  LEA.HI.X.SX32 R5, R6, R2, 0x1, P6 ;  /* 0x0000000206057211 */ /* 0x000fe400030f0eff */
[----:B------:R-:W-:Y:S01]  /*38970*/  PRMT R15, R15, 0x7632, R15 ;  /* 0x000076320f0f7816 */ /* 0x000fe2000000000f */
[----:B0-----:R-:W-:-:S04]  /*38980*/  IMAD R9, R29, 0x4, R6 ;  /* 0x000000041d097824 */ /* 0x001fc800078e0206 */
[----:B------:R-:W-:Y:S01]  /*38990*/  IMAD R3, R29, 0x4, R9 ;  /* 0x000000041d037824 */ /* 0x000fe200078e0209 */
[----:B------:R-:W-:Y:S01]  /*389a0*/  LEA R8, P6, R9, R0, 0x1 ;  /* 0x0000000009087211 */ /* 0x000fe200078c08ff */
[----:B------:R0:W-:Y:S01]  /*389b0*/  @P5 STG.E.U16 desc[UR10][R4.64], R15 ;  /* 0x0000000f04005986 */ /* 0x0001e2000c10150a */
[----:B------:R-:W-:Y:S01]  /*389c0*/  PRMT R23, R23, 0x7632, R23 ;  /* 0x0000763217177816 */ /* 0x000fe20000000017 */
[----:B------:R-:W-:Y:S01]  /*389d0*/  IMAD R10, R29, 0x4, R3 ;  /* 0x000000041d0a7824 */ /* 0x000fe200078e0203 */
[----:B------:R-:W-:Y:S02]  /*389e0*/  LEA.HI.X.SX32 R9, R9, R2, 0x1, P6 ;  /* 0x0000000209097211 */ /* 0x000fe400030f0eff */
[----:B------:R-:W-:-:S03]  /*389f0*/  PRMT R19, R19, 0x7632, R19 ;  /* 0x0000763213137816 */ /* 0x000fc60000000013 */
[----:B------:R4:W-:Y:S01]  /*38a00*/  @P2 STG.E.U16 desc[UR10][R8.64], R23 ;  /* 0x0000001708002986 */ /* 0x0009e2000c10150a */
[----:B0-----:R-:W-:-:S04]  /*38a10*/  LEA R4, P6, R3, R0, 0x1 ;  /* 0x0000000003047211 */ /* 0x001fc800078c08ff */
[----:B------:R-:W-:Y:S02]  /*38a20*/  LEA.HI.X.SX32 R5, R3, R2, 0x1, P6 ;  /* 0x0000000203057211 */ /* 0x000fe400030f0eff */
[----:B----4-:R-:W-:-:S03]  /*38a30*/  LEA R8, P2, R10, R0, 0x1 ;  /* 0x000000000a087211 */ /* 0x010fc600078408ff */
[----:B------:R-:W-:Y:S01]  /*38a40*/  @P3 STG.E.U16 desc[UR10][R4.64], R19 ;  /* 0x0000001304003986 */ /* 0x000fe2000c10150a */
[----:B--2---:R-:W-:Y:S01]  /*38a50*/  ISETP.LT.AND P5, PT, R24, UR5, !P0 ;  /* 0x0000000518007c0c */ /* 0x004fe2000c7a1270 */
[----:B------:R-:W0:Y:S01]  /*38a60*/  LDCU UR5, c[0x0][0x39c] ;  /* 0x00007380ff0577ac */ /* 0x000e220008000800 */
[----:B------:R-:W-:Y:S02]  /*38a70*/  LEA.HI.X.SX32 R9, R10, R2, 0x1, P2 ;  /* 0x000000020a097211 */ /* 0x000fe400010f0eff */
[----:B------:R-:W-:-:S05]  /*38a80*/  PRMT R7, R7, 0x7632, R7 ;  /* 0x0000763207077816 */ /* 0x000fca0000000007 */
[----:B------:R-:W-:Y:S01]  /*38a90*/  @P4 STG.E.U16 desc[UR10][R8.64], R7 ;  /* 0x0000000708004986 */ /* 0x000fe2000c10150a */
[----:B------:R-:W-:-:S05]  /*38aa0*/  IMAD R10, R29, 0x4, R10 ;  /* 0x000000041d0a7824 */ /* 0x000fca00078e020a */
[----:B------:R-:W-:Y:S01]  /*38ab0*/  LEA R12, P4, R10, R0, 0x1 ;  /* 0x000000000a0c7211 */ /* 0x000fe200078808ff */
[----:B------:R-:W-:Y:S01]  /*38ac0*/  IMAD R3, R29, 0x4, R10 ;  /* 0x000000041d037824 */ /* 0x000fe200078e020a */
[----:B------:R-:W-:Y:S02]  /*38ad0*/  PRMT R14, R28, 0x7632, R14 ;  /* 0x000076321c0e7816 */ /* 0x000fe4000000000e */
[----:B------:R-:W-:-:S05]  /*38ae0*/  LEA.HI.X.SX32 R13, R10, R2, 0x1, P4 ;  /* 0x000000020a0d7211 */ /* 0x000fca00020f0eff */
[----:B------:R-:W-:Y:S01]  /*38af0*/  @P5 STG.E.U16 desc[UR10][R12.64], R14 ;  /* 0x0000000e0c005986 */ /* 0x000fe2000c10150a */
[----:B------:R-:W-:-:S04]  /*38b00*/  IMAD R28, R29, 0x4, R3 ;  /* 0x000000041d1c7824 */ /* 0x000fc800078e0203 */
[----:B------:R-:W-:Y:S01]  /*38b10*/  IMAD R29, R29, 0x4, R28 ;  /* 0x000000041d1d7824 */ /* 0x000fe200078e021c */
[----:B---3--:R-:W-:Y:S01]  /*38b20*/  ISETP.LT.AND P6, PT, R25, UR6, !P0 ;  /* 0x0000000619007c0c */ /* 0x008fe2000c7c1270 */
[----:B------:R-:W2:Y:S01]  /*38b30*/  LDCU UR6, c[0x0][0x39c] ;  /* 0x00007380ff0677ac */ /* 0x000ea20008000800 */
[----:B-1----:R-:W-:Y:S01]  /*38b40*/  ISETP.LT.AND P3, PT, R26, UR7, !P0 ;  /* 0x000000071a007c0c */ /* 0x002fe2000c761270 */
[----:B------:R-:W1:Y:S01]  /*38b50*/  LDCU UR7, c[0x0][0x39c] ;  /* 0x00007380ff0777ac */ /* 0x000e620008000800 */
[----:B------:R-:W-:Y:S01]  /*38b60*/  ISETP.LT.AND P2, PT, R27, UR8, !P0 ;  /* 0x000000081b007c0c */ /* 0x000fe2000c741270 */
[----:B------:R-:W3:Y:S01]  /*38b70*/  LDCU UR8, c[0x0][0x39c] ;  /* 0x00007380ff0877ac */ /* 0x000ee20008000800 */
[----:B------:R-:W4:Y:S04]  /*38b80*/  LDS.128 R24, [R16+UR4] ;  /* 0x0000000410187984 */ /* 0x000f280008000c00 */
[----:B------:R-:W-:Y:S04]  /*38b90*/  LDS.128 R12, [R16+UR4+0xc00] ;  /* 0x000c0004100c7984 */ /* 0x000fe80008000c00 */
[----:B-----5:R-:W5:Y:S04]  /*38ba0*/  LDS.128 R4, [R20+UR4] ;  /* 0x0000000414047984 */ /* 0x020f680008000c00 */
[----:B------:R-:W-:Y:S04]  /*38bb0*/  LDS.128 R8, [R20+UR4+0x400] ;  /* 0x0004000414087984 */ /* 0x000fe80008000c00 */
[----:B----4-:R-:W-:Y:S04]  /*38bc0*/  STL.64 [R1+0x40], R24 ;  /* 0x0000401801007387 */ /* 0x010fe80000100a00 */
[----:B------:R-:W-:Y:S04]  /*38bd0*/  STL.64 [R1+0x48], R26 ;  /* 0x0000481a01007387 */ /* 0x000fe80000100a00 */
[----:B------:R-:W4:Y:S04]  /*38be0*/  LDS.128 R24, [R16+UR4+0x400] ;  /* 0x0004000410187984 */ /* 0x000f280008000c00 */
[----:B-----5:R-:W-:Y:S04]  /*38bf0*/  STL.64 [R1+0xcd0], R4 ;  /* 0x000cd00401007387 */ /* 0x020fe80000100a00 */
[----:B------:R5:W-:Y:S04]  /*38c00*/  STL [R1+0xc78], R6 ;  /* 0x000c780601007387 */ /* 0x000be80000100800 */
[----:B------:R0:W-:Y:S04]  /*38c10*/  STL [R1+0xc74], R7 ;  /* 0x000c740701007387 */ /* 0x0001e80000100800 */
[----:B----4-:R-:W-:Y:S01]  /*38c20*/  STL [R1], R24 ;  /* 0x0000001801007387 */ /* 0x010fe20000100800 */
[----:B-----5:R-:W-:-:S02]  /*38c30*/  IMAD.MOV.U32 R6, RZ, RZ, R25 ;  /* 0x000000ffff067224 */ /* 0x020fc400078e0019 */
[----:B0-----:R-:W-:Y:S01]  /*38c40*/  IMAD.MOV.U32 R7, RZ, RZ, R26 ;  /* 0x000000ffff077224 */ /* 0x001fe200078e001a */
[----:B------:R-:W-:Y:S04]  /*38c50*/  STL [R1+0xc], R27 ;  /* 0x00000c1b01007387 */ /* 0x000fe80000100800 */
[----:B------:R-:W0:Y:S04]  /*38c60*/  LDS.128 R24, [R16+UR4+0x800] ;  /* 0x0008000410187984 */ /* 0x000e280008000c00 */
[----:B------:R-:W4:Y:S04]  /*38c70*/  LDS.128 R16, [R20+UR4+0x800] ;  /* 0x0008000414107984 */ /* 0x000f280008000c00 */
[----:B------:R5:W-:Y:S04]  /*38c80*/  STL.64 [R1+0xc98], R6 ;  /* 0x000c980601007387 */ /* 0x000be80000100a00 */
[----:B------:R-:W1:Y:S01]  /*38c90*/  LDS.128 R20, [R20+UR4+0xc00] ;  /* 0x000c000414147984 */ /* 0x000e620008000c00 */
[C---:B------:R-:W-:Y:S01]  /*38ca0*/  LEA R4, P4, R3.reuse, R0, 0x1 ;  /* 0x0000000003047211 */ /* 0x040fe200078808ff */
[----:B------:R-:W0:Y:S02]  /*38cb0*/  LDCU UR4, c[0x0][0x39c] ;  /* 0x00007380ff0477ac */ /* 0x000e240008000800 */
[----:B-----5:R-:W5:Y:S04]  /*38cc0*/  LDL.LU R7, [R1+0x40] ;  /* 0x0000400001077983 */ /* 0x020f680000300800 */
[----:B------:R-:W-:Y:S04]  /*38cd0*/  STL.64 [R1+0xc80], R10 ;  /* 0x000c800a01007387 */ /* 0x000fe80000100a00 */
[----:B0-----:R0:W-:Y:S04]  /*38ce0*/  STL.64 [R1+0xc88], R26 ;  /* 0x000c881a01007387 */ /* 0x0011e80000100a00 */
[----:B0-----:R-:W2:Y:S04]  /*38cf0*/  LDL.LU R26, [R1] ;  /* 0x00000000011a7983 */ /* 0x001ea80000300800 */
[----:B------:R-:W3:Y:S04]  /*38d00*/  LDL.LU R10, [R1+0x1cc] ;  /* 0x0001cc00010a7983 */ /* 0x000ee80000300800 */
[----:B------:R-:W2:Y:S04]  /*38d10*/  LDL.LU R27, [R1+0x1d0] ;  /* 0x0001d000011b7983 */ /* 0x000ea80000300800 */
[----:B------:R-:W2:Y:S04]  /*38d20*/  LDL.LU R11, [R1+0x1d4] ;  /* 0x0001d400010b7983 */ /* 0x000ea80000300800 */
[----:B------:R0:W-:Y:S02]  /*38d30*/  STL.64 [R1+0xc90], R14 ;  /* 0x000c900e01007387 */ /* 0x0001e40000100a00 */
[----:B0-----:R-:W0:Y:S02]  /*38d40*/  LDC R15, c[0x0][0x3b8] ;  /* 0x0000ee00ff0f7b82 */ /* 0x001e240000000800 */
[----:B------:R-:W2:Y:S04]  /*38d50*/  LDL.LU R14, [R1+0x1c8] ;  /* 0x0001c800010e7983 */ /* 0x000ea80000300800 */
[----:B----4-:R4:W-:Y:S01]  /*38d60*/  STL.64 [R1+0xca0], R18 ;  /* 0x000ca01201007387 */ /* 0x0109e20000100a00 */
[----:B------:R-:W-:-:S02]  /*38d70*/  LEA.HI.X.SX32 R5, R3, R2, 0x1, P4 ;  /* 0x0000000203057211 */ /* 0x000fc400020f0eff */
[----:B----4-:R-:W-:-:S04]  /*38d80*/  LEA R18, P5, R28, R0, 0x1 ;  /* 0x000000001c127211 */ /* 0x010fc800078a08ff */
[----:B------:R-:W-:Y:S01]  /*38d90*/  LEA.HI.X.SX32 R19, R28, R2, 0x1, P5 ;  /* 0x000000021c137211 */ /* 0x000fe200028f0eff */
[----:B------:R4:W-:Y:S01]  /*38da0*/  STL.64 [R1+0x28], R4 ;  /* 0x0000280401007387 */ /* 0x0009e20000100a00 */
[----:B0-----:R-:W-:-:S03]  /*38db0*/  IMAD R6, R15, 0x4, R29 ;  /* 0x000000040f067824 */ /* 0x001fc600078e021d */
[----:B------:R0:W-:Y:S01]  /*38dc0*/  STL.64 [R1+0x20], R18 ;  /* 0x0000201201007387 */ /* 0x0001e20000100a00 */
[--C-:B------:R-:W-:Y:S01]  /*38dd0*/  IMAD R3, R15, 0x4, R6.reuse ;  /* 0x000000040f037824 */ /* 0x100fe200078e0206 */
[-C--:B----4-:R-:W-:Y:S01]  /*38de0*/  LEA R4, P4, R29, R0.reuse, 0x1 ;  /* 0x000000001d047211 */ /* 0x090fe200078808ff */
[----:B0-----:R-:W-:Y:S01]  /*38df0*/  IMAD R19, R15, 0x4, R6 ;  /* 0x000000040f137824 */ /* 0x001fe200078e0206 */
[C---:B------:R-:W-:Y:S02]  /*38e00*/  LEA R18, P5, R6.reuse, R0, 0x1 ;  /* 0x0000000006127211 */ /* 0x040fe400078a08ff */
[----:B------:R-:W-:Y:S01]  /*38e10*/  LEA.HI.X.SX32 R5, R29, R2, 0x1, P4 ;  /* 0x000000021d057211 */ /* 0x000fe200020f0eff */
[--C-:B------:R-:W-:Y:S01]  /*38e20*/  IMAD R3, R15, 0x4, R19.reuse ;  /* 0x000000040f037824 */ /* 0x100fe200078e0213 */
[----:B------:R-:W-:Y:S01]  /*38e30*/  LEA R28, P4, R19, R0, 0x1 ;  /* 0x00000000131c7211 */ /* 0x000fe200078808ff */
[----:B------:R-:W-:Y:S01]  /*38e40*/  IMAD.MOV.U32 R29, RZ, RZ, R19 ;  /* 0x000000ffff1d7224 */ /* 0x000fe200078e0013 */
[----:B------:R-:W-:Y:S01]  /*38e50*/  LEA.HI.X.SX32 R19, R6, R2, 0x1, P5 ;  /* 0x0000000206137211 */ /* 0x000fe200028f0eff */
[----:B------:R0:W-:Y:S04]  /*38e60*/  STL.64 [R1+0x18], R4 ;  /* 0x0000180401007387 */ /* 0x0001e80000100a00 */
[----:B0-----:R-:W4:Y:S04]  /*38e70*/  LDL.LU.64 R4, [R1+0xcd0] ;  /* 0x000cd00001047983 */ /* 0x001f280000300a00 */
[----:B------:R-:W2:Y:S04]  /*38e80*/  LDL.LU R6, [R1+0x1dc] ;  /* 0x0001dc0001067983 */ /* 0x000ea80000300800 */
[----:B------:R0:W-:Y:S04]  /*38e90*/  STL.64 [R1+0x10], R18 ;  /* 0x0000101201007387 */ /* 0x0001e80000100a00 */
[----:B0-----:R-:W2:Y:S04]  /*38ea0*/  LDL.LU R19, [R1+0x1c0] ;  /* 0x0001c00001137983 */ /* 0x001ea80000300800 */
[----:B------:R0:W-:Y:S04]  /*38eb0*/  STL [R1+0xcc8], R25 ;  /* 0x000cc81901007387 */ /* 0x0001e80000100800 */
[----:B0-----:R-:W3:Y:S04]  /*38ec0*/  LDL.LU R25, [R1+0x1c4] ;  /* 0x0001c40001197983 */ /* 0x001ee80000300800 */
[----:B------:R0:W-:Y:S04]  /*38ed0*/  STL.64 [R1+0xcc0], R16 ;  /* 0x000cc01001007387 */ /* 0x0001e80000100a00 */
[----:B0-----:R-:W5:Y:S04]  /*38ee0*/  LDL.LU.64 R16, [R1+0x28] ;  /* 0x0000280001107983 */ /* 0x001f680000300a00 */
[----:B------:R0:W-:Y:S04]  /*38ef0*/  STL.64 [R1+0xcb8], R12 ;  /* 0x000cb80c01007387 */ /* 0x0001e80000100a00 */
[----:B0-----:R-:W4:Y:S04]  /*38f00*/  LDL.LU.64 R12, [R1+0x20] ;  /* 0x00002000010c7983 */ /* 0x001f280000300a00 */
[----:B-1----:R0:W-:Y:S04]  /*38f10*/  STL.64 [R1+0xcb0], R20 ;  /* 0x000cb01401007387 */ /* 0x0021e80000100a00 */
[----:B0-----:R-:W4:Y:S04]  /*38f20*/  LDL.LU.64 R20, [R1+0x18] ;  /* 0x0000180001147983 */ /* 0x001f280000300a00 */
[----:B------:R0:W-:Y:S04]  /*38f30*/  STL.64 [R1+0xca8], R22 ;  /* 0x000ca81601007387 */ /* 0x0001e80000100a00 */
[----:B0-----:R-:W4:Y:S01]  /*38f40*/  LDL.LU.64 R22, [R1+0x10] ;  /* 0x0000100001167983 */ /* 0x001f220000300a00 */
[----:B------:R-:W-:-:S02]  /*38f50*/  LEA R18, P5, R3, R0, 0x1 ;  /* 0x0000000003127211 */ /* 0x000fc400078a08ff */
[-C--:B------:R-:W-:Y:S02]  /*38f60*/  LEA.HI.X.SX32 R29, R29, R2.reuse, 0x1, P4 ;  /* 0x000000021d1d7211 */ /* 0x080fe400020f0eff */
[----:B--2---:R-:W-:Y:S01]  /*38f70*/  ISETP.LT.AND P4, PT, R19, UR5, !P0 ;  /* 0x0000000513007c0c */ /* 0x004fe2000c781270 */
[----:B------:R-:W0:Y:S01]  /*38f80*/  LDCU UR5, c[0x0][0x39c] ;  /* 0x00007380ff0577ac */ /* 0x000e220008000800 */
[----:B------:R-:W-:Y:S01]  /*38f90*/  LEA.HI.X.SX32 R19, R3, R2, 0x1, P5 ;  /* 0x0000000203137211 */ /* 0x000fe200028f0eff */
[----:B------:R-:W-:Y:S01]  /*38fa0*/  IMAD R3, R15, 0x4, R3 ;  /* 0x000000040f037824 */ /* 0x000fe200078e0203 */
[----:B---3--:R-:W-:Y:S01]  /*38fb0*/  ISETP.LT.AND P5, PT, R25, UR6, !P0 ;  /* 0x0000000619007c0c */ /* 0x008fe2000c7a1270 */
[----:B------:R-:W1:Y:S01]  /*38fc0*/  LDCU UR6, c[0x0][0x39c] ;  /* 0x00007380ff0677ac */ /* 0x000e620008000800 */
[----:B------:R-:W2:Y:S04]  /*38fd0*/  LDL.LU R25, [R1+0xcc8] ;  /* 0x000cc80001197983 */ /* 0x000ea80000300800 */
[----:B-----5:R3:W-:Y:S01]  /*38fe0*/  @P6 STG.E.U16 desc[UR10][R16.64], R7 ;  /* 0x0000000710006986 */ /* 0x0207e2000c10150a */
[----:B------:R-:W-:Y:S01]  /*38ff0*/  ISETP.LT.AND P6, PT, R14, UR7, !P0 ;  /* 0x000000070e007c0c */ /* 0x000fe2000c7c1270 */
[----:B------:R-:W5:Y:S02]  /*39000*/  LDCU UR7, c[0x0][0x39c] ;  /* 0x00007380ff0777ac */ /* 0x000f640008000800 */
[----:B---3--:R-:W3:Y:S04]  /*39010*/  LDL.LU.64 R16, [R1+0xcc0] ;  /* 0x000cc00001107983 */ /* 0x008ee80000300a00 */
[----:B----4-:R4:W-:Y:S01]  /*39020*/  @P3 STG.E.U16 desc[UR10][R12.64], R4 ;  /* 0x000000040c003986 */ /* 0x0109e2000c10150a */
[----:B------:R-:W-:-:S03]  /*39030*/  ISETP.LT.AND P3, PT, R10, UR8, !P0 ;  /* 0x000000080a007c0c */ /* 0x000fc6000c761270 */
[----:B----4-:R-:W4:Y:S04]  /*39040*/  LDL.LU.64 R12, [R1+0xcb8] ;  /* 0x000cb800010c7983 */ /* 0x010f280000300a00 */
[----:B------:R0:W-:Y:S01]  /*39050*/  @P2 STG.E.U16 desc[UR10][R20.64], R26 ;  /* 0x0000001a14002986 */ /* 0x0001e2000c10150a */
[----:B------:R-:W-:-:S03]  /*39060*/  ISETP.LT.AND P2, PT, R27, UR9, !P0 ;  /* 0x000000091b007c0c */ /* 0x000fc6000c741270 */
[----:B------:R-:W2:Y:S01]  /*39070*/  LDL.LU R10, [R1+0x1e0] ;  /* 0x0001e000010a7983 */ /* 0x000ea20000300800 */
[----:B------:R-:W-:-:S03]  /*39080*/  IMAD R27, R15, 0x4, R3 ;  /* 0x000000040f1b7824 */ /* 0x000fc600078e0203 */
[----:B0-----:R-:W2:Y:S04]  /*39090*/  LDL.LU.64 R20, [R1+0xcb0] ;  /* 0x000cb00001147983 */ /* 0x001ea80000300a00 */
[----:B------:R0:W-:Y:S04]  /*390a0*/  @P4 STG.E.U16 desc[UR10][R22.64], R8 ;  /* 0x0000000816004986 */ /* 0x0001e8000c10150a */
[----:B------:R1:W-:Y:S01]  /*390b0*/  @P5 STG.E.U16 desc[UR10][R28.64], R24 ;  /* 0x000000181c005986 */ /* 0x0003e2000c10150a */
[----:B------:R-:W-:Y:S01]  /*390c0*/  ISETP.LT.AND P4, PT, R11, UR4, !P0 ;  /* 0x000000040b007c0c */ /* 0x000fe2000c781270 */
[----:B------:R-:W2:Y:S02]  /*390d0*/  LDCU UR4, c[0x0][0x39c] ;  /* 0x00007380ff0477ac */ /* 0x000ea40008000800 */
[----:B0-----:R-:W2:Y:S01]  /*390e0*/  LDL.LU.64 R22, [R1+0xca8] ;  /* 0x000ca80001167983 */ /* 0x001ea20000300a00 */
[----:B-1----:R-:W-:-:S03]  /*390f0*/  LEA R28, P5, R3, R0, 0x1 ;  /* 0x00000000031c7211 */ /* 0x002fc600078a08ff */
[----:B------:R-:W2:Y:S01]  /*39100*/  LDL.LU R14, [R1+0x1e4] ;  /* 0x0001e400010e7983 */ /* 0x000ea20000300800 */
[----:B------:R-:W-:-:S03]  /*39110*/  LEA.HI.X.SX32 R29, R3, R2, 0x1, P5 ;  /* 0x00000002031d7211 */ /* 0x000fc600028f0eff */
[----:B------:R-:W2:Y:S04]  /*39120*/  LDL.LU R11, [R1+0x1e8] ;  /* 0x0001e800010b7983 */ /* 0x000ea80000300800 */
[----:B------:R-:W2:Y:S01]  /*39130*/  LDL.LU R3, [R1+0x1d8] ;  /* 0x0001d80001037983 */ /* 0x000ea20000300800 */
[----:B------:R-:W-:-:S03]  /*39140*/  PRMT R4, R7, 0x7632, R4 ;  /* 0x0000763207047816 */ /* 0x000fc60000000004 */
[----:B---3--:R0:W-:Y:S02]  /*39150*/  @P6 STG.E.U16 desc[UR10][R18.64], R16 ;  /* 0x0000001012006986 */ /* 0x0081e4000c10150a */
[----:B0-----:R-:W-:-:S04]  /*39160*/  LEA R18, P5, R27, R0, 0x1 ;  /* 0x000000001b127211 */ /* 0x001fc800078a08ff */
[----:B------:R-:W-:Y:S01]  /*39170*/  LEA.HI.X.SX32 R19, R27, R2, 0x1, P5 ;  /* 0x000000021b137211 */ /* 0x000fe200028f0eff */
[----:B----4-:R0:W-:Y:S01]  /*39180*/  @P3 STG.E.U16 desc[UR10][R28.64], R12 ;  /* 0x0000000c1c003986 */ /* 0x0101e2000c10150a */
[----:B------:R-:W-:Y:S01]  /*39190*/  ISETP.LT.AND P3, PT, R6, UR6, !P0 ;  /* 0x0000000606007c0c */ /* 0x000fe2000c761270 */
[----:B------:R-:W1:Y:S01]  /*391a0*/  LDCU UR6, c[0x0][0x39c] ;  /* 0x00007380ff0677ac */ /* 0x000e620008000800 */
[----:B--2---:R-:W-:Y:S01]  /*391b0*/  ISETP.LT.AND P6, PT, R3, UR5, !P0 ;  /* 0x0000000503007c0c */ /* 0x004fe2000c7c1270 */
[----:B------:R-:W-:Y:S01]  /*391c0*/  IMAD R3, R15, 0x4, R27 ;  /* 0x000000040f037824 */ /* 0x000fe200078e021b */
[----:B------:R-:W-:Y:S01]  /*391d0*/  @P2 STG.E.U16 desc[UR10][R18.64], R20 ;  /* 0x0000001412002986 */ /* 0x000fe2000c10150a */
[----:B------:R-:W-:Y:S01]  /*391e0*/  PRMT R8, R4, 0x7632, R8 ;  /* 0x0000763204087816 */ /* 0x000fe20000000008 */
[----:B------:R-:W2:Y:S02]  /*391f0*/  LDCU UR5, c[0x0][0x39c] ;  /* 0x00007380ff0577ac */ /* 0x000ea40008000800 */
[----:B------:R-:W3:Y:S04]  /*39200*/  LDL.LU R27, [R1+0x1ec] ;  /* 0x0001ec00011b7983 */ /* 0x000ee80000300800 */
[----:B------:R-:W4:Y:S04]  /*39210*/  LDL.LU R6, [R1+0x1f0] ;  /* 0x0001f00001067983 */ /* 0x000f280000300800 */
[----:B------:R-:W5:Y:S01]  /*39220*/  LDL.LU R7, [R1+0x1f4] ;  /* 0x0001f40001077983 */ /* 0x000f620000300800 */
[----:B0-----:R-:W-:-:S02]  /*39230*/  LEA R28, P5, R3, R0, 0x1 ;  /* 0x00000000031c7211 */ /* 0x001fc400078a08ff */
[----:B------:R-:W-:Y:S01]  /*39240*/  ISETP.LT.AND P2, PT, R10, UR4, !P0 ;  /* 0x000000040a007c0c */ /* 0x000fe2000c741270 */
[----:B------:R-:W-:Y:S01]  /*39250*/  IMAD R10, R15, 0x4, R3 ;  /* 0x000000040f0a7824 */ /* 0x000fe200078e0203 */
[----:B------:R-:W-:Y:S01]  /*39260*/  LEA.HI.X.SX32 R29, R3, R2, 0x1, P5 ;  /* 0x00000002031d7211 */ /* 0x000fe200028f0eff */
[----:B------:R-:W3:Y:S02]  /*39270*/  LDCU UR4, c[0x0][0x39c] ;  /* 0x00007380ff0477ac */ /* 0x000ee40008000800 */
[C---:B------:R-:W-:Y:S02]  /*39280*/  IMAD R3, R15.reuse, 0x4, R10 ;  /* 0x000000040f037824 */ /* 0x040fe400078e020a */
[----:B------:R0:W-:Y:S02]  /*39290*/  @P4 STG.E.U16 desc[UR10][R28.64], R4 ;  /* 0x000000041c004986 */ /* 0x0001e4000c10150a */
[----:B0-----:R-:W-:Y:S01]  /*392a0*/  LEA R28, P5, R10, R0, 0x1 ;  /* 0x000000000a1c7211 */ /* 0x001fe200078a08ff */
[----:B------:R-:W-:-:S03]  /*392b0*/  IMAD R4, R15, 0x4, R3 ;  /* 0x000000040f047824 */ /* 0x000fc600078e0203 */
[----:B------:R-:W-:Y:S02]  /*392c0*/  LEA.HI.X.SX32 R29, R10, R2, 0x1, P5 ;  /* 0x000000020a1d7211 */ /* 0x000fe400028f0eff */
[----:B------:R-:W-:-:S03]  /*392d0*/  LEA R18, P5, R3, R0, 0x1 ;  /* 0x0000000003127211 */ /* 0x000fc600078a08ff */
[----:B------:R0:W-:Y:S01]  /*392e0*/  @P6 STG.E.U16 desc[UR10][R28.64], R8 ;  /* 0x000000081c006986 */ /* 0x0001e2000c10150a */
[----:B------:R-:W-:Y:S02]  /*392f0*/  LEA.HI.X.SX32 R19, R3, R2, 0x1, P5 ;  /* 0x0000000203137211 */ /* 0x000fe400028f0eff */
[----:B------:R-:W-:Y:S02]  /*39300*/  LEA R10, P5, R4, R0, 0x1 ;  /* 0x00000000040a7211 */ /* 0x000fe400078a08ff */
[----:B-1----:R-:W-:Y:S02]  /*39310*/  ISETP.LT.AND P6, PT, R11, UR6, !P0 ;  /* 0x000000060b007c0c */ /* 0x002fe4000c7c1270 */
[----:B0-----:R-:W-:Y:S01]  /*39320*/  PRMT R8, R26, 0x7632, R8 ;  /* 0x000076321a087816 */ /* 0x001fe20000000008 */
[----:B------:R-:W-:Y:S01]  /*39330*/  IMAD R3, R15, 0x4, R4 ;  /* 0x000000040f037824 */ /* 0x000fe200078e0204 */
[----:B------:R-:W4:Y:S01]  /*39340*/  LDL.LU R26, [R1+0x1f8] ;  /* 0x0001f800011a7983 */ /* 0x000f220000300800 */
[----:B------:R-:W-:Y:S01]  /*39350*/  LEA.HI.X.SX32 R11, R4, R2, 0x1, P5 ;  /* 0x00000002040b7211 */ /* 0x000fe200028f0eff */
[----:B------:R-:W0:Y:S01]  /*39360*/  LDCU UR6, c[0x0][0x39c] ;  /* 0x00007380ff0677ac */ /* 0x000e220008000800 */
[----:B------:R-:W-:Y:S01]  /*39370*/  PRMT R12, R8, 0x7632, R12 ;  /* 0x00007632080c7816 */ /* 0x000fe2000000000c */
[----:B------:R-:W-:Y:S04]  /*39380*/  @P3 STG.E.U16 desc[UR10][R18.64], R8 ;  /* 0x0000000812003986 */ /* 0x000fe8000c10150a */
[----:B------:R1:W-:Y:S01]  /*39390*/  @P2 STG.E.U16 desc[UR10][R10.64], R12 ;  /* 0x0000000c0a002986 */ /* 0x0003e2000c10150a */
[----:B--2---:R-:W-:Y:S01]  /*393a0*/  ISETP.LT.AND P4, PT, R14, UR5, !P0 ;  /* 0x000000050e007c0c */ /* 0x004fe2000c781270 */
[----:B------:R-:W4:Y:S01]  /*393b0*/  LDCU UR5, c[0x0][0x39c] ;  /* 0x00007380ff0577ac */ /* 0x000f220008000800 */
[----:B---3--:R-:W-:Y:S01]  /*393c0*/  ISETP.LT.AND P5, PT, R27, UR4, !P0 ;  /* 0x000000041b007c0c */ /* 0x008fe2000c7a1270 */
[----:B-1----:R-:W2:Y:S01]  /*393d0*/  LDL.LU R11, [R1+0x1fc] ;  /* 0x0001fc00010b7983 */ /* 0x002ea20000300800 */
[----:B------:R-:W-:Y:S01]  /*393e0*/  LEA R28, P3, R3, R0, 0x1 ;  /* 0x00000000031c7211 */ /* 0x000fe200078608ff */
[----:B------:R-:W1:Y:S01]  /*393f0*/  LDCU UR4, c[0x0][0x39c] ;  /* 0x00007380ff0477ac */ /* 0x000e620008000800 */
[----:B------:R-:W-:Y:S01]  /*39400*/  PRMT R24, R24, 0x7632, R24 ;  /* 0x0000763218187816 */ /* 0x000fe20000000018 */
[----:B------:R-:W3:Y:S01]  /*39410*/  LDC R14, c[0x0][0x3b8] ;  /* 0x0000ee00ff0e7b82 */ /* 0x000ee20000000800 */
[----:B-----5:R-:W-:Y:S01]  /*39420*/  ISETP.LT.AND P2, PT, R7, UR7, !P0 ;  /* 0x0000000707007c0c */ /* 0x020fe2000c741270 */
[----:B------:R-:W5:Y:S01]  /*39430*/  LDCU UR7, c[0x0][0x39c] ;  /* 0x00007380ff0777ac */ /* 0x000f620008000800 */
[----:B------:R-:W0:Y:S01]  /*39440*/  LDL.LU R7, [R1+0x200] ;  /* 0x0002000001077983 */ /* 0x000e220000300800 */
[----:B------:R-:W-:-:S02]  /*39450*/  PRMT R16, R16, 0x7632, R16 ;  /* 0x0000763210107816 */ /* 0x000fc40000000010 */
[----:B------:R-:W-:Y:S01]  /*39460*/  PRMT R20, R20, 0x7632, R20 ;  /* 0x0000763214147816 */ /* 0x000fe20000000014 */
[----:B------:R-:W5:Y:S01]  /*39470*/  LDL.LU R27, [R1+0x204] ;  /* 0x00020400011b7983 */ /* 0x000f620000300800 */
[----:B------:R-:W0:Y:S03]  /*39480*/  LDC R8, c[0x0][0x3b8] ;  /* 0x0000ee00ff087b82 */ /* 0x000e260000000800 */
[----:B------:R-:W5:Y:S01]  /*39490*/  LDL.LU R10, [R1+0x44] ;  /* 0x00004400010a7983 */ /* 0x000f620000300800 */
[----:B------:R-:W-:-:S05]  /*394a0*/  LEA.HI.X.SX32 R29, R3, R2, 0x1, P3 ;  /* 0x00000002031d7211 */ /* 0x000fca00018f0eff */
[----:B------:R1:W-:Y:S01]  /*394b0*/  @P4 STG.E.U16 desc[UR10][R28.64], R24 ;  /* 0x000000181c004986 */ /* 0x0003e2000c10150a */
[----:B----4-:R-:W-:Y:S01]  /*394c0*/  ISETP.LT.AND P3, PT, R6, UR5, !P0 ;  /* 0x0000000506007c0c */ /* 0x010fe2000c761270 */
[----:B------:R-:W-:Y:S01]  /*394d0*/  IMAD R3, R15, 0x4, R3 ;  /* 0x000000040f037824 */ /* 0x000fe200078e0203 */
[----:B------:R-:W4:Y:S01]  /*394e0*/  LDC R6, c[0x0][0x3b8] ;  /* 0x0000ee00ff067b82 */ /* 0x000f220000000800 */
[----:B------:R-:W-:Y:S01]  /*394f0*/  PRMT R12, R12, 0x7632, R12 ;  /* 0x000076320c0c7816 */ /* 0x000fe2000000000c */
[----:B------:R-:W2:Y:S06]  /*39500*/  LDCU UR5, c[0x0][0x39c] ;  /* 0x00007380ff0577ac */ /* 0x000eac0008000800 */
[----:B-1----:R-:W1:Y:S01]  /*39510*/  LDC R24, c[0x0][0x3b8] ;  /* 0x0000ee00ff187b82 */ /* 0x002e620000000800 */
[----:B------:R-:W-:Y:S01]  /*39520*/  LEA R28, P4, R3, R0, 0x1 ;  /* 0x00000000031c7211 */ /* 0x000fe200078808ff */
[----:B------:R-:W-:-:S03]  /*39530*/  IMAD R4, R15, 0x4, R3 ;  /* 0x000000040f047824 */ /* 0x000fc600078e0203 */
[----:B------:R-:W-:Y:S01]  /*39540*/  LEA.HI.X.SX32 R29, R3, R2, 0x1, P4 ;  /* 0x00000002031d7211 */ /* 0x000fe200020f0eff */
[----:B------:R-:W-:Y:S01]  /*39550*/  IMAD R3, R15, 0x4, R4 ;  /* 0x000000040f037824 */ /* 0x000fe200078e0204 */
[C---:B------:R-:W-:Y:S01]  /*39560*/  LEA R18, P4, R4.reuse, R0, 0x1 ;  /* 0x0000000004127211 */ /* 0x040fe200078808ff */
[----:B------:R-:W5:Y:S04]  /*39570*/  LDL.LU R15, [R1+0x208] ;  /* 0x00020800010f7983 */ /* 0x000f680000300800 */
[----:B------:R3:W-:Y:S01]  /*39580*/  @P6 STG.E.U16 desc[UR10][R28.64], R16 ;  /* 0x000000101c006986 */ /* 0x0007e2000c10150a */
[----:B------:R-:W-:Y:S02]  /*39590*/  LEA.HI.X.SX32 R19, R4, R2, 0x1, P4 ;  /* 0x0000000204137211 */ /* 0x000fe400020f0eff */
[C---:B---3--:R-:W-:Y:S01]  /*395a0*/  LEA R28, P6, R3.reuse, R0, 0x1 ;  /* 0x00000000031c7211 */ /* 0x048fe200078c08ff */
[----:B------:R-:W3:Y:S03]  /*395b0*/  LDC R16, c[0x0][0x3b8] ;  /* 0x0000ee00ff107b82 */ /* 0x000ee60000000800 */
[----:B------:R-:W-:Y:S01]  /*395c0*/  LEA.HI.X.SX32 R29, R3, R2, 0x1, P6 ;  /* 0x00000002031d7211 */ /* 0x000fe200030f0eff */
[----:B-1----:R-:W-:Y:S01]  /*395d0*/  IMAD R3, R24, 0x4, R3 ;  /* 0x0000000418037824 */ /* 0x002fe200078e0203 */
[----:B------:R1:W-:Y:S01]  /*395e0*/  @P5 STG.E.U16 desc[UR10][R18.64], R12 ;  /* 0x0000000c12005986 */ /* 0x0003e2000c10150a */
[----:B------:R-:W-:Y:S01]  /*395f0*/  ISETP.LT.AND P4, PT, R26, UR4, !P0 ;  /* 0x000000041a007c0c */ /* 0x000fe2000c781270 */
[----:B------:R-:W0:Y:S01]  /*39600*/  LDCU UR4, c[0x0][0x39c] ;  /* 0x00007380ff0477ac */ /* 0x000e220008000800 */
[----:B----4-:R-:W-:Y:S01]  /*39610*/  IMAD R4, R6, 0x4, R3 ;  /* 0x0000000406047824 */ /* 0x010fe200078e0203 */
[----:B------:R4:W-:Y:S04]  /*39620*/  @P3 STG.E.U16 desc[UR10][R28.64], R20 ;  /* 0x000000141c003986 */ /* 0x0009e8000c10150a */
[----:B-1----:R-:W3:Y:S01]  /*39630*/  LDL.LU.64 R18, [R1+0xca0] ;  /* 0x000ca00001127983 */ /* 0x002ee20000300a00 */
[----:B------:R-:W1:Y:S01]  /*39640*/  LDC R12, c[0x0][0x3b8] ;  /* 0x0000ee00ff0c7b82 */ /* 0x000e620000000800 */
[----:B----4-:R-:W-:-:S04]  /*39650*/  LEA R28, P6, R3, R0, 0x1 ;  /* 0x00000000031c7211 */ /* 0x010fc800078c08ff */
[----:B------:R-:W-:-:S03]  /*39660*/  LEA.HI.X.SX32 R29, R3, R2, 0x1, P6 ;  /* 0x00000002031d7211 */ /* 0x000fc600030f0eff */
[----:B------:R-:W4:Y:S01]  /*39670*/  LDC R20, c[0x0][0x3b8] ;  /* 0x0000ee00ff147b82 */ /* 0x000f220000000800 */
[C---:B------:R-:W-:Y:S02]  /*39680*/  LEA R6, P6, R4.reuse, R0, 0x1 ;  /* 0x0000000004067211 */ /* 0x040fe400078c08ff */
[----:B--2---:R-:W-:Y:S02]  /*39690*/  ISETP.LT.AND P5, PT, R11, UR5, !P0 ;  /* 0x000000050b007c0c */ /* 0x004fe4000c7a1270 */
[----:B0-----:R-:W-:Y:S01]  /*396a0*/  ISETP.LT.AND P3, PT, R7, UR6, !P0 ;  /* 0x0000000607007c0c */ /* 0x001fe2000c761270 */
[----:B------:R-:W2:Y:S01]  /*396b0*/  LDL.LU R11, [R1+0x20c] ;  /* 0x00020c00010b7983 */ /* 0x000ea20000300800 */
[----:B------:R-:W-:Y:S01]  /*396c0*/  LEA.HI.X.SX32 R7, R4, R2, 0x1, P6 ;  /* 0x0000000204077211 */ /* 0x000fe200030f0eff */
[----:B------:R-:W-:Y:S01]  /*396d0*/  IMAD R3, R14, 0x4, R4 ;  /* 0x000000040e037824 */ /* 0x000fe200078e0204 */
[----:B------:R-:W2:Y:S01]  /*396e0*/  LDCU UR6, c[0x0][0x39c] ;  /* 0x00007380ff0677ac */ /* 0x000ea20008000800 */
[----:B------:R-:W2:Y:S01]  /*396f0*/  LDL.LU R26, [R1+0x214] ;  /* 0x00021400011a7983 */ /* 0x000ea20000300800 */
[----:B------:R-:W0:Y:S03]  /*39700*/  LDCU UR5, c[0x0][0x39c] ;  /* 0x00007380ff0577ac */ /* 0x000e260008000800 */
[----:B-----5:R-:W-:Y:S04]  /*39710*/  @P2 STG.E.U16 desc[UR10][R28.64], R10 ;  /* 0x0000000a1c002986 */ /* 0x020fe8000c10150a */
[----:B------:R5:W-:Y:S04]  /*39720*/  @P4 STG.E.U16 desc[UR10][R6.64], R5 ;  /* 0x0000000506004986 */ /* 0x000be8000c10150a */
[----:B-----5:R-:W5:Y:S01]  /*39730*/  LDL.LU.64 R6, [R1+0xc98] ;  /* 0x000c980001067983 */ /* 0x020f620000300a00 */
[----:B------:R-:W-:-:S04]  /*39740*/  LEA R28, P6, R3, R0, 0x1 ;  /* 0x00000000031c7211 */ /* 0x000fc800078c08ff */
[----:B------:R-:W-:Y:S01]  /*39750*/  LEA.HI.X.SX32 R29, R3, R2, 0x1, P6 ;  /* 0x00000002031d7211 */ /* 0x000fe200030f0eff */
[----:B------:R-:W-:Y:S01]  /*39760*/  IMAD R3, R8, 0x4, R3 ;  /* 0x0000000408037824 */ /* 0x000fe200078e0203 */
[----:B------:R-:W-:Y:S01]  /*39770*/  ISETP.LT.AND P2, PT, R27, UR4, !P0 ;  /* 0x000000041b007c0c */ /* 0x000fe2000c741270 */
[----:B------:R-:W0:Y:S01]  /*39780*/  LDC R8, c[0x0][0x3b8] ;  /* 0x0000ee00ff087b82 */ /* 0x000e220000000800 */
[----:B------:R-:W2:Y:S01]  /*39790*/  LDL.LU R27, [R1+0x218] ;  /* 0x00021800011b7983 */ /* 0x000ea20000300800 */
[----:B---3--:R-:W-:Y:S01]  /*397a0*/  IMAD R4, R16, 0x4, R3 ;  /* 0x0000000410047824 */ /* 0x008fe200078e0203 */
[----:B------:R-:W3:Y:S02]  /*397b0*/  LDCU UR4, c[0x0][0x39c] ;  /* 0x00007380ff0477ac */ /* 0x000ee40008000800 */
[----:B------:R-:W2:Y:S03]  /*397c0*/  LDL.LU R24, [R1+0x21c] ;  /* 0x00021c0001187983 */ /* 0x000ea60000300800 */
[----:B------:R-:W0:Y:S01]  /*397d0*/  LDC R16, c[0x0][0x3b8] ;  /* 0x0000ee00ff107b82 */ /* 0x000e220000000800 */
[----:B-----5:R5:W-:Y:S02]  /*397e0*/  @P5 STG.E.U16 desc[UR10][R28.64], R6 ;  /* 0x000000061c005986 */ /* 0x020be4000c10150a */
[----:B-----5:R-:W-:-:S04]  /*397f0*/  LEA R28, P5, R3, R0, 0x1 ;  /* 0x00000000031c7211 */ /* 0x020fc800078a08ff */
[----:B------:R-:W-:Y:S01]  /*39800*/  LEA.HI.X.SX32 R29, R3, R2, 0x1, P5 ;  /* 0x00000002031d7211 */ /* 0x000fe200028f0eff */
[----:B----4-:R-:W-:Y:S01]  /*39810*/  IMAD R3, R20, 0x4, R4 ;  /* 0x0000000414037824 */ /* 0x010fe200078e0204 */
[----:B--2---:R-:W-:Y:S01]  /*39820*/  ISETP.LT.AND P5, PT, R11, UR6, !P0 ;  /* 0x000000060b007c0c */ /* 0x004fe2000c7a1270 */
[----:B------:R-:W2:Y:S01]  /*39830*/  LDCU UR6, c[0x0][0x39c] ;  /* 0x00007380ff0677ac */ /* 0x000ea20008000800 */
[----:B------:R-:W4:Y:S04]  /*39840*/  LDL.LU R11, [R1+0x220] ;  /* 0x00022000010b7983 */ /* 0x000f280000300800 */
[----:B------:R-:W3:Y:S01]  /*39850*/  LDL.LU R20, [R1+0x210] ;  /* 0x0002100001147983 */ /* 0x000ee20000300800 */
[----:B0-----:R-:W-:Y:S01]  /*39860*/  ISETP.LT.AND P4, PT, R15, UR5, !P0 ;  /* 0x000000050f007c0c */ /* 0x001fe2000c781270 */
[----:B------:R-:W0:Y:S01]  /*39870*/  LDCU UR5, c[0x0][0x39c] ;  /* 0x00007380ff0577ac */ /* 0x000e220008000800 */
[C---:B------:R-:W-:Y:S01]  /*39880*/  LEA R14, P6, R4.reuse, R0, 0x1 ;  /* 0x00000000040e7211 */ /* 0x040fe200078c08ff */
[----:B------:R5:W-:Y:S03]  /*39890*/  @P3 STG.E.U16 desc[UR10][R28.64], R9 ;  /* 0x000000091c003986 */ /* 0x000be6000c10150a */
[----:B------:R-:W-:-:S02]  /*398a0*/  LEA.HI.X.SX32 R15, R4, R2, 0x1, P6 ;  /* 0x00000002040f7211 */ /* 0x000fc400030f0eff */
[----:B-----5:R-:W-:-:S04]  /*398b0*/  LEA R28, P6, R3, R0, 0x1 ;  /* 0x00000000031c7211 */ /* 0x020fc800078c08ff */
[----:B------:R-:W-:Y:S01]  /*398c0*/  LEA.HI.X.SX32 R29, R3, R2, 0x1, P6 ;  /* 0x00000002031d7211 */ /* 0x000fe200030f0eff */
[----:B-1----:R-:W-:Y:S01]  /*398d0*/  IMAD R3, R12, 0x4, R3 ;  /* 0x000000040c037824 */ /* 0x002fe200078e0203 */
[----:B------:R1:W-:Y:S01]  /*398e0*/  @P2 STG.E.U16 desc[UR10][R14.64], R25 ;  /* 0x000000190e002986 */ /* 0x0003e2000c10150a */
[----:B------:R-:W-:Y:S01]  /*398f0*/  PRMT R5, R10, 0x7632, R5 ;  /* 0x000076320a057816 */ /* 0x000fe20000000005 */
[----:B------:R-:W5:Y:S01]  /*39900*/  LDC R12, c[0x0][0x3b8] ;  /* 0x0000ee00ff0c7b82 */ /* 0x000f620000000800 */
[----:B------:R-:W-:Y:S01]  /*39910*/  IMAD R4, R8, 0x4, R3 ;  /* 0x0000000408047824 */ /* 0x000fe200078e0203 */
[----:B------:R2:W-:Y:S01]  /*39920*/  @P4 STG.E.U16 desc[UR10][R28.64], R17 ;  /* 0x000000111c004986 */ /* 0x0005e2000c10150a */
[----:B0-----:R-:W-:Y:S01]  /*39930*/  ISETP.LT.AND P2, PT, R26, UR5, !P0 ;  /* 0x000000051a007c0c */ /* 0x001fe2000c741270 */
[----:B------:R-:W4:Y:S02]  /*39940*/  LDCU UR5, c[0x0][0x39c] ;  /* 0x00007380ff0577ac */ /* 0x000f240008000800 */
[----:B------:R-:W-:-:S02]  /*39950*/  LEA R26, P6, R4, R0, 0x1 ;  /* 0x00000000041a7211 */ /* 0x000fc400078c08ff */
[----:B------:R-:W0:Y:S01]  /*39960*/  LDC R8, c[0x0][0x3b8] ;  /* 0x0000ee00ff087b82 */ /* 0x000e220000000800 */
[----:B-1----:R-:W4:Y:S01]  /*39970*/  LDL.LU.64 R14, [R1+0xc90] ;  /* 0x000c9000010e7983 */ /* 0x002f220000300a00 */
[----:B--2---:R-:W-:-:S04]  /*39980*/  LEA R28, P4, R3, R0, 0x1 ;  /* 0x00000000031c7211 */ /* 0x004fc800078808ff */
[-C--:B------:R-:W-:Y:S01]  /*39990*/  LEA.HI.X.SX32 R29, R3, R2.reuse, 0x1, P4 ;  /* 0x00000002031d7211 */ /* 0x080fe200020f0eff */
[----:B------:R-:W-:Y:S01]  /*399a0*/  IMAD R3, R16, 0x4, R4 ;  /* 0x0000000410037824 */ /* 0x000fe200078e0204 */
[----:B------:R-:W-:Y:S01]  /*399b0*/  ISETP.LT.AND P4, PT, R27, UR6, !P0 ;  /* 0x000000061b007c0c */ /* 0x000fe2000c781270 */
[----:B------:R-:W2:Y:S01]  /*399c0*/  LDL.LU R16, [R1+0x224] ;  /* 0x0002240001107983 */ /* 0x000ea20000300800 */
[----:B------:R-:W-:Y:S01]  /*399d0*/  LEA.HI.X.SX32 R27, R4, R2, 0x1, P6 ;  /* 0x00000002041b7211 */ /* 0x000fe200030f0eff */
[----:B------:R-:W2:Y:S02]  /*399e0*/  LDCU UR6, c[0x0][0x39c] ;  /* 0x00007380ff0677ac */ /* 0x000ea40008000800 */
[----:B------:R1:W-:Y:S02]  /*399f0*/  @P5 STG.E.U16 desc[UR10][R28.64], R13 ;  /* 0x0000000d1c005986 */ /* 0x0003e4000c10150a */
[----:B-1----:R-:W-:-:S04]  /*39a00*/  LEA R28, P6, R3, R0, 0x1 ;  /* 0x00000000031c7211 */ /* 0x002fc800078c08ff */
[----:B------:R-:W-:Y:S02]  /*39a10*/  LEA.HI.X.SX32 R29, R3, R2, 0x1, P6 ;  /* 0x00000002031d7211 */ /* 0x000fe400030f0eff */
[----:B---3--:R-:W-:Y:S01]  /*39a20*/  ISETP.LT.AND P3, PT, R20, UR4, !P0 ;  /* 0x0000000414007c0c */ /* 0x008fe2000c761270 */
[----:B------:R-:W1:Y:S01]  /*39a30*/  LDCU UR4, c[0x0][0x39c] ;  /* 0x00007380ff0477ac */ /* 0x000e620008000800 */
[----:B------:R-:W3:Y:S11]  /*39a40*/  LDC R20, c[0x0][0x3b8] ;  /* 0x0000ee00ff147b82 */ /* 0x000ef60000000800 */
[----:B------:R0:W-:Y:S04]  /*39a50*/  @P3 STG.E.U16 desc[UR10][R26.64], R21 ;  /* 0x000000151a003986 */ /* 0x0001e8000c10150a */
[----:B------:R5:W-:Y:S01]  /*39a60*/  @P2 STG.E.U16 desc[UR10][R28.64], R5 ;  /* 0x000000051c002986 */ /* 0x000be2000c10150a */
[----:B-1----:R-:W-:Y:S01]  /*39a70*/  ISETP.LT.AND P5, PT, R24, UR4, !P0 ;  /* 0x0000000418007c0c */ /* 0x002fe2000c7a1270 */
[----:B------:R-:W1:Y:S02]  /*39a80*/  LDCU UR4, c[0x0][0x39c] ;  /* 0x00007380ff0477ac */ /* 0x000e640008000800 */
[----:B0-----:R-:W2:Y:S04]  /*39a90*/  LDL.LU.64 R26, [R1+0xc88] ;  /* 0x000c8800011a7983 */ /* 0x001ea80000300a00 */
[----:B------:R-:W2:Y:S04]  /*39aa0*/  LDL.LU R24, [R1+0x22c] ;  /* 0x00022c0001187983 */ /* 0x000ea80000300800 */
[----:B-----5:R-:W1:Y:S01]  /*39ab0*/  LDL.LU R29, [R1+0x228] ;  /* 0x00022800011d7983 */ /* 0x020e620000300800 */
[----:B---3--:R-:W-:Y:S01]  /*39ac0*/  IMAD R4, R20, 0x4, R3 ;  /* 0x0000000414047824 */ /* 0x008fe200078e0203 */
[----:B----4-:R-:W-:Y:S01]  /*39ad0*/  ISETP.LT.AND P3, PT, R11, UR5, !P0 ;  /* 0x000000050b007c0c */ /* 0x010fe2000c761270 */
[----:B------:R-:W0:Y:S01]  /*39ae0*/  LDC R20, c[0x0][0x3b8] ;  /* 0x0000ee00ff147b82 */ /* 0x000e220000000800 */
[----:B------:R-:W-:Y:S01]  /*39af0*/  PRMT R5, R5, 0x7632, R5 ;  /* 0x0000763205057816 */ /* 0x000fe20000000005 */
[----:B------:R-:W-:Y:S01]  /*39b00*/  IMAD R3, R8, 0x4, R4 ;  /* 0x0000000408037824 */ /* 0x000fe200078e0204 */
[C---:B------:R-:W-:Y:S01]  /*39b10*/  LEA R10, P6, R4.reuse, R0, 0x1 ;  /* 0x00000000040a7211 */ /* 0x040fe200078c08ff */
[----:B------:R-:W3:Y:S03]  /*39b20*/  LDCU UR5, c[0x0][0x39c] ;  /* 0x00007380ff0577ac */ /* 0x000ee60008000800 */
[----:B------:R-:W-:-:S02]  /*39b30*/  LEA.HI.X.SX32 R11, R4, R2, 0x1, P6 ;  /* 0x00000002040b7211 */ /* 0x000fc400030f0eff */
[C---:B------:R-:W-:Y:S02]  /*39b40*/  LEA R4, P6, R3.reuse, R0, 0x1 ;  /* 0x0000000003047211 */ /* 0x040fe400078c08ff */
[----:B------:R-:W-:Y:S01]  /*39b50*/  PRMT R8, R6, 0x7632, R8 ;  /* 0x0000763206087816 */ /* 0x000fe20000000008 */
[----:B------:R4:W-:Y:S02]  /*39b60*/  @P4 STG.E.U16 desc[UR10][R10.64], R5 ;  /* 0x000000050a004986 */ /* 0x0009e4000c10150a */
[----:B----4-:R-:W-:Y:S02]  /*39b70*/  LEA.HI.X.SX32 R5, R3, R2, 0x1, P6 ;  /* 0x0000000203057211 */ /* 0x010fe400030f0eff */
[----:B------:R-:W4:Y:S04]  /*39b80*/  LDL.LU.64 R10, [R1+0xc80] ;  /* 0x000c8000010a7983 */ /* 0x000f280000300a00 */
[----:B------:R-:W5:Y:S04]  /*39b90*/  LDL.LU R6, [R1+0xc78] ;  /* 0x000c780001067983 */ /* 0x000f680000300800 */
[----:B------:R3:W-:Y:S01]  /*39ba0*/  @P5 STG.E.U16 desc[UR10][R4.64], R8 ;  /* 0x0000000804005986 */ /* 0x0007e2000c10150a */
[----:B------:R-:W-:Y:S01]  /*39bb0*/  IMAD R3, R12, 0x4, R3 ;  /* 0x000000040c037824 */ /* 0x000fe200078e0203 */
[----:B------:R-:W-:Y:S01]  /*39bc0*/  PRMT R9, R9, 0x7632, R9 ;  /* 0x0000763209097816 */ /* 0x000fe20000000009 */
[----:B------:R-:W1:Y:S01]  /*39bd0*/  LDC R12, c[0x0][0x3b8] ;  /* 0x0000ee00ff0c7b82 */ /* 0x000e620000000800 */
[----:B---3--:R-:W3:Y:S02]  /*39be0*/  LDL.LU R8, [R1+0x230] ;  /* 0x0002300001087983 */ /* 0x008ee40000300800 */
[----:B------:R-:W-:-:S02]  /*39bf0*/  LEA R28, P5, R3, R0, 0x1 ;  /* 0x00000000031c7211 */ /* 0x000fc400078a08ff */
[----:B--2---:R-:W-:Y:S01]  /*39c00*/  ISETP.LT.AND P2, PT, R16, UR6, !P0 ;  /* 0x0000000610007c0c */ /* 0x004fe2000c741270 */
[----:B0-----:R-:W-:Y:S02]  /*39c10*/  IMAD R5, R20, 0x4, R3 ;  /* 0x0000000414057824 */ /* 0x001fe400078e0203 */
[----:B------:R-:W0:Y:S01]  /*39c20*/  LDC R16, c[0x0][0x3b8] ;  /* 0x0000ee00ff107b82 */ /* 0x000e220000000800 */
[----:B------:R-:W3:Y:S07]  /*39c30*/  LDCU UR6, c[0x0][0x39c] ;  /* 0x00007380ff0677ac */ /* 0x000eee0008000800 */
[----:B------:R-:W2:Y:S01]  /*39c40*/  LDC R20, c[0x0][0x3b8] ;  /* 0x0000ee00ff147b82 */ /* 0x000ea20000000800 */
[----:B-1----:R-:W-:Y:S01]  /*39c50*/  ISETP.LT.AND P4, PT, R29, UR4, !P0 ;  /* 0x000000041d007c0c */ /* 0x002fe2000c781270 */
[----:B------:R-:W1:Y:S01]  /*39c60*/  LDCU UR4, c[0x0][0x39c] ;  /* 0x00007380ff0477ac */ /* 0x000e620008000800 */
[----:B------:R-:W-:-:S05]  /*39c70*/  LEA.HI.X.SX32 R29, R3, R2, 0x1, P5 ;  /* 0x00000002031d7211 */ /* 0x000fca00028f0eff */
[----:B------:R0:W-:Y:S04]  /*39c80*/  @P3 STG.E.U16 desc[UR10][R28.64], R9 ;  /* 0x000000091c003986 */ /* 0x0001e8000c10150a */
[----:B0-----:R-:W4:Y:S01]  /*39c90*/  LDL.LU R29, [R1+0x23c] ;  /* 0x00023c00011d7983 */ /* 0x001f220000300800 */
[----:B------:R-:W-:-:S03]  /*39ca0*/  IMAD R3, R16, 0x4, R5 ;  /* 0x0000000410037824 */ /* 0x000fc600078e0205 */
[----:B------:R-:W1:Y:S04]  /*39cb0*/  LDL.LU R16, [R1+0x238] ;  /* 0x0002380001107983 */ /* 0x000e680000300800 */
[----:B------:R-:W5:Y:S01]  /*39cc0*/  LDL.LU R28, [R1+0x244] ;  /* 0x00024400011c7983 */ /* 0x000f620000300800 */
[----:B------:R-:W-:Y:S01]  /*39cd0*/  ISETP.LT.AND P6, PT, R24, UR5, !P0 ;  /* 0x0000000518007c0c */ /* 0x000fe2000c7c1270 */
[----:B------:R-:W5:Y:S01]  /*39ce0*/  LDCU UR5, c[0x0][0x39c] ;  /* 0x00007380ff0577ac */ /* 0x000f620008000800 */
[----:B------:R-:W-:Y:S01]  /*39cf0*/  LEA R4, P5, R5, R0, 0x1 ;  /* 0x0000000005047211 */ /* 0x000fe200078a08ff */
[----:B------:R-:W0:Y:S01]  /*39d00*/  LDC R24, c[0x0][0x3b8] ;  /* 0x0000ee00ff187b82 */ /* 0x000e220000000800 */
[----:B------:R-:W-:Y:S02]  /*39d10*/  PRMT R25, R25, 0x7632, R25 ;  /* 0x0000763219197816 */ /* 0x000fe40000000019 */
[----:B------:R-:W-:-:S02]  /*39d20*/  LEA.HI.X.SX32 R5, R5, R2, 0x1, P5 ;  /* 0x0000000205057211 */ /* 0x000fc400028f0eff */
[----:B------:R-:W-:-:S03]  /*39d30*/  PRMT R17, R17, 0x7632, R17 ;  /* 0x0000763211117816 */ /* 0x000fc60000000011 */
[----:B------:R2:W-:Y:S01]  /*39d40*/  @P2 STG.E.U16 desc[UR10][R4.64], R25 ;  /* 0x0000001904002986 */ /* 0x0005e2000c10150a */
[----:B---3--:R-:W-:Y:S01]  /*39d50*/  ISETP.LT.AND P5, PT, R8, UR6, !P0 ;  /* 0x0000000608007c0c */ /* 0x008fe2000c7a1270 */
[----:B------:R-:W3:Y:S01]  /*39d60*/  LDCU UR6, c[0x0][0x39c] ;  /* 0x00007380ff0677ac */ /* 0x000ee20008000800 */
[C---:B------:R-:W-:Y:S01]  /*39d70*/  LEA R8, P3, R3.reuse, R0, 0x1 ;  /* 0x0000000003087211 */ /* 0x040fe200078608ff */
[----:B--2---:R-:W-:Y:S01]  /*39d80*/  IMAD R5, R12, 0x4, R3 ;  /* 0x000000040c057824 */ /* 0x004fe200078e0203 */
[----:B------:R-:W2:Y:S02]  /*39d90*/  LDL.LU R25, [R1+0x48] ;  /* 0x0000480001197983 */ /* 0x000ea40000300800 */
[----:B------:R-:W-:Y:S01]  /*39da0*/  LEA.HI.X.SX32 R9, R3, R2, 0x1, P3 ;  /* 0x0000000203097211 */ /* 0x000fe200018f0eff */
[----:B------:R-:W-:Y:S01]  /*39db0*/  IMAD R3, R20, 0x4, R5 ;  /* 0x0000000414037824 */ /* 0x000fe200078e0205 */
[----:B------:R-:W-:Y:S01]  /*39dc0*/  PRMT R13, R13, 0x7632, R13 ;  /* 0x000076320d0d7816 */ /* 0x000fe2000000000d */
[----:B------:R-:W1:Y:S02]  /*39dd0*/  LDC R20, c[0x0][0x3b8] ;  /* 0x0000ee00ff147b82 */ /* 0x000e640000000800 */
[----:B------:R3:W-:Y:S01]  /*39de0*/  @P4 STG.E.U16 desc[UR10][R8.64], R17 ;  /* 0x0000001108004986 */ /* 0x0007e2000c10150a */
[----:B------:R-:W-:-:S04]  /*39df0*/  LEA R4, P4, R5, R0, 0x1 ;  /* 0x0000000005047211 */ /* 0x000fc800078808ff */
[----:B------:R-:W-:Y:S01]  /*39e00*/  LEA.HI.X.SX32 R5, R5, R2, 0x1, P4 ;  /* 0x0000000205057211 */ /* 0x000fe200020f0eff */
[----:B0-----:R-:W-:Y:S01]  /*39e10*/  IMAD R12, R24, 0x4, R3 ;  /* 0x00000004180c7824 */ /* 0x001fe200078e0203 */
[C---:B---3--:R-:W-:Y:S01]  /*39e20*/  LEA R8, P4, R3.reuse, R0, 0x1 ;  /* 0x0000000003087211 */ /* 0x048fe200078808ff */
[----:B------:R-:W0:Y:S03]  /*39e30*/  LDC R17, c[0x0][0x3b8] ;  /* 0x0000ee00ff117b82 */ /* 0x000e260000000800 */
[----:B------:R-:W-:Y:S02]  /*39e40*/  LEA.HI.X.SX32 R9, R3, R2, 0x1, P4 ;  /* 0x0000000203097211 */ /* 0x000fe400020f0eff */
[----:B------:R-:W-:Y:S01]  /*39e50*/  PRMT R21, R21, 0x7632, R21 ;  /* 0x0000763215157816 */ /* 0x000fe20000000015 */
[----:B------:R-:W-:Y:S04]  /*39e60*/  @P6 STG.E.U16 desc[UR10][R4.64], R13 ;  /* 0x0000000d04006986 */ /* 0x000fe8000c10150a */
[----:B------:R3:W-:Y:S01]  /*39e70*/  @P5 STG.E.U16 desc[UR10][R8.64], R21 ;  /* 0x0000001508005986 */ /* 0x0007e2000c10150a */
[----:B----4-:R-:W-:Y:S01]  /*39e80*/  ISETP.LT.AND P3, PT, R29, UR7, !P0 ;  /* 0x000000071d007c0c */ /* 0x010fe2000c761270 */
[----:B---3--:R-:W3:Y:S02]  /*39e90*/  LDC R21, c[0x0][0x3b8] ;  /* 0x0000ee00ff157b82 */ /* 0x008ee40000000800 */
[----:B------:R-:W4:Y:S01]  /*39ea0*/  LDL.LU R29, [R1+0x248] ;  /* 0x00024800011d7983 */ /* 0x000f220000300800 */
[----:B-1----:R-:W-:Y:S01]  /*39eb0*/  ISETP.LT.AND P2, PT, R16, UR4, !P0 ;  /* 0x0000000410007c0c */ /* 0x002fe2000c741270 */
[----:B------:R-:W1:Y:S02]  /*39ec0*/  LDCU UR4, c[0x0][0x39c] ;  /* 0x00007380ff0477ac */ /* 0x000e640008000800 */
[----:B------:R-:W3:Y:S01]  /*39ed0*/  LDL.LU R24, [R1+0x250] ;  /* 0x0002500001187983 */ /* 0x000ee20000300800 */
[----:B-----5:R-:W-:Y:S01]  /*39ee0*/  ISETP.LT.AND P5, PT, R28, UR5, !P0 ;  /* 0x000000051c007c0c */ /* 0x020fe2000c7a1270 */
[----:B------:R-:W5:Y:S02]  /*39ef0*/  LDC R16, c[0x0][0x3b8] ;  /* 0x0000ee00ff107b82 */ /* 0x000f640000000800 */
[----:B------:R-:W1:Y:S01]  /*39f00*/  LDL.LU R3, [R1+0x240] ;  /* 0x0002400001037983 */ /* 0x000e620000300800 */
[C---:B------:R-:W-:Y:S01]  /*39f10*/  LEA R4, P6, R12.reuse, R0, 0x1 ;  /* 0x000000000c047211 */ /* 0x040fe200078c08ff */
[----:B------:R-:W3:Y:S02]  /*39f20*/  LDCU UR5, c[0x0][0x39c] ;  /* 0x00007380ff0577ac */ /* 0x000ee40008000800 */
[----:B------:R-:W3:Y:S01]  /*39f30*/  LDL.LU R13, [R1+0x24c] ;  /* 0x00024c00010d7983 */ /* 0x000ee20000300800 */
[----:B------:R-:W0:Y:S03]  /*39f40*/  LDCU UR7, c[0x0][0x39c] ;  /* 0x00007380ff0777ac */ /* 0x000e260008000800 */
[----:B------:R-:W3:Y:S01]  /*39f50*/  LDL.LU R28, [R1+0x254] ;  /* 0x00025400011c7983 */ /* 0x000ee20000300800 */
[----:B------:R-:W-:Y:S01]  /*39f60*/  LEA.HI.X.SX32 R5, R12, R2, 0x1, P6 ;  /* 0x000000020c057211 */ /* 0x000fe200030f0eff */
[----:B-----5:R-:W-:-:S02]  /*39f70*/  IMAD R12, R16, 0x4, R12 ;  /* 0x00000004100c7824 */ /* 0x020fc400078e020c */
[----:B------:R-:W5:Y:S02]  /*39f80*/  LDC R16, c[0x0][0x3b8] ;  /* 0x0000ee00ff107b82 */ /* 0x000f640000000800 */
[----:B--2---:R2:W-:Y:S01]  /*39f90*/  @P2 STG.E.U16 desc[UR10][R4.64], R25 ;  /* 0x0000001904002986 */ /* 0x0045e2000c10150a */
[----:B0-----:R-:W-:-:S05]  /*39fa0*/  IMAD R9, R17, 0x4, R12 ;  /* 0x0000000411097824 */ /* 0x001fca00078e020c */
[----:B------:R-:W0:Y:S01]  /*39fb0*/  LDC R17, c[0x0][0x3b8] ;  /* 0x0000ee00ff117b82 */ /* 0x000e220000000800 */
[----:B--2---:R-:W-:-:S04]  /*39fc0*/  LEA R4, P6, R12, R0, 0x1 ;  /* 0x000000000c047211 */ /* 0x004fc800078c08ff */
[----:B------:R-:W-:Y:S02]  /*39fd0*/  LEA.HI.X.SX32 R5, R12, R2, 0x1, P6 ;  /* 0x000000020c057211 */ /* 0x000fe400030f0eff */
[----:B------:R-:W-:Y:S01]  /*39fe0*/  LEA R8, P6, R9, R0, 0x1 ;  /* 0x0000000009087211 */ /* 0x000fe200078c08ff */
[----:B------:R-:W2:Y:S02]  /*39ff0*/  LDC R12, c[0x0][0x3b8] ;  /* 0x0000ee00ff0c7b82 */ /* 0x000ea40000000800 */
[----:B------:R0:W-:Y:S01]  /*3a000*/  @P3 STG.E.U16 desc[UR10][R4.64], R6 ;  /* 0x0000000604003986 */ /* 0x0001e2000c10150a */
[----:B-1----:R-:W-:Y:S01]  /*3a010*/  ISETP.LT.AND P4, PT, R3, UR4, !P0 ;  /* 0x0000000403007c0c */ /* 0x002fe2000c781270 */
[----:B------:R-:W-:Y:S01]  /*3a020*/  IMAD R3, R20, 0x4, R9 ;  /* 0x0000000414037824 */ /* 0x000fe200078e0209 */
[----:B------:R-:W-:Y:S01]  /*3a030*/  LEA.HI.X.SX32 R9, R9, R2, 0x1, P6 ;  /* 0x0000000209097211 */ /* 0x000fe200030f0eff */
[----:B------:R-:W1:Y:S01]  /*3a040*/  LDCU UR4, c[0x0][0x39c] ;  /* 0x00007380ff0477ac */ /* 0x000e620008000800 */
[----:B----4-:R-:W-:Y:S01]  /*3a050*/  ISETP.LT.AND P2, PT, R29, UR6, !P0 ;  /* 0x000000061d007c0c */ /* 0x010fe2000c741270 */
[----:B------:R-:W4:Y:S01]  /*3a060*/  LDC R20, c[0x0][0x3b8] ;  /* 0x0000ee00ff147b82 */ /* 0x000f220000000800 */
[C---:B0-----:R-:W-:Y:S01]  /*3a070*/  LEA R4, P6, R3.reuse, R0, 0x1 ;  /* 0x0000000003047211 */ /* 0x041fe200078c08ff */
[----:B------:R-:W4:Y:S01]  /*3a080*/  LDL.LU R29, [R1+0x25c] ;  /* 0x00025c00011d7983 */ /* 0x000f220000300800 */
[----:B------:R-:W0:Y:S02]  /*3a090*/  LDCU UR6, c[0x0][0x39c] ;  /* 0x00007380ff0677ac */ /* 0x000e240008000800 */
[----:B------:R-:W-:Y:S01]  /*3a0a0*/  LEA.HI.X.SX32 R5, R3, R2, 0x1, P6 ;  /* 0x0000000203057211 */ /* 0x000fe200030f0eff */
[----:B-----5:R-:W-:-:S02]  /*3a0b0*/  IMAD R3, R16, 0x4, R3 ;  /* 0x0000000410037824 */ /* 0x020fc400078e0203 */
[----:B------:R5:W-:Y:S01]  /*3a0c0*/  @P4 STG.E.U16 desc[UR10][R8.64], R7 ;  /* 0x0000000708004986 */ /* 0x000be2000c10150a */
[----:B---3--:R-:W-:Y:S01]  /*3a0d0*/  ISETP.LT.AND P4, PT, R24, UR5, !P0 ;  /* 0x0000000518007c0c */ /* 0x008fe2000c781270 */
[----:B------:R-:W3:Y:S02]  /*3a0e0*/  LDCU UR5, c[0x0][0x39c] ;  /* 0x00007380ff0577ac */ /* 0x000ee40008000800 */
[----:B------:R-:W3:Y:S04]  /*3a0f0*/  LDL.LU R24, [R1+0x264] ;  /* 0x0002640001187983 */ /* 0x000ee80000300800 */
[----:B------:R-:W3:Y:S04]  /*3a100*/  LDL.LU R16, [R1+0x258] ;  /* 0x0002580001107983 */ /* 0x000ee80000300800 */
[----:B------:R2:W-:Y:S01]  /*3a110*/  @P5 STG.E.U16 desc[UR10][R4.64], R10 ;  /* 0x0000000a04005986 */ /* 0x0005e2000c10150a */
[----:B0-----:R-:W-:-:S02]  /*3a120*/  ISETP.LT.AND P5, PT, R28, UR6, !P0 ;  /* 0x000000061c007c0c */ /* 0x001fc4000c7a1270 */
[----:B-1----:R-:W-:Y:S01]  /*3a130*/  ISETP.LT.AND P3, PT, R13, UR4, !P0 ;  /* 0x000000040d007c0c */ /* 0x002fe2000c761270 */
[----:B------:R-:W3:Y:S01]  /*3a140*/  LDL.LU R28, [R1+0x268] ;  /* 0x00026800011c7983 */ /* 0x000ee20000300800 */
[----:B------:R-:W0:Y:S01]  /*3a150*/  LDC R13, c[0x0][0x3b8] ;  /* 0x0000ee00ff0d7b82 */ /* 0x000e220000000800 */
[----:B------:R-:W1:Y:S01]  /*3a160*/  LDCU UR4, c[0x0][0x39c] ;  /* 0x00007380ff0477ac */ /* 0x000e620008000800 */
[----:B-----5:R-:W-:Y:S01]  /*3a170*/  IMAD R9, R17, 0x4, R3 ;  /* 0x0000000411097824 */ /* 0x020fe200078e0203 */
[----:B------:R-:W5:Y:S01]  /*3a180*/  LDCU UR6, c[0x0][0x39c] ;  /* 0x00007380ff0677ac */ /* 0x000f620008000800 */
[----:B--2---:R-:W-:-:S04]  /*3a190*/  LEA R4, P6, R3, R0, 0x1 ;  /* 0x0000000003047211 */ /* 0x004fc800078c08ff */
[----:B------:R-:W2:Y:S01]  /*3a1a0*/  LDC R17, c[0x0][0x3b8] ;  /* 0x0000ee00ff117b82 */ /* 0x000ea20000000800 */
[----:B------:R-:W-:Y:S02]  /*3a1b0*/  LEA.HI.X.SX32 R5, R3, R2, 0x1, P6 ;  /* 0x0000000203057211 */ /* 0x000fe400030f0eff */
[----:B------:R-:W-:Y:S01]  /*3a1c0*/  LEA R8, P6, R9, R0, 0x1 ;  /* 0x0000000009087211 */ /* 0x000fe200078c08ff */
[----:B------:R-:W-:Y:S02]  /*3a1d0*/  IMAD R3, R21, 0x4, R9 ;  /* 0x0000000415037824 */ /* 0x000fe400078e0209 */
[----:B------:R-:W5:Y:S01]  /*3a1e0*/  LDL.LU R21, [R1+0x260] ;  /* 0x0002600001157983 */ /* 0x000f620000300800 */
[----:B------:R-:W-:-:S03]  /*3a1f0*/  LEA.HI.X.SX32 R9, R9, R2, 0x1, P6 ;  /* 0x0000000209097211 */ /* 0x000fc600030f0eff */
[----:B------:R1:W-:Y:S04]  /*3a200*/  @P2 STG.E.U16 desc[UR10][R4.64], R26 ;  /* 0x0000001a04002986 */ /* 0x0003e8000c10150a */
[----:B------:R0:W-:Y:S01]  /*3a210*/  @P3 STG.E.U16 desc[UR10][R8.64], R18 ;  /* 0x0000001208003986 */ /* 0x0001e2000c10150a */
[----:B-1----:R-:W-:Y:S01]  /*3a220*/  LEA R4, P6, R3, R0, 0x1 ;  /* 0x0000000003047211 */ /* 0x002fe200078c08ff */
[----:B0-----:R-:W-:-:S03]  /*3a230*/  IMAD R9, R13, 0x4, R3 ;  /* 0x000000040d097824 */ /* 0x001fc600078e0203 */
[----:B------:R-:W-:Y:S01]  /*3a240*/  LEA.HI.X.SX32 R5, R3, R2, 0x1, P6 ;  /* 0x0000000203057211 */ /* 0x000fe200030f0eff */
[----:B------:R-:W0:Y:S01]  /*3a250*/  LDC R13, c[0x0][0x3b8] ;  /* 0x0000ee00ff0d7b82 */ /* 0x000e220000000800 */
[----:B------:R-:W-:Y:S01]  /*3a260*/  IMAD R3, R12, 0x4, R9 ;  /* 0x000000040c037824 */ /* 0x000fe200078e0209 */
[C---:B------:R-:W-:Y:S02]  /*3a270*/  LEA R8, P6, R9.reuse, R0, 0x1 ;  /* 0x0000000009087211 */ /* 0x040fe400078c08ff */
[----:B------:R1:W-:Y:S02]  /*3a280*/  @P4 STG.E.U16 desc[UR10][R4.64], R14 ;  /* 0x0000000e04004986 */ /* 0x0003e4000c10150a */
[----:B------:R-:W-:Y:S02]  /*3a290*/  LEA.HI.X.SX32 R9, R9, R2, 0x1, P6 ;  /* 0x0000000209097211 */ /* 0x000fe400030f0eff */
[----:B------:R-:W0:Y:S03]  /*3a2a0*/  LDC R12, c[0x0][0x3b8] ;  /* 0x0000ee00ff0c7b82 */ /* 0x000e260000000800 */
[----:B------:R4:W-:Y:S01]  /*3a2b0*/  @P5 STG.E.U16 desc[UR10][R8.64], R22 ;  /* 0x0000001608005986 */ /* 0x0009e2000c10150a */
[----:B-1----:R-:W-:-:S04]  /*3a2c0*/  LEA R4, P6, R3, R0, 0x1 ;  /* 0x0000000003047211 */ /* 0x002fc800078c08ff */
[----:B------:R-:W-:Y:S01]  /*3a2d0*/  LEA.HI.X.SX32 R5, R3, R2, 0x1, P6 ;  /* 0x0000000203057211 */ /* 0x000fe200030f0eff */
[--C-:B----4-:R-:W-:Y:S01]  /*3a2e0*/  IMAD R9, R20, 0x4, R3.reuse ;  /* 0x0000000414097824 */ /* 0x110fe200078e0203 */
[----:B------:R-:W-:Y:S02]  /*3a2f0*/  PRMT R3, R25, 0x7632, R3 ;  /* 0x0000763219037816 */ /* 0x000fe40000000003 */
[----:B---3--:R-:W-:Y:S01]  /*3a300*/  ISETP.LT.AND P3, PT, R29, UR5, !P0 ;  /* 0x000000051d007c0c */ /* 0x008fe2000c761270 */
[----:B------:R-:W1:Y:S01]  /*3a310*/  LDCU UR5, c[0x0][0x39c] ;  /* 0x00007380ff0577ac */ /* 0x000e620008000800 */
[----:B------:R-:W3:Y:S01]  /*3a320*/  LDL.LU R29, [R1+0x26c] ;  /* 0x00026c00011d7983 */ /* 0x000ee20000300800 */
[----:B------:R-:W-:Y:S01]  /*3a330*/  ISETP.LT.AND P2, PT, R16, UR4, !P0 ;  /* 0x0000000410007c0c */ /* 0x000fe2000c741270 */
[----:B------:R-:W4:Y:S01]  /*3a340*/  LDCU UR4, c[0x0][0x39c] ;  /* 0x00007380ff0477ac */ /* 0x000f220008000800 */
[----:B------:R-:W0:Y:S11]  /*3a350*/  LDC R16, c[0x0][0x3b8] ;  /* 0x0000ee00ff107b82 */ /* 0x000e360000000800 */
[----:B------:R2:W-:Y:S01]  /*3a360*/  @P2 STG.E.U16 desc[UR10][R4.64], R3 ;  /* 0x0000000304002986 */ /* 0x0005e2000c10150a */
[----:B-1----:R-:W-:Y:S01]  /*3a370*/  ISETP.LT.AND P2, PT, R28, UR5, !P0 ;  /* 0x000000051c007c0c */ /* 0x002fe2000c741270 */
[----:B------:R-:W1:Y:S01]  /*3a380*/  LDCU UR5, c[0x0][0x39c] ;  /* 0x00007380ff0577ac */ /* 0x000e620008000800 */
[----:B----4-:R-:W-:Y:S01]  /*3a390*/  ISETP.LT.AND P5, PT, R24, UR4, !P0 ;  /* 0x0000000418007c0c */ /* 0x010fe2000c7a1270 */
[----:B------:R-:W3:Y:S01]  /*3a3a0*/  LDCU UR4, c[0x0][0x39c] ;  /* 0x00007380ff0477ac */ /* 0x000ee20008000800 */
[----:B------:R-:W1:Y:S04]  /*3a3b0*/  LDL.LU R24, [R1+0x270] ;  /* 0x0002700001187983 */ /* 0x000e680000300800 */
[----:B------:R-:W4:Y:S04]  /*3a3c0*/  LDL.LU R25, [R1+0x274] ;  /* 0x0002740001197983 */ /* 0x000f280000300800 */
[----:B------:R-:W4:Y:S01]  /*3a3d0*/  LDL.LU R28, [R1+0x278] ;  /* 0x00027800011c7983 */ /* 0x000f220000300800 */
[----:B------:R-:W-:Y:S01]  /*3a3e0*/  LEA R8, P6, R9, R0, 0x1 ;  /* 0x0000000009087211 */ /* 0x000fe200078c08ff */
[----:B--2---:R-:W-:Y:S01]  /*3a3f0*/  IMAD R3, R17, 0x4, R9 ;  /* 0x0000000411037824 */ /* 0x004fe200078e0209 */
[----:B-----5:R-:W-:Y:S01]  /*3a400*/  ISETP.LT.AND P4, PT, R21, UR6, !P0 ;  /* 0x0000000615007c0c */ /* 0x020fe2000c781270 */
[----:B------:R-:W4:Y:S01]  /*3a410*/  LDCU UR6, c[0x0][0x39c] ;  /* 0x00007380ff0677ac */ /* 0x000f220008000800 */
[----:B------:R-:W-:-:S02]  /*3a420*/  LEA.HI.X.SX32 R9, R9, R2, 0x1, P6 ;  /* 0x0000000209097211 */ /* 0x000fc400030f0eff */
[----:B------:R-:W-:Y:S02]  /*3a430*/  PRMT R6, R6, 0x7632, R6 ;  /* 0x0000763206067816 */ /* 0x000fe40000000006 */
[----:B------:R-:W-:-:S03]  /*3a440*/  LEA R4, P6, R3, R0, 0x1 ;  /* 0x0000000003047211 */ /* 0x000fc600078c08ff */
[----:B------:R0:W-:Y:S01]  /*3a450*/  @P3 STG.E.U16 desc[UR10][R8.64], R6 ;  /* 0x0000000608003986 */ /* 0x0001e2000c10150a */
[----:B------:R-:W-:Y:S01]  /*3a460*/  LEA.HI.X.SX32 R5, R3, R2, 0x1, P6 ;  /* 0x0000000203057211 */ /* 0x000fe200030f0eff */
[--C-:B0-----:R-:W-:Y:S01]  /*3a470*/  IMAD R6, R16, 0x4, R3.reuse ;  /* 0x0000000410067824 */ /* 0x101fe200078e0203 */
[----:B------:R-:W-:Y:S01]  /*3a480*/  PRMT R3, R7, 0x7632, R3 ;  /* 0x0000763207037816 */ /* 0x000fe20000000003 */
[----:B------:R-:W0:Y:S01]  /*3a490*/  LDC R16, c[0x0][0x3b8] ;  /* 0x0000ee00ff107b82 */ /* 0x000e220000000800 */
[----:B------:R-:W2:Y:S02]  /*3a4a0*/  LDL.LU R7, [R1+0xc74] ;  /* 0x000c740001077983 */ /* 0x000ea40000300800 */
[C---:B------:R-:W-:Y:S02]  /*3a4b0*/  LEA R8, P6, R6.reuse, R0, 0x1 ;  /* 0x0000000006087211 */ /* 0x040fe400078c08ff */
[----:B------:R5:W-:Y:S02]  /*3a4c0*/  @P4 STG.E.U16 desc[UR10][R4.64], R3 ;  /* 0x0000000304004986 */ /* 0x000be4000c10150a */
[----:B------:R-:W-:-:S02]  /*3a4d0*/  LEA.HI.X.SX32 R9, R6, R2, 0x1, P6 ;  /* 0x0000000206097211 */ /* 0x000fc400030f0eff */
[----:B------:R-:W-:Y:S01]  /*3a4e0*/  PRMT R10, R10, 0x7632, R10 ;  /* 0x000076320a0a7816 */ /* 0x000fe2000000000a */
[----:B-----5:R-:W-:Y:S01]  /*3a4f0*/  IMAD R3, R13, 0x4, R6 ;  /* 0x000000040d037824 */ /* 0x020fe200078e0206 */
[----:B------:R-:W-:-:S03]  /*3a500*/  PRMT R26, R26, 0x7632, R26 ;  /* 0x000076321a1a7816 */ /* 0x000fc6000000001a */
[----:B------:R5:W-:Y:S01]  /*3a510*/  @P5 STG.E.U16 desc[UR10][R8.64], R10 ;  /* 0x0000000a08005986 */ /* 0x000be2000c10150a */
[----:B------:R-:W0:Y:S01]  /*3a520*/  LDC R13, c[0x0][0x3b8] ;  /* 0x0000ee00ff0d7b82 */ /* 0x000e220000000800 */
[----:B------:R-:W-:-:S04]  /*3a530*/  LEA R4, P6, R3, R0, 0x1 ;  /* 0x0000000003047211 */ /* 0x000fc800078c08ff */
[----:B------:R-:W-:-:S05]  /*3a540*/  LEA.HI.X.SX32 R5, R3, R2, 0x1, P6 ;  /* 0x0000000203057211 */ /* 0x000fca00030f0eff */
[----:B------:R0:W-:Y:S01]  /*3a550*/  @P2 STG.E.U16 desc[UR10][R4.64], R26 ;  /* 0x0000001a04002986 */ /* 0x0001e2000c10150a */
[----:B---3--:R-:W-:Y:S01]  /*3a560*/  ISETP.LT.AND P3, PT, R29, UR4, !P0 ;  /* 0x000000041d007c0c */ /* 0x008fe2000c761270 */
[----:B------:R-:W3:Y:S02]  /*3a570*/  LDCU UR4, c[0x0][0x39c] ;  /* 0x00007380ff0477ac */ /* 0x000ee40008000800 */
[----:B------:R-:W2:Y:S01]  /*3a580*/  LDL.LU R29, [R1+0x27c] ;  /* 0x00027c00011d7983 */ /* 0x000ea20000300800 */
[----:B------:R-:W-:Y:S01]  /*3a590*/  IMAD R6, R12, 0x4, R3 ;  /* 0x000000040c067824 */ /* 0x000fe200078e0203 */
[----:B------:R-:W-:Y:S01]  /*3a5a0*/  PRMT R18, R18, 0x7632, R18 ;  /* 0x0000763212127816 */ /* 0x000fe20000000012 */
[----:B------:R-:W0:Y:S01]  /*3a5b0*/  LDC R12, c[0x0][0x3b8] ;  /* 0x0000ee00ff0c7b82 */ /* 0x000e220000000800 */
[----:B------:R-:W2:Y:S01]  /*3a5c0*/  LDL.LU R20, [R1+0x280] ;  /* 0x0002800001147983 */ /* 0x000ea20000300800 */
[----:B------:R-:W-:Y:S02]  /*3a5d0*/  PRMT R14, R14, 0x7632, R14 ;  /* 0x000076320e0e7816 */ /* 0x000fe4000000000e */
[----:B------:R-:W-:-:S04]  /*3a5e0*/  PRMT R22, R22, 0x7632, R22 ;  /* 0x0000763216167816 */ /* 0x000fc80000000016 */
[----:B-----5:R-:W5:Y:S01]  /*3a5f0*/  LDC R10, c[0x0][0x3b8] ;  /* 0x0000ee00ff0a7b82 */ /* 0x020f620000000800 */
[----:B----4-:R-:W-:Y:S02]  /*3a600*/  ISETP.LT.AND P5, PT, R25, UR6, !P0 ;  /* 0x0000000619007c0c */ /* 0x010fe4000c7a1270 */
[----:B---3--:R-:W-:Y:S01]  /*3a610*/  ISETP.LT.AND P2, PT, R28, UR4, !P0 ;  /* 0x000000041c007c0c */ /* 0x008fe2000c741270 */
[----:B------:R-:W3:Y:S01]  /*3a620*/  LDL.LU R25, [R1+0x284] ;  /* 0x0002840001197983 */ /* 0x000ee20000300800 */
[----:B-1----:R-:W-:Y:S01]  /*3a630*/  ISETP.LT.AND P4, PT, R24, UR5, !P0 ;  /* 0x0000000518007c0c */ /* 0x002fe2000c781270 */
[----:B------:R-:W2:Y:S02]  /*3a640*/  LDCU UR5, c[0x0][0x39c] ;  /* 0x00007380ff0577ac */ /* 0x000ea40008000800 */
[----:B------:R-:W4:Y:S01]  /*3a650*/  LDL.LU R28, [R1+0x288] ;  /* 0x00028800011c7983 */ /* 0x000f220000300800 */
[----:B------:R-:W-:Y:S01]  /*3a660*/  LEA R8, P6, R6, R0, 0x1 ;  /* 0x0000000006087211 */ /* 0x000fe200078c08ff */
[----:B0-----:R-:W-:Y:S01]  /*3a670*/  IMAD R3, R16, 0x4, R6 ;  /* 0x0000000410037824 */ /* 0x001fe200078e0206 */
[----:B------:R-:W3:Y:S01]  /*3a680*/  LDCU UR4, c[0x0][0x39c] ;  /* 0x00007380ff0477ac */ /* 0x000ee20008000800 */
[----:B------:R-:W4:Y:S01]  /*3a690*/  LDL.LU R26, [R1+0x4c] ;  /* 0x00004c00011a7983 */ /* 0x000f220000300800 */
[----:B------:R-:W-:Y:S01]  /*3a6a0*/  LEA.HI.X.SX32 R9, R6, R2, 0x1, P6 ;  /* 0x0000000206097211 */ /* 0x000fe200030f0eff */
[----:B------:R-:W-:Y:S01]  /*3a6b0*/  IMAD R6, R13, 0x4, R3 ;  /* 0x000000040d067824 */ /* 0x000fe200078e0203 */
[C---:B------:R-:W-:Y:S01]  /*3a6c0*/  LEA R4, P6, R3.reuse, R0, 0x1 ;  /* 0x0000000003047211 */ /* 0x040fe200078c08ff */
[----:B------:R-:W4:Y:S01]  /*3a6d0*/  LDL.LU R21, [R1+0x28c] ;  /* 0x00028c0001157983 */ /* 0x000f220000300800 */
[----:B------:R-:W0:Y:S01]  /*3a6e0*/  LDC R16, c[0x0][0x3b8] ;  /* 0x0000ee00ff107b82 */ /* 0x000e220000000800 */
[----:B------:R-:W1:Y:S01]  /*3a6f0*/  LDCU UR6, c[0x0][0x39c] ;  /* 0x00007380ff0677ac */ /* 0x000e620008000800 */
[----:B------:R-:W-:Y:S01]  /*3a700*/  LEA.HI.X.SX32 R5, R3, R2, 0x1, P6 ;  /* 0x0000000203057211 */ /* 0x000fe200030f0eff */
[----:B------:R5:W-:Y:S04]  /*3a710*/  @P3 STG.E.U16 desc[UR10][R8.64], R18 ;  /* 0x0000001208003986 */ /* 0x000be8000c10150a */
[----:B------:R-:W4:Y:S01]  /*3a720*/  LDL.LU R24, [R1+0x290] ;  /* 0x0002900001187983 */ /* 0x000f220000300800 */
[----:B------:R-:W0:Y:S01]  /*3a730*/  LDC R3, c[0x0][0x3b8] ;  /* 0x0000ee00ff037b82 */ /* 0x000e220000000800 */
[----:B-----5:R-:W-:-:S07]  /*3a740*/  LEA R8, P6, R6, R0, 0x1 ;  /* 0x0000000006087211 */ /* 0x020fce00078c08ff */
[----:B------:R-:W5:Y:S01]  /*3a750*/  LDC R13, c[0x0][0x3b8] ;  /* 0x0000ee00ff0d7b82 */ /* 0x000f620000000800 */
[----:B------:R-:W-:Y:S01]  /*3a760*/  LEA.HI.X.SX32 R9, R6, R2, 0x1, P6 ;  /* 0x0000000206097211 */ /* 0x000fe200030f0eff */
[----:B------:R-:W-:Y:S01]  /*3a770*/  IMAD R6, R12, 0x4, R6 ;  /* 0x000000040c067824 */ /* 0x000fe200078e0206 */
[----:B------:R1:W-:Y:S05]  /*3a780*/  @P4 STG.E.U16 desc[UR10][R4.64], R14 ;  /* 0x0000000e04004986 */ /* 0x0003ea000c10150a */
[----:B------:R-:W0:Y:S01]  /*3a790*/  LDC R12, c[0x0][0x3b8] ;  /* 0x0000ee00ff0c7b82 */ /* 0x000e220000000800 */
[----:B------:R0:W-:Y:S01]  /*3a7a0*/  @P5 STG.E.U16 desc[UR10][R8.64], R22 ;  /* 0x0000001608005986 */ /* 0x0001e2000c10150a */
[----:B-1----:R-:W-:-:S04]  /*3a7b0*/  LEA R4, P5, R6, R0, 0x1 ;  /* 0x0000000006047211 */ /* 0x002fc800078a08ff */
[----:B------:R-:W-:Y:S02]  /*3a7c0*/  LEA.HI.X.SX32 R5, R6, R2, 0x1, P5 ;  /* 0x0000000206057211 */ /* 0x000fe400028f0eff */
[----:B--2---:R-:W-:Y:S01]  /*3a7d0*/  ISETP.LT.AND P3, PT, R29, UR5, !P0 ;  /* 0x000000051d007c0c */ /* 0x004fe2000c761270 */
[----:B------:R-:W1:Y:S01]  /*3a7e0*/  LDCU UR5, c[0x0][0x39c] ;  /* 0x00007380ff0577ac */ /* 0x000e620008000800 */
[----:B------:R-:W2:Y:S01]  /*3a7f0*/  LDL.LU R29, [R1+0xc] ;  /* 0x00000c00011d7983 */ /* 0x000ea20000300800 */
[----:B---3--:R-:W-:Y:S01]  /*3a800*/  ISETP.LT.AND P6, PT, R25, UR4, !P0 ;  /* 0x0000000419007c0c */ /* 0x008fe2000c7c1270 */
[----:B0-----:R-:W-:Y:S02]  /*3a810*/  IMAD R9, R10, 0x4, R6 ;  /* 0x000000040a097824 */ /* 0x001fe400078e0206 */
[----:B------:R-:W3:Y:S01]  /*3a820*/  LDL.LU R25, [R1+0x294] ;  /* 0x0002940001197983 */ /* 0x000ee20000300800 */
[----:B------:R-:W-:Y:S01]  /*3a830*/  ISETP.LT.AND P4, PT, R20, UR6, !P0 ;  /* 0x0000000614007c0c */ /* 0x000fe2000c781270 */
[----:B------:R-:W0:Y:S02]  /*3a840*/  LDCU UR6, c[0x0][0x39c] ;  /* 0x00007380ff0677ac */ /* 0x000e240008000800 */
[----:B----4-:R4:W-:Y:S01]  /*3a850*/  @P2 STG.E.U16 desc[UR10][R4.64], R26 ;  /* 0x0000001a04002986 */ /* 0x0109e2000c10150a */
[----:B-1----:R-:W-:Y:S01]  /*3a860*/  ISETP.LT.AND P2, PT, R28, UR5, !P0 ;  /* 0x000000051c007c0c */ /* 0x002fe2000c741270 */
[----:B------:R-:W-:Y:S01]  /*3a870*/  IMAD R6, R16, 0x4, R9 ;  /* 0x0000000410067824 */ /* 0x000fe200078e0209 */
[C---:B------:R-:W-:Y:S01]  /*3a880*/  LEA R8, P5, R9.reuse, R0, 0x1 ;  /* 0x0000000009087211 */ /* 0x040fe200078a08ff */
[----:B------:R-:W3:Y:S01]  /*3a890*/  LDL.LU R28, [R1+0x298] ;  /* 0x00029800011c7983 */ /* 0x000ee20000300800 */
[----:B------:R-:W3:Y:S01]  /*3a8a0*/  LDCU UR4, c[0x0][0x39c] ;  /* 0x00007380ff0477ac */ /* 0x000ee20008000800 */
[----:B------:R-:W1:Y:S02]  /*3a8b0*/  LDC R10, c[0x0][0x3b8] ;  /* 0x0000ee00ff0a7b82 */ /* 0x000e640000000800 */
[----:B------:R-:W3:Y:S01]  /*3a8c0*/  LDL.LU R22, [R1+0x29c] ;  /* 0x00029c0001167983 */ /* 0x000ee20000300800 */
[----:B------:R-:W-:Y:S01]  /*3a8d0*/  LEA.HI.X.SX32 R9, R9, R2, 0x1, P5 ;  /* 0x0000000209097211 */ /* 0x000fe200028f0eff */
[----:B------:R-:W1:Y:S02]  /*3a8e0*/  LDCU UR5, c[0x0][0x39c] ;  /* 0x00007380ff0577ac */ /* 0x000e640008000800 */
[----:B------:R-:W3:Y:S01]  /*3a8f0*/  LDL.LU R14, [R1+0x2a0] ;  /* 0x0002a000010e7983 */ /* 0x000ee20000300800 */
[----:B----4-:R-:W-:Y:S01]  /*3a900*/  LEA R4, P5, R6, R0, 0x1 ;  /* 0x0000000006047211 */ /* 0x010fe200078a08ff */
[----:B------:R-:W-:Y:S01]  /*3a910*/  IMAD R17, R12, 0x4, R6 ;  /* 0x000000040c117824 */ /* 0x000fe200078e0206 */
[----:B------:R-:W4:Y:S01]  /*3a920*/  LDC R16, c[0x0][0x3b8] ;  /* 0x0000ee00ff107b82 */ /* 0x000f220000000800 */
[----:B------:R1:W-:Y:S01]  /*3a930*/  @P3 STG.E.U16 desc[UR10][R8.64], R7 ;  /* 0x0000000708003986 */ /* 0x0003e2000c10150a */
[----:B------:R-:W-:-:S02]  /*3a940*/  LEA.HI.X.SX32 R5, R6, R2, 0x1, P5 ;  /* 0x0000000206057211 */ /* 0x000fc400028f0eff */
[----:B0-----:R-:W-:Y:S01]  /*3a950*/  ISETP.LT.AND P5, PT, R21, UR6, !P0 ;  /* 0x0000000615007c0c */ /* 0x001fe2000c7a1270 */
[----:B------:R-:W-:Y:S01]  /*3a960*/  IMAD R21, R3, 0x4, R17 ;  /* 0x0000000403157824 */ /* 0x000fe200078e0211 */
[----:B------:R-:W4:Y:S01]  /*3a970*/  LDL.LU R20, [R1+0x2a4] ;  /* 0x0002a40001147983 */ /* 0x000f220000300800 */
[----:B------:R-:W-:Y:S01]  /*3a980*/  ISETP.LT.AND P3, PT, R24, UR7, !P0 ;  /* 0x0000000718007c0c */ /* 0x000fe2000c761270 */
[----:B------:R-:W0:Y:S02]  /*3a990*/  LDC R6, c[0x0][0x3b8] ;  /* 0x0000ee00ff067b82 */ /* 0x000e240000000800 */
[----:B--2---:R2:W-:Y:S01]  /*3a9a0*/  @P4 STG.E.U16 desc[UR10][R4.64], R29 ;  /* 0x0000001d04004986 */ /* 0x0045e2000c10150a */
[----:B-1----:R-:W-:-:S05]  /*3a9b0*/  LEA R8, P4, R17, R0, 0x1 ;  /* 0x0000000011087211 */ /* 0x002fca00078808ff */
[----:B------:R-:W1:Y:S01]  /*3a9c0*/  LDC R3, c[0x0][0x3b8] ;  /* 0x0000ee00ff037b82 */ /* 0x000e620000000800 */
[----:B-----5:R-:W-:Y:S01]  /*3a9d0*/  IMAD R13, R13, 0x4, R21 ;  /* 0x000000040d0d7824 */ /* 0x020fe200078e0215 */
[----:B------:R-:W5:Y:S01]  /*3a9e0*/  LDL.LU R24, [R1+0x2a8] ;  /* 0x0002a80001187983 */ /* 0x000f620000300800 */
[----:B------:R-:W-:Y:S01]  /*3a9f0*/  LEA.HI.X.SX32 R9, R17, R2, 0x1, P4 ;  /* 0x0000000211097211 */ /* 0x000fe200020f0eff */
[----:B------:R-:W0:Y:S01]  /*3aa00*/  LDCU UR7, c[0x0][0x39c] ;  /* 0x00007380ff0777ac */ /* 0x000e220008000800 */
[----:B------:R-:W0:Y:S01]  /*3aa10*/  LDCU UR6, c[0x0][0x39c] ;  /* 0x00007380ff0677ac */ /* 0x000e220008000800 */
[----:B--2---:R-:W-:-:S04]  /*3aa20*/  LEA R4, P4, R21, R0, 0x1 ;  /* 0x0000000015047211 */ /* 0x004fc800078808ff */
[----:B------:R-:W-:Y:S01]  /*3aa30*/  LEA.HI.X.SX32 R5, R21, R2, 0x1, P4 ;  /* 0x0000000215057211 */ /* 0x000fe200020f0eff */
[----:B------:R2:W-:Y:S04]  /*3aa40*/  @P6 STG.E.U16 desc[UR10][R8.64], R11 ;  /* 0x0000000b08006986 */ /* 0x0005e8000c10150a */
[----:B------:R0:W-:Y:S01]  /*3aa50*/  @P2 STG.E.U16 desc[UR10][R4.64], R27 ;  /* 0x0000001b04002986 */ /* 0x0001e2000c10150a */
[----:B---3--:R-:W-:Y:S01]  /*3aa60*/  ISETP.LT.AND P4, PT, R25, UR4, !P0 ;  /* 0x0000000419007c0c */ /* 0x008fe2000c781270 */
[----:B------:R-:W-:Y:S02]  /*3aa70*/  IMAD R17, R10, 0x4, R13 ;  /* 0x000000040a117824 */ /* 0x000fe400078e020d */
[----:B------:R-:W3:Y:S01]  /*3aa80*/  LDL.LU R25, [R1+0x2ac] ;  /* 0x0002ac0001197983 */ /* 0x000ee20000300800 */
[----:B------:R-:W4:Y:S01]  /*3aa90*/  LDC R10, c[0x0][0x3b8] ;  /* 0x0000ee00ff0a7b82 */ /* 0x000f220000000800 */
[C---:B--2---:R-:W-:Y:S01]  /*3aaa0*/  LEA R8, P6, R13.reuse, R0, 0x1 ;  /* 0x000000000d087211 */ /* 0x044fe200078c08ff */
[----:B------:R-:W2:Y:S01]  /*3aab0*/  LDCU UR4, c[0x0][0x39c] ;  /* 0x00007380ff0477ac */ /* 0x000ea20008000800 */
[----:B------:R-:W-:Y:S01]  /*3aac0*/  ISETP.LT.AND P2, PT, R28, UR5, !P0 ;  /* 0x000000051c007c0c */ /* 0x000fe2000c741270 */
[----:B------:R-:W5:Y:S01]  /*3aad0*/  LDCU UR5, c[0x0][0x39c] ;  /* 0x00007380ff0577ac */ /* 0x000f620008000800 */
[----:B------:R-:W3:Y:S01]  /*3aae0*/  LDL.LU R28, [R1+0x234] ;  /* 0x00023400011c7983 */ /* 0x000ee20000300800 */
[----:B------:R-:W-:-:S02]  /*3aaf0*/  LEA.HI.X.SX32 R9, R13, R2, 0x1, P6 ;  /* 0x000000020d097211 */ /* 0x000fc400030f0eff */
[----:B0-----:R-:W-:-:S04]  /*3ab00*/  LEA R4, P6, R17, R0, 0x1 ;  /* 0x0000000011047211 */ /* 0x001fc800078c08ff */
[----:B------:R-:W-:Y:S01]  /*3ab10*/  LEA.HI.X.SX32 R5, R17, R2, 0x1, P6 ;  /* 0x0000000211057211 */ /* 0x000fe200030f0eff */
[----:B------:R-:W-:Y:S02]  /*3ab20*/  IMAD R17, R6, 0x4, R17 ;  /* 0x0000000406117824 */ /* 0x000fe400078e0211 */
[----:B------:R-:W0:Y:S01]  /*3ab30*/  LDC R6, c[0x0][0x3b8] ;  /* 0x0000ee00ff067b82 */ /* 0x000e220000000800 */
[----:B------:R1:W-:Y:S04]  /*3ab40*/  @P5 STG.E.U16 desc[UR10][R8.64], R19 ;  /* 0x0000001308005986 */ /* 0x0003e8000c10150a */
[----:B------:R2:W-:Y:S01]  /*3ab50*/  @P3 STG.E.U16 desc[UR10][R4.64], R15 ;  /* 0x0000000f04003986 */ /* 0x0005e2000c10150a */
[----:B-1----:R-:W-:Y:S02]  /*3ab60*/  IMAD R9, R3, 0x4, R17 ;  /* 0x0000000403097824 */ /* 0x002fe400078e0211 */
[----:B------:R-:W1:Y:S01]  /*3ab70*/  LDC R3, c[0x0][0x3b8] ;  /* 0x0000ee00ff037b82 */ /* 0x000e620000000800 */
[----:B--2---:R-:W-:-:S04]  /*3ab80*/  LEA R4, P3, R17, R0, 0x1 ;  /* 0x0000000011047211 */ /* 0x004fc800078608ff */
[----:B------:R-:W-:Y:S01]  /*3ab90*/  LEA.HI.X.SX32 R5, R17, R2, 0x1, P3 ;  /* 0x0000000211057211 */ /* 0x000fe200018f0eff */
[----:B----4-:R-:W-:Y:S02]  /*3aba0*/  IMAD R17, R10, 0x4, R9 ;  /* 0x000000040a117824 */ /* 0x010fe400078e0209 */
[----:B------:R-:W2:Y:S01]  /*3abb0*/  LDC R10, c[0x0][0x3b8] ;  /* 0x0000ee00ff0a7b82 */ /* 0x000ea20000000800 */
[----:B------:R-:W-:Y:S02]  /*3abc0*/  ISETP.LT.AND P5, PT, R14, UR7, !P0 ;  /* 0x000000070e007c0c */ /* 0x000fe4000c7a1270 */
[C---:B------:R-:W-:Y:S02]  /*3abd0*/  LEA R8, P3, R9.reuse, R0, 0x1 ;  /* 0x0000000009087211 */ /* 0x040fe400078608ff */
[----:B------:R-:W-:Y:S02]  /*3abe0*/  ISETP.LT.AND P6, PT, R22, UR6, !P0 ;  /* 0x0000000616007c0c */ /* 0x000fe4000c7c1270 */
[----:B------:R-:W-:Y:S01]  /*3abf0*/  PRMT R7, R26, 0x7632, R7 ;  /* 0x000076321a077816 */ /* 0x000fe20000000007 */
[----:B------:R-:W4:Y:S01]  /*3ac00*/  LDC R14, c[0x0][0x3b8] ;  /* 0x0000ee00ff0e7b82 */ /* 0x000f220000000800 */
[----:B------:R-:W-:Y:S01]  /*3ac10*/  LEA.HI.X.SX32 R9, R9, R2, 0x1, P3 ;  /* 0x0000000209097211 */ /* 0x000fe200018f0eff */
[----:B------:R0:W-:Y:S01]  /*3ac20*/  @P4 STG.E.U16 desc[UR10][R4.64], R23 ;  /* 0x0000001704004986 */ /* 0x0001e2000c10150a */
[----:B------:R-:W-:Y:S01]  /*3ac30*/  LEA R12, P3, R17, R0, 0x1 ;  /* 0x00000000110c7211 */ /* 0x000fe200078608ff */
[----:B------:R-:W3:Y:S01]  /*3ac40*/  LDCU UR6, c[0x0][0x39c] ;  /* 0x00007380ff0677ac */ /* 0x000ee20008000800 */
[----:B------:R-:W-:-:S02]  /*3ac50*/  PRMT R11, R7, 0x7632, R11 ;  /* 0x00007632070b7816 */ /* 0x000fc4000000000b */
[----:B------:R-:W-:Y:S01]  /*3ac60*/  LEA.HI.X.SX32 R13, R17, R2, 0x1, P3 ;  /* 0x00000002110d7211 */ /* 0x000fe200018f0eff */
[----:B------:R-:W2:Y:S01]  /*3ac70*/  LDCU UR7, c[0x0][0x39c] ;  /* 0x00007380ff0777ac */ /* 0x000ea20008000800 */
[----:B------:R2:W-:Y:S01]  /*3ac80*/  @P2 STG.E.U16 desc[UR10][R8.64], R7 ;  /* 0x0000000708002986 */ /* 0x0005e2000c10150a */
[----:B0-----:R-:W-:-:S03]  /*3ac90*/  IMAD R5, R6, 0x4, R17 ;  /* 0x0000000406057824 */ /* 0x001fc600078e0211 */
[----:B------:R0:W-:Y:S01]  /*3aca0*/  @P6 STG.E.U16 desc[UR10][R12.64], R11 ;  /* 0x0000000b0c006986 */ /* 0x0001e2000c10150a */
[----:B------:R-:W0:Y:S01]  /*3acb0*/  LDC R17, c[0x0][0x3b8] ;  /* 0x0000ee00ff117b82 */ /* 0x000e220000000800 */
[----:B-1----:R-:W-:Y:S01]  /*3acc0*/  IMAD R3, R3, 0x4, R5 ;  /* 0x0000000403037824 */ /* 0x002fe200078e0205 */
[C---:B------:R-:W-:Y:S02]  /*3acd0*/  LEA R4, P6, R5.reuse, R0, 0x1 ;  /* 0x0000000005047211 */ /* 0x040fe400078c08ff */
[----:B------:R-:W-:Y:S02]  /*3ace0*/  ISETP.LT.AND P4, PT, R20, UR4, !P0 ;  /* 0x0000000414007c0c */ /* 0x000fe4000c781270 */
[----:B------:R-:W-:Y:S01]  /*3acf0*/  LEA.HI.X.SX32 R5, R5, R2, 0x1, P6 ;  /* 0x0000000205057211 */ /* 0x000fe200030f0eff */
[----:B--2---:R-:W-:Y:S01]  /*3ad00*/  IMAD R9, R10, 0x4, R3 ;  /* 0x000000040a097824 */ /* 0x004fe200078e0203 */
[----:B------:R-:W-:Y:S02]  /*3ad10*/  LEA R6, P6, R3, R0, 0x1 ;  /* 0x0000000003067211 */ /* 0x000fe400078c08ff */
[----:B------:R-:W-:-:S02]  /*3ad20*/  PRMT R15, R29, 0x7632, R15 ;  /* 0x000076321d0f7816 */ /* 0x000fc4000000000f */
[----:B------:R-:W-:Y:S01]  /*3ad30*/  LEA.HI.X.SX32 R7, R3, R2, 0x1, P6 ;  /* 0x0000000203077211 */ /* 0x000fe200030f0eff */
[----:B----4-:R-:W-:Y:S01]  /*3ad40*/  IMAD R3, R14, 0x4, R9 ;  /* 0x000000040e037824 */ /* 0x010fe200078e0209 */
[----:B------:R-:W-:Y:S01]  /*3ad50*/  PRMT R18, R11, 0x7632, R18 ;  /* 0x000076320b127816 */ /* 0x000fe20000000012 */
[----:B------:R1:W-:Y:S01]  /*3ad60*/  @P5 STG.E.U16 desc[UR10][R4.64], R15 ;  /* 0x0000000f04005986 */ /* 0x0003e2000c10150a */
[C---:B------:R-:W-:Y:S01]  /*3ad70*/  LEA R8, P5, R9.reuse, R0, 0x1 ;  /* 0x0000000009087211 */ /* 0x040fe200078a08ff */
[----:B0-----:R-:W-:Y:S02]  /*3ad80*/  IMAD R13, R16, 0x4, R3 ;  /* 0x00000004100d7824 */ /* 0x001fe400078e0203 */
[----:B------:R0:W-:Y:S01]  /*3ad90*/  @P4 STG.E.U16 desc[UR10][R6.64], R18 ;  /* 0x0000001206004986 */ /* 0x0001e2000c10150a */
[----:B------:R-:W-:Y:S02]  /*3ada0*/  LEA.HI.X.SX32 R9, R9, R2, 0x1, P5 ;  /* 0x0000000209097211 */ /* 0x000fe400028f0eff */
[----:B------:R-:W-:-:S02]  /*3adb0*/  LEA R10, P5, R3, R0, 0x1 ;  /* 0x00000000030a7211 */ /* 0x000fc400078a08ff */
[----:B------:R-:W-:Y:S01]  /*3adc0*/  LEA R12, P4, R13, R0, 0x1 ;  /* 0x000000000d0c7211 */ /* 0x000fe200078808ff */
[----:B------:R-:W-:Y:S01]  /*3add0*/  IMAD R17, R17, 0x4, R13 ;  /* 0x0000000411117824 */ /* 0x000fe200078e020d */
[----:B------:R-:W-:Y:S02]  /*3ade0*/  PRMT R27, R27, 0x7632, R27 ;  /* 0x000076321b1b7816 */ /* 0x000fe4000000001b */
[----:B------:R-:W-:Y:S02]  /*3adf0*/  PRMT R19, R19, 0x7632, R19 ;  /* 0x0000763213137816 */ /* 0x000fe40000000013 */
[-C--:B------:R-:W-:Y:S02]  /*3ae00*/  LEA.HI.X.SX32 R11, R3, R2.reuse, 0x1, P5 ;  /* 0x00000002030b7211 */ /* 0x080fe400028f0eff */
[----:B------:R-:W-:Y:S02]  /*3ae10*/  PRMT R14, R15, 0x7632, R14 ;  /* 0x000076320f0e7816 */ /* 0x000fe4000000000e */
[----:B------:R-:W-:-:S02]  /*3ae20*/  LEA.HI.X.SX32 R13, R13, R2, 0x1, P4 ;  /* 0x000000020d0d7211 */ /* 0x000fc400020f0eff */
[----:B-1----:R-:W-:-:S04]  /*3ae30*/  LEA R4, P4, R17, R0, 0x1 ;  /* 0x0000000011047211 */ /* 0x002fc800078808ff */
[----:B------:R-:W-:Y:S02]  /*3ae40*/  LEA.HI.X.SX32 R5, R17, R2, 0x1, P4 ;  /* 0x0000000211057211 */ /* 0x000fe400020f0eff */
[----:B-----5:R-:W-:-:S13]  /*3ae50*/  ISETP.LT.AND P2, PT, R24, UR5, !P0 ;  /* 0x0000000518007c0c */ /* 0x020fda000c741270 */
[----:B------:R0:W-:Y:S01]  /*3ae60*/  @P2 STG.E.U16 desc[UR10][R8.64], R27 ;  /* 0x0000001b08002986 */ /* 0x0001e2000c10150a */
[----:B---3--:R-:W-:Y:S02]  /*3ae70*/  ISETP.LT.AND P3, PT, R25, UR6, !P0 ;  /* 0x0000000619007c0c */ /* 0x008fe4000c761270 */
[----:B------:R-:W-:-:S11]  /*3ae80*/  ISETP.LT.AND P0, PT, R28, UR7, !P0 ;  /* 0x000000071c007c0c */ /* 0x000fd6000c701270 */
[----:B------:R0:W-:Y:S04]  /*3ae90*/  @P3 STG.E.U16 desc[UR10][R10.64], R19 ;  /* 0x000000130a003986 */ /* 0x0001e8000c10150a */
[----:B------:R0:W-:Y:S01]  /*3aea0*/  @P0 STG.E.U16 desc[UR10][R12.64], R14 ;  /* 0x0000000e0c000986 */ /* 0x0001e2000c10150a */
[----:B------:R-:W-:Y:S05]  /*3aeb0*/  @!P1 EXIT ;  /* 0x000000000000994d */ /* 0x000fea0003800000 */
[----:B------:R-:W-:-:S05]  /*3aec0*/  PRMT R2, R23, 0x7632, R2 ;  /* 0x0000763217027816 */ /* 0x000fca0000000002 */
[----:B------:R-:W-:Y:S01]  /*3aed0*/  STG.E.U16 desc[UR10][R4.64], R2 ;  /* 0x0000000204007986 */ /* 0x000fe2000c10150a */
[----:B------:R-:W-:Y:S05]  /*3aee0*/  EXIT ;  /* 0x000000000000794d */ /* 0x000fea0003800000 */
.L_x_3:
[----:B------:R-:W-:-:S00]  /*3aef0*/  BRA `(.L_x_3) ;  /* 0xfffffffc00fc7947 */ /* 0x000fc0000383ffff */
[----:B------:R-:W-:-:S00]  /*3af00*/  NOP ;  /* 0x0000000000007918 */ /* 0x000fc00000000000 */
[----:B------:R-:W-:-:S00]  /*3af10*/  NOP ;  /* 0x0000000000007918 */ /* 0x000fc00000000000 */
[----:B------:R-:W-:-:S00]  /*3af20*/  NOP ;  /* 0x0000000000007918 */ /* 0x000fc00000000000 */
[----:B------:R-:W-:-:S00]  /*3af30*/  NOP ;  /* 0x0000000000007918 */ /* 0x000fc00000000000 */
[----:B------:R-:W-:-:S00]  /*3af40*/  NOP ;  /* 0x0000000000007918 */ /* 0x000fc00000000000 */
[----:B------:R-:W-:-:S00]  /*3af50*/  NOP ;  /* 0x0000000000007918 */ /* 0x000fc00000000000 */
[----:B------:R-:W-:-:S00]  /*3af60*/  NOP ;  /* 0x0000000000007918 */ /* 0x000fc00000000000 */
[----:B------:R-:W-:-:S00]  /*3af70*/  NOP ;  /* 0x0000000000007918 */ /* 0x000fc00000000000 */
.L_x_4:


//--------------------- .nv.shared.matmul_kernel  --------------------------
	.section	.nv.shared.matmul_kernel,"aw",@nobits
	.sectionflags	@""
	.align	16
	.zero		1024


//--------------------- .nv.shared.reserved.0     --------------------------
	.section	.nv.shared.reserved.0,"aw",@nobits
	.weak		__nv_reservedSMEM_offset_0_alias
	.size		__nv_reservedSMEM_offset_0_alias, 0, 64
	.other		__nv_reservedSMEM_offset_0_alias,@"STO_CUDA_RESERVED_SHARED STV_DEFAULT"
__nv_reservedSMEM_offset_0_alias:
	.zero		0
	.zero		64


//--------------------- .nv.constant0.matmul_kernel --------------------------
	.section	.nv.constant0.matmul_kernel,"a",@progbits
	.sectionflags	@""
	.align	4
.nv.constant0.matmul_kernel:
	.zero		976


//--------------------- SYMBOLS --------------------------

	.type		.nv.reservedSmem.offset0,@object
	.size		.nv.reservedSmem.offset0,0x4
	.type		.nv.reservedSmem.cap,@object
	.size		.nv.reservedSmem.cap,0x4
